// auto-generated by cutlass_sweep.gemm — config: {"arch": "sm_100", "cluster_m": 2, "cluster_n": 1, "dtype": "bf16", "dtype_b": "bf16", "layout": "nt", "stages": 0, "tile_k": 128, "tile_m": 256, "tile_n": 256}
#include "cutlass/cutlass.h"
#include "cutlass/gemm/collective/collective_builder.hpp"
#include "cutlass/gemm/device/gemm_universal_adapter.h"
#include "cutlass/gemm/kernel/gemm_universal.hpp"
#include "cutlass/epilogue/collective/collective_builder.hpp"

using ElemA = cutlass::bfloat16_t;
using ElemB = cutlass::bfloat16_t;
using ElemCD = cutlass::bfloat16_t;
using Acc  = float;
using TileShape    = cute::Shape<cute::_256, cute::_256, cute::_128>;
using ClusterShape = cute::Shape<cute::_2, cute::_1, cute::_1>;

using CollectiveEpilogue = typename cutlass::epilogue::collective::CollectiveBuilder<
    cutlass::arch::Sm100, cutlass::arch::OpClassTensorOp,
    TileShape, ClusterShape,
    cutlass::epilogue::collective::EpilogueTileAuto,
    Acc, Acc,
    ElemCD, cutlass::layout::RowMajor, 128 / cutlass::sizeof_bits<ElemCD>::value,
    ElemCD, cutlass::layout::RowMajor, 128 / cutlass::sizeof_bits<ElemCD>::value,
    cutlass::epilogue::collective::EpilogueScheduleAuto
  >::CollectiveOp;

using CollectiveMainloop = typename cutlass::gemm::collective::CollectiveBuilder<
    cutlass::arch::Sm100, cutlass::arch::OpClassTensorOp,
    ElemA, cutlass::layout::RowMajor, 128 / cutlass::sizeof_bits<ElemA>::value,
    ElemB, cutlass::layout::ColumnMajor, 128 / cutlass::sizeof_bits<ElemB>::value,
    Acc,
    TileShape, ClusterShape,
    cutlass::gemm::collective::StageCountAutoCarveout<static_cast<int>(sizeof(typename CollectiveEpilogue::SharedStorage))>,
    cutlass::gemm::collective::KernelScheduleAuto
  >::CollectiveOp;

using GemmKernel = cutlass::gemm::kernel::GemmUniversal<
    cute::Shape<int,int,int,int>,
    CollectiveMainloop,
    CollectiveEpilogue
>;
using Gemm = cutlass::gemm::device::GemmUniversalAdapter<GemmKernel>;

// Force the device kernel symbol into the cubin without needing a host main.
auto* _anchor = &cutlass::device_kernel<GemmKernel>;


// ===== COMPILED SASS (sm_100a) =====

	.target	sm_100a

	.elftype	@"ET_EXEC"


//--------------------- .note.nv.tkinfo           --------------------------
	.section	.note.nv.tkinfo,"",@"SHT_NOTE"
	.sectionflags	@"SHF_NOTE_NV_TKINFO"
	.tkinfo
        /*0018*/ 	.word	0x00000002
        /*0030*/ 	.string	""
        /*0030*/ 	.string	"ptxas"
        /*0030*/ 	.string	"Cuda compilation tools, release 13.0, V13.0.88"
        /*0030*/ 	.string	"Build cuda_13.0.r13.0/compiler.36424714_0"
        /*0030*/ 	.string	"-arch sm_100a -m 64 "



//--------------------- .note.nv.cuinfo           --------------------------
	.section	.note.nv.cuinfo,"",@"SHT_NOTE"
	.sectionflags	@"SHF_NOTE_NV_CUINFO"
        /*0018*/ 	.short	0x0002
        /*001a*/ 	.short	0x0064
        /*001c*/ 	.short	0x0082
	.zero		2


//--------------------- .nv.info                  --------------------------
	.section	.nv.info,"",@"SHT_CUDA_INFO"
	.align	4


	//----- nvinfo : EIATTR_REGCOUNT
	.align		4
        /*0000*/ 	.byte	0x04, 0x2f
        /*0002*/ 	.short	(.L_19 - .L_18)
	.align		4
.L_18:
        /*0004*/ 	.word	index@(_ZN7cutlass13device_kernelINS_4gemm6kernel13GemmUniversalIN4cute5tupleIJiiiiEEENS1_10collective13CollectiveMmaINS1_35MainloopSm100TmaUmmaWarpSpecializedILi2ELi2ELi2ENS5_IJNS4_1CILi2EEENSA_ILi1EEESC_EEEEENS5_IJNSA_ILi256EEESF_NSA_ILi128EEEEEENS_10bfloat16_tENS5_IJlSC_lEEESI_SJ_NS4_8TiledMMAINS4_8MMA_AtomIJNS4_26SM100_MMA_F16BF16_2x1SM_SSISI_SI_fLi256ELi256ELNS4_4UMMA5MajorE0ELSO_0ELNSN_7ScaleInE0ELSP_0EEEEEENS4_6LayoutINS5_IJSC_SC_SC_EEENS5_IJNSA_ILi0EEESU_SU_EEEEENS5_IJNS4_10UnderscoreESX_SX_EEEEENS4_18SM100_TMA_2SM_LOADENS4_14ComposedLayoutINS4_7SwizzleILi3ELi4ELi3EEENS4_18smem_ptr_flag_bitsILi16EEENSS_INS5_IJNSA_ILi8EEENSA_ILi64EEEEEENS5_IJS17_SC_EEEEEEEvNS4_8identityES10_S1B_vS1C_EENS_8epilogue10collective18CollectiveEpilogueINS1E_23Sm100TmaWarpSpecializedILi4ELi2ELi64ELb1ELb0EEEJNS5_IJSG_SF_SG_EEENS5_IJNSS_ISG_SC_EENSS_IS17_SC_EEEEESI_SJ_SI_SJ_NS1E_6fusion15FusionCallbacksIS1I_NS1N_17LinearCombinationISI_fSI_fLNS_15FloatRoundStyleE2EEES1J_S1M_JEEENS4_5SM1004TMEM4LOAD26SM100_TMEM_LOAD_32dp32b64xENS4_13SM90_TMA_LOADES1B_NS4_39AutoVectorizingCopyWithAssumedAlignmentILi128EEENS4_14SM90_TMA_STOREES1B_S1Z_S1Z_EEEvvEEEEvNT_6ParamsE)
        /*0008*/ 	.word	0x000000ba


	//----- nvinfo : EIATTR_FRAME_SIZE
	.align		4
.L_19:
        /*000c*/ 	.byte	0x04, 0x11
        /*000e*/ 	.short	(.L_21 - .L_20)
	.align		4
.L_20:
        /*0010*/ 	.word	index@($__internal_2_$__cuda_sm10x_tcgen05_guardrail_trap_unallocated_columns_being_dealloced)
        /*0014*/ 	.word	0x00000000


	//----- nvinfo : EIATTR_FRAME_SIZE
	.align		4
.L_21:
        /*0018*/ 	.byte	0x04, 0x11
        /*001a*/ 	.short	(.L_23 - .L_22)
	.align		4
.L_22:
        /*001c*/ 	.word	index@($__internal_1_$__cuda_sm10x_tcgen05_guardrail_trap_phase_invalid_during_alloc)
        /*0020*/ 	.word	0x00000000


	//----- nvinfo : EIATTR_FRAME_SIZE
	.align		4
.L_23:
        /*0024*/ 	.byte	0x04, 0x11
        /*0026*/ 	.short	(.L_25 - .L_24)
	.align		4
.L_24:
        /*0028*/ 	.word	index@($__internal_0_$__cuda_sm10x_tcgen05_guardrail_trap_col_being_dealloced_not_returned_by_alloc)
        /*002c*/ 	.word	0x00000000


	//----- nvinfo : EIATTR_FRAME_SIZE
	.align		4
.L_25:
        /*0030*/ 	.byte	0x04, 0x11
        /*0032*/ 	.short	(.L_27 - .L_26)
	.align		4
.L_26:
        /*0034*/ 	.word	index@(_ZN7cutlass13device_kernelINS_4gemm6kernel13GemmUniversalIN4cute5tupleIJiiiiEEENS1_10collective13CollectiveMmaINS1_35MainloopSm100TmaUmmaWarpSpecializedILi2ELi2ELi2ENS5_IJNS4_1CILi2EEENSA_ILi1EEESC_EEEEENS5_IJNSA_ILi256EEESF_NSA_ILi128EEEEEENS_10bfloat16_tENS5_IJlSC_lEEESI_SJ_NS4_8TiledMMAINS4_8MMA_AtomIJNS4_26SM100_MMA_F16BF16_2x1SM_SSISI_SI_fLi256ELi256ELNS4_4UMMA5MajorE0ELSO_0ELNSN_7ScaleInE0ELSP_0EEEEEENS4_6LayoutINS5_IJSC_SC_SC_EEENS5_IJNSA_ILi0EEESU_SU_EEEEENS5_IJNS4_10UnderscoreESX_SX_EEEEENS4_18SM100_TMA_2SM_LOADENS4_14ComposedLayoutINS4_7SwizzleILi3ELi4ELi3EEENS4_18smem_ptr_flag_bitsILi16EEENSS_INS5_IJNSA_ILi8EEENSA_ILi64EEEEEENS5_IJS17_SC_EEEEEEEvNS4_8identityES10_S1B_vS1C_EENS_8epilogue10collective18CollectiveEpilogueINS1E_23Sm100TmaWarpSpecializedILi4ELi2ELi64ELb1ELb0EEEJNS5_IJSG_SF_SG_EEENS5_IJNSS_ISG_SC_EENSS_IS17_SC_EEEEESI_SJ_SI_SJ_NS1E_6fusion15FusionCallbacksIS1I_NS1N_17LinearCombinationISI_fSI_fLNS_15FloatRoundStyleE2EEES1J_S1M_JEEENS4_5SM1004TMEM4LOAD26SM100_TMEM_LOAD_32dp32b64xENS4_13SM90_TMA_LOADES1B_NS4_39AutoVectorizingCopyWithAssumedAlignmentILi128EEENS4_14SM90_TMA_STOREES1B_S1Z_S1Z_EEEvvEEEEvNT_6ParamsE)
        /*0038*/ 	.word	0x00000000


	//----- nvinfo : EIATTR_MIN_STACK_SIZE
	.align		4
.L_27:
        /*003c*/ 	.byte	0x04, 0x12
        /*003e*/ 	.short	(.L_29 - .L_28)
	.align		4
.L_28:
        /*0040*/ 	.word	index@(_ZN7cutlass13device_kernelINS_4gemm6kernel13GemmUniversalIN4cute5tupleIJiiiiEEENS1_10collective13CollectiveMmaINS1_35MainloopSm100TmaUmmaWarpSpecializedILi2ELi2ELi2ENS5_IJNS4_1CILi2EEENSA_ILi1EEESC_EEEEENS5_IJNSA_ILi256EEESF_NSA_ILi128EEEEEENS_10bfloat16_tENS5_IJlSC_lEEESI_SJ_NS4_8TiledMMAINS4_8MMA_AtomIJNS4_26SM100_MMA_F16BF16_2x1SM_SSISI_SI_fLi256ELi256ELNS4_4UMMA5MajorE0ELSO_0ELNSN_7ScaleInE0ELSP_0EEEEEENS4_6LayoutINS5_IJSC_SC_SC_EEENS5_IJNSA_ILi0EEESU_SU_EEEEENS5_IJNS4_10UnderscoreESX_SX_EEEEENS4_18SM100_TMA_2SM_LOADENS4_14ComposedLayoutINS4_7SwizzleILi3ELi4ELi3EEENS4_18smem_ptr_flag_bitsILi16EEENSS_INS5_IJNSA_ILi8EEENSA_ILi64EEEEEENS5_IJS17_SC_EEEEEEEvNS4_8identityES10_S1B_vS1C_EENS_8epilogue10collective18CollectiveEpilogueINS1E_23Sm100TmaWarpSpecializedILi4ELi2ELi64ELb1ELb0EEEJNS5_IJSG_SF_SG_EEENS5_IJNSS_ISG_SC_EENSS_IS17_SC_EEEEESI_SJ_SI_SJ_NS1E_6fusion15FusionCallbacksIS1I_NS1N_17LinearCombinationISI_fSI_fLNS_15FloatRoundStyleE2EEES1J_S1M_JEEENS4_5SM1004TMEM4LOAD26SM100_TMEM_LOAD_32dp32b64xENS4_13SM90_TMA_LOADES1B_NS4_39AutoVectorizingCopyWithAssumedAlignmentILi128EEENS4_14SM90_TMA_STOREES1B_S1Z_S1Z_EEEvvEEEEvNT_6ParamsE)
        /*0044*/ 	.word	0x00000000
.L_29:


//--------------------- .nv.compat                --------------------------
	.section	.nv.compat,"",@"SHT_CUDA_COMPAT_INFO"
	.align	4
        /*0000*/ 	.byte	0x02, 0x09, 0x01, 0x00, 0x02, 0x02, 0x02, 0x00, 0x02, 0x05, 0x05, 0x00, 0x03, 0x07, 0x01, 0x01
        /*0010*/ 	.byte	0x02, 0x03, 0x01, 0x00, 0x02, 0x06, 0x01, 0x00, 0x04, 0x0b, 0x08, 0x00, 0x09, 0x00, 0x00, 0x00
        /*0020*/ 	.byte	0x00, 0x00, 0x00, 0x00


//--------------------- .nv.info._ZN7cutlass13device_kernelINS_4gemm6kernel13GemmUniversalIN4cute5tupleIJiiiiEEENS1_10collective13CollectiveMmaINS1_35MainloopSm100TmaUmmaWarpSpecializedILi2ELi2ELi2ENS5_IJNS4_1CILi2EEENSA_ILi1EEESC_EEEEENS5_IJNSA_ILi256EEESF_NSA_ILi128EEEEEENS_10bfloat16_tENS5_IJlSC_lEEESI_SJ_NS4_8TiledMMAINS4_8MMA_AtomIJNS4_26SM100_MMA_F16BF16_2x1SM_SSISI_SI_fLi256ELi256ELNS4_4UMMA5MajorE0ELSO_0ELNSN_7ScaleInE0ELSP_0EEEEEENS4_6LayoutINS5_IJSC_SC_SC_EEENS5_IJNSA_ILi0EEESU_SU_EEEEENS5_IJNS4_10UnderscoreESX_SX_EEEEENS4_18SM100_TMA_2SM_LOADENS4_14ComposedLayoutINS4_7SwizzleILi3ELi4ELi3EEENS4_18smem_ptr_flag_bitsILi16EEENSS_INS5_IJNSA_ILi8EEENSA_ILi64EEEEEENS5_IJS17_SC_EEEEEEEvNS4_8identityES10_S1B_vS1C_EENS_8epilogue10collective18CollectiveEpilogueINS1E_23Sm100TmaWarpSpecializedILi4ELi2ELi64ELb1ELb0EEEJNS5_IJSG_SF_SG_EEENS5_IJNSS_ISG_SC_EENSS_IS17_SC_EEEEESI_SJ_SI_SJ_NS1E_6fusion15FusionCallbacksIS1I_NS1N_17LinearCombinationISI_fSI_fLNS_15FloatRoundStyleE2EEES1J_S1M_JEEENS4_5SM1004TMEM4LOAD26SM100_TMEM_LOAD_32dp32b64xENS4_13SM90_TMA_LOADES1B_NS4_39AutoVectorizingCopyWithAssumedAlignmentILi128EEENS4_14SM90_TMA_STOREES1B_S1Z_S1Z_EEEvvEEEEvNT_6ParamsE --------------------------
	.section	.nv.info._ZN7cutlass13device_kernelINS_4gemm6kernel13GemmUniversalIN4cute5tupleIJiiiiEEENS1_10collective13CollectiveMmaINS1_35MainloopSm100TmaUmmaWarpSpecializedILi2ELi2ELi2ENS5_IJNS4_1CILi2EEENSA_ILi1EEESC_EEEEENS5_IJNSA_ILi256EEESF_NSA_ILi128EEEEEENS_10bfloat16_tENS5_IJlSC_lEEESI_SJ_NS4_8TiledMMAINS4_8MMA_AtomIJNS4_26SM100_MMA_F16BF16_2x1SM_SSISI_SI_fLi256ELi256ELNS4_4UMMA5MajorE0ELSO_0ELNSN_7ScaleInE0ELSP_0EEEEEENS4_6LayoutINS5_IJSC_SC_SC_EEENS5_IJNSA_ILi0EEESU_SU_EEEEENS5_IJNS4_10UnderscoreESX_SX_EEEEENS4_18SM100_TMA_2SM_LOADENS4_14ComposedLayoutINS4_7SwizzleILi3ELi4ELi3EEENS4_18smem_ptr_flag_bitsILi16EEENSS_INS5_IJNSA_ILi8EEENSA_ILi64EEEEEENS5_IJS17_SC_EEEEEEEvNS4_8identityES10_S1B_vS1C_EENS_8epilogue10collective18CollectiveEpilogueINS1E_23Sm100TmaWarpSpecializedILi4ELi2ELi64ELb1ELb0EEEJNS5_IJSG_SF_SG_EEENS5_IJNSS_ISG_SC_EENSS_IS17_SC_EEEEESI_SJ_SI_SJ_NS1E_6fusion15FusionCallbacksIS1I_NS1N_17LinearCombinationISI_fSI_fLNS_15FloatRoundStyleE2EEES1J_S1M_JEEENS4_5SM1004TMEM4LOAD26SM100_TMEM_LOAD_32dp32b64xENS4_13SM90_TMA_LOADES1B_NS4_39AutoVectorizingCopyWithAssumedAlignmentILi128EEENS4_14SM90_TMA_STOREES1B_S1Z_S1Z_EEEvvEEEEvNT_6ParamsE,"",@"SHT_CUDA_INFO"
	.sectionflags	@""
	.align	4


	//----- nvinfo : EIATTR_CUDA_API_VERSION
	.align		4
        /*0000*/ 	.byte	0x04, 0x37
        /*0002*/ 	.short	(.L_31 - .L_30)
.L_30:
        /*0004*/ 	.word	0x00000082


	//----- nvinfo : EIATTR_KPARAM_INFO
	.align		4
.L_31:
        /*0008*/ 	.byte	0x04, 0x17
        /*000a*/ 	.short	(.L_33 - .L_32)
.L_32:
        /*000c*/ 	.word	0x00000000
        /*0010*/ 	.short	0x0000
        /*0012*/ 	.short	0x0000
        /*0014*/ 	.byte	0x00, 0xf0, 0x01, 0x20


	//----- nvinfo : EIATTR_AT_ENTRY_FRAGMENTS
	.align		4
.L_33:
        /*0018*/ 	.byte	0x04, 0x4f
        /*001a*/ 	.short	(.L_35 - .L_34)


	//   ....[0]....
.L_34:
        /*001c*/ 	.word	0x00000007


	//----- nvinfo : EIATTR_RESERVED_SMEM_USED
	.align		4
.L_35:
        /*0020*/ 	.byte	0x01, 0x41
	.zero		2


	//----- nvinfo : EIATTR_SPARSE_MMA_MASK
	.align		4
        /*0024*/ 	.byte	0x03, 0x50
        /*0026*/ 	.short	0x0000


	//----- nvinfo : EIATTR_TCGEN05_2CTA_USED
	.align		4
        /*0028*/ 	.byte	0x01, 0x52
	.zero		2


	//----- nvinfo : EIATTR_MAXREG_COUNT
	.align		4
        /*002c*/ 	.byte	0x03, 0x1b
        /*002e*/ 	.short	0x00ff


	//----- nvinfo : EIATTR_NUM_BARRIERS
	.align		4
        /*0030*/ 	.byte	0x02, 0x4c
        /*0032*/ 	.byte	0x07
	.zero		1


	//----- nvinfo : EIATTR_EXTERNS
	.align		4
        /*0034*/ 	.byte	0x04, 0x0f
        /*0036*/ 	.short	(.L_37 - .L_36)


	//   ....[0]....
	.align		4
.L_36:
        /*0038*/ 	.word	index@(__assertfail)


	//----- nvinfo : EIATTR_MERCURY_ISA_VERSION
	.align		4
.L_37:
        /*003c*/ 	.byte	0x03, 0x5f
        /*003e*/ 	.short	0x0101


	//----- nvinfo : EIATTR_INT_WARP_WIDE_INSTR_OFFSETS
	.align		4
        /*0040*/ 	.byte	0x04, 0x31
        /*0042*/ 	.short	(.L_39 - .L_38)


	//   ....[0]....
.L_38:
        /*0044*/ 	.word	0x00000c90


	//   ....[1]....
        /*0048*/ 	.word	0x00000d30


	//   ....[2]....
        /*004c*/ 	.word	0x000021c0


	//   ....[3]....
        /*0050*/ 	.word	0x00004020


	//   ....[4]....
        /*0054*/ 	.word	0x00004040


	//   ....[5]....
        /*0058*/ 	.word	0x00004070


	//   ....[6]....
        /*005c*/ 	.word	0x000049b0


	//   ....[7]....
        /*0060*/ 	.word	0x00004a20


	//   ....[8]....
        /*0064*/ 	.word	0x00004b00


	//   ....[9]....
        /*0068*/ 	.word	0x00004b80


	//   ....[10]....
        /*006c*/ 	.word	0x00004c90


	//   ....[11]....
        /*0070*/ 	.word	0x00004d20


	//   ....[12]....
        /*0074*/ 	.word	0x00004f00


	//   ....[13]....
        /*0078*/ 	.word	0x00005060


	//----- nvinfo : EIATTR_COOP_GROUP_MASK_REGIDS
	.align		4
.L_39:
        /*007c*/ 	.byte	0x04, 0x29
        /*007e*/ 	.short	(.L_41 - .L_40)


	//   ....[0]....
.L_40:
        /*0080*/ 	.word	0xffffffff


	//   ....[1]....
        /*0084*/ 	.word	0xffffffff


	//   ....[2]....
        /*0088*/ 	.word	0xffffffff


	//   ....[3]....
        /*008c*/ 	.word	0xffffffff


	//   ....[4]....
        /*0090*/ 	.word	0xffffffff


	//   ....[5]....
        /*0094*/ 	.word	0xffffffff


	//   ....[6]....
        /*0098*/ 	.word	0xffffffff


	//   ....[7]....
        /*009c*/ 	.word	0xffffffff


	//   ....[8]....
        /*00a0*/ 	.word	0xffffffff


	//   ....[9]....
        /*00a4*/ 	.word	0xffffffff


	//   ....[10]....
        /*00a8*/ 	.word	0xffffffff


	//   ....[11]....
        /*00ac*/ 	.word	0xffffffff


	//   ....[12]....
        /*00b0*/ 	.word	0xffffffff


	//   ....[13]....
        /*00b4*/ 	.word	0xffffffff


	//----- nvinfo : EIATTR_COOP_GROUP_INSTR_OFFSETS
	.align		4
.L_41:
        /*00b8*/ 	.byte	0x04, 0x28
        /*00ba*/ 	.short	(.L_43 - .L_42)


	//   ....[0]....
.L_42:
        /*00bc*/ 	.word	0x000000c0


	//   ....[1]....
        /*00c0*/ 	.word	0x00000500


	//   ....[2]....
        /*00c4*/ 	.word	0x00000640


	//   ....[3]....
        /*00c8*/ 	.word	0x000007d0


	//   ....[4]....
        /*00cc*/ 	.word	0x000008c0


	//   ....[5]....
        /*00d0*/ 	.word	0x00000a20


	//   ....[6]....
        /*00d4*/ 	.word	0x00000b70


	//   ....[7]....
        /*00d8*/ 	.word	0x00000db0


	//   ....[8]....
        /*00dc*/ 	.word	0x000020a0


	//   ....[9]....
        /*00e0*/ 	.word	0x00002d60


	//   ....[10]....
        /*00e4*/ 	.word	0x00003230


	//   ....[11]....
        /*00e8*/ 	.word	0x00003260


	//   ....[12]....
        /*00ec*/ 	.word	0x00003f20


	//   ....[13]....
        /*00f0*/ 	.word	0x00004130


	//----- nvinfo : EIATTR_VRC_CTA_INIT_COUNT
	.align		4
.L_43:
        /*00f4*/ 	.byte	0x02, 0x4a
        /*00f6*/ 	.byte	0x80
	.zero		1


	//----- nvinfo : EIATTR_SYSCALL_OFFSETS
	.align		4
        /*00f8*/ 	.byte	0x04, 0x46
        /*00fa*/ 	.short	(.L_45 - .L_44)


	//   ....[0]....
.L_44:
        /*00fc*/ 	.word	0x00005b10


	//   ....[1]....
        /*0100*/ 	.word	0x00005c00


	//   ....[2]....
        /*0104*/ 	.word	0x00006580


	//   ....[3]....
        /*0108*/ 	.word	0x000079d0


	//   ....[4]....
        /*010c*/ 	.word	0x00008df0


	//   ....[5]....
        /*0110*/ 	.word	0x0000a200


	//----- nvinfo : EIATTR_MBARRIER_INSTR_OFFSETS
	.align		4
.L_45:
        /*0114*/ 	.byte	0x04, 0x39
        /*0116*/ 	.short	(.L_47 - .L_46)


	//   ....[0]....
.L_46:
        /*0118*/ 	.word	0x000005f0
        /*011c*/ 	.word	0x000000ff
        /*0120*/ 	.word	0x00000000
        /*0124*/ 	.short	0x0100
        /*0126*/ 	.byte	0x08
	.zero		1


	//   ....[1]....
        /*0128*/ 	.word	0x00000600
        /*012c*/ 	.word	0x000000ff
        /*0130*/ 	.word	0x00000010
        /*0134*/ 	.short	0x0100
        /*0136*/ 	.byte	0x08
	.zero		1


	//   ....[2]....
        /*0138*/ 	.word	0x00000610
        /*013c*/ 	.word	0x000000ff
        /*0140*/ 	.word	0x00000008
        /*0144*/ 	.short	0x0100
        /*0146*/ 	.byte	0x08
	.zero		1


	//   ....[3]....
        /*0148*/ 	.word	0x00000620
        /*014c*/ 	.word	0x000000ff
        /*0150*/ 	.word	0x00000018
        /*0154*/ 	.short	0x0100
        /*0156*/ 	.byte	0x08
	.zero		1


	//   ....[4]....
        /*0158*/ 	.word	0x00000740
        /*015c*/ 	.word	0x000000ff
        /*0160*/ 	.word	0x00000020
        /*0164*/ 	.short	0x0100
        /*0166*/ 	.byte	0x09
	.zero		1


	//   ....[5]....
        /*0168*/ 	.word	0x00000750
        /*016c*/ 	.word	0x000000ff
        /*0170*/ 	.word	0x00000040
        /*0174*/ 	.short	0x0100
        /*0176*/ 	.byte	0x09
	.zero		1


	//   ....[6]....
        /*0178*/ 	.word	0x00000760
        /*017c*/ 	.word	0x000000ff
        /*0180*/ 	.word	0x00000028
        /*0184*/ 	.short	0x0100
        /*0186*/ 	.byte	0x09
	.zero		1


	//   ....[7]....
        /*0188*/ 	.word	0x00000770
        /*018c*/ 	.word	0x000000ff
        /*0190*/ 	.word	0x00000048
        /*0194*/ 	.short	0x0100
        /*0196*/ 	.byte	0x09
	.zero		1


	//   ....[8]....
        /*0198*/ 	.word	0x00000780
        /*019c*/ 	.word	0x000000ff
        /*01a0*/ 	.word	0x00000030
        /*01a4*/ 	.short	0x0100
        /*01a6*/ 	.byte	0x09
	.zero		1


	//   ....[9]....
        /*01a8*/ 	.word	0x00000790
        /*01ac*/ 	.word	0x000000ff
        /*01b0*/ 	.word	0x00000050
        /*01b4*/ 	.short	0x0100
        /*01b6*/ 	.byte	0x09
	.zero		1


	//   ....[10]....
        /*01b8*/ 	.word	0x000007a0
        /*01bc*/ 	.word	0x000000ff
        /*01c0*/ 	.word	0x00000038
        /*01c4*/ 	.short	0x0100
        /*01c6*/ 	.byte	0x09
	.zero		1


	//   ....[11]....
        /*01c8*/ 	.word	0x000007b0
        /*01cc*/ 	.word	0x000000ff
        /*01d0*/ 	.word	0x00000058
        /*01d4*/ 	.short	0x0100
        /*01d6*/ 	.byte	0x09
	.zero		1


	//   ....[12]....
        /*01d8*/ 	.word	0x00000890
        /*01dc*/ 	.word	0x000000ff
        /*01e0*/ 	.word	0x00000060
        /*01e4*/ 	.short	0x0100
        /*01e6*/ 	.byte	0x08
	.zero		1


	//   ....[13]....
        /*01e8*/ 	.word	0x000008a0
        /*01ec*/ 	.word	0x000000ff
        /*01f0*/ 	.word	0x00000068
        /*01f4*/ 	.short	0x0100
        /*01f6*/ 	.byte	0x08
	.zero		1


	//   ....[14]....
        /*01f8*/ 	.word	0x000009d0
        /*01fc*/ 	.word	0x000000ff
        /*0200*/ 	.word	0x00000070
        /*0204*/ 	.short	0x0100
        /*0206*/ 	.byte	0x08
	.zero		1


	//   ....[15]....
        /*0208*/ 	.word	0x000009e0
        /*020c*/ 	.word	0x000000ff
        /*0210*/ 	.word	0x00000080
        /*0214*/ 	.short	0x0100
        /*0216*/ 	.byte	0x08
	.zero		1


	//   ....[16]....
        /*0218*/ 	.word	0x000009f0
        /*021c*/ 	.word	0x000000ff
        /*0220*/ 	.word	0x00000078
        /*0224*/ 	.short	0x0100
        /*0226*/ 	.byte	0x08
	.zero		1


	//   ....[17]....
        /*0228*/ 	.word	0x00000a00
        /*022c*/ 	.word	0x000000ff
        /*0230*/ 	.word	0x00000088
        /*0234*/ 	.short	0x0100
        /*0236*/ 	.byte	0x08
	.zero		1


	//   ....[18]....
        /*0238*/ 	.word	0x00000b20
        /*023c*/ 	.word	0x000000ff
        /*0240*/ 	.word	0x00000090
        /*0244*/ 	.short	0x0100
        /*0246*/ 	.byte	0x09
	.zero		1


	//   ....[19]....
        /*0248*/ 	.word	0x00000b30
        /*024c*/ 	.word	0x000000ff
        /*0250*/ 	.word	0x000000a0
        /*0254*/ 	.short	0x0100
        /*0256*/ 	.byte	0x09
	.zero		1


	//   ....[20]....
        /*0258*/ 	.word	0x00000b40
        /*025c*/ 	.word	0x000000ff
        /*0260*/ 	.word	0x00000098
        /*0264*/ 	.short	0x0100
        /*0266*/ 	.byte	0x09
	.zero		1


	//   ....[21]....
        /*0268*/ 	.word	0x00000b50
        /*026c*/ 	.word	0x000000ff
        /*0270*/ 	.word	0x000000a8
        /*0274*/ 	.short	0x0100
        /*0276*/ 	.byte	0x09
	.zero		1


	//   ....[22]....
        /*0278*/ 	.word	0x00000c40
        /*027c*/ 	.word	0x000000ff
        /*0280*/ 	.word	0x000000b0
        /*0284*/ 	.short	0x0100
        /*0286*/ 	.byte	0x08
	.zero		1


	//   ....[23]....
        /*0288*/ 	.word	0x00000c50
        /*028c*/ 	.word	0x000000ff
        /*0290*/ 	.word	0x000000c0
        /*0294*/ 	.short	0x0100
        /*0296*/ 	.byte	0x08
	.zero		1


	//   ....[24]....
        /*0298*/ 	.word	0x00000c60
        /*029c*/ 	.word	0x000000ff
        /*02a0*/ 	.word	0x000000b8
        /*02a4*/ 	.short	0x0100
        /*02a6*/ 	.byte	0x08
	.zero		1


	//   ....[25]....
        /*02a8*/ 	.word	0x00000c70
        /*02ac*/ 	.word	0x000000ff
        /*02b0*/ 	.word	0x000000c8
        /*02b4*/ 	.short	0x0100
        /*02b6*/ 	.byte	0x08
	.zero		1


	//   ....[26]....
        /*02b8*/ 	.word	0x00000d60
        /*02bc*/ 	.word	0x000000ff
        /*02c0*/ 	.word	0x000000d0
        /*02c4*/ 	.short	0x0100
        /*02c6*/ 	.byte	0x06
	.zero		1


	//   ....[27]....
        /*02c8*/ 	.word	0x00001770
        /*02cc*/ 	.word	0x00000003
        /*02d0*/ 	.word	0x000000c0
        /*02d4*/ 	.short	0x010a
        /*02d6*/ 	.byte	0xff
	.zero		1


	//   ....[28]....
        /*02d8*/ 	.word	0x000017a0
        /*02dc*/ 	.word	0x00000003
        /*02e0*/ 	.word	0x000000b0
        /*02e4*/ 	.short	0x0101
        /*02e6*/ 	.byte	0xff
	.zero		1


	//   ....[29]....
        /*02e8*/ 	.word	0x000018a0
        /*02ec*/ 	.word	0x000000ff
        /*02f0*/ 	.word	0x00000010
        /*02f4*/ 	.short	0x010a
        /*02f6*/ 	.byte	0x08
	.zero		1


	//   ....[30]....
        /*02f8*/ 	.word	0x00001960
        /*02fc*/ 	.word	0x000000ff
        /*0300*/ 	.word	0x00000010
        /*0304*/ 	.short	0x010a
        /*0306*/ 	.byte	0x21
	.zero		1


	//   ....[31]....
        /*0308*/ 	.word	0x00001b10
        /*030c*/ 	.word	0x000000ff
        /*0310*/ 	.word	0x00000010
        /*0314*/ 	.short	0x010a
        /*0316*/ 	.byte	0x08
	.zero		1


	//   ....[32]....
        /*0318*/ 	.word	0x00001cc0
        /*031c*/ 	.word	0x000000ff
        /*0320*/ 	.word	0x00000068
        /*0324*/ 	.short	0x0101
        /*0326*/ 	.byte	0x04
	.zero		1


	//   ....[33]....
        /*0328*/ 	.word	0x00001ce0
        /*032c*/ 	.word	0x000000ff
        /*0330*/ 	.word	0x00000010
        /*0334*/ 	.short	0x010a
        /*0336*/ 	.byte	0x08
	.zero		1


	//   ....[34]....
        /*0338*/ 	.word	0x00001d60
        /*033c*/ 	.word	0x000000ff
        /*0340*/ 	.word	0x00000010
        /*0344*/ 	.short	0x010a
        /*0346*/ 	.byte	0x21
	.zero		1


	//   ....[35]....
        /*0348*/ 	.word	0x00001ef0
        /*034c*/ 	.word	0x000000ff
        /*0350*/ 	.word	0x00000010
        /*0354*/ 	.short	0x010a
        /*0356*/ 	.byte	0x08
	.zero		1


	//   ....[36]....
        /*0358*/ 	.word	0x000020d0
        /*035c*/ 	.word	0x00000002
        /*0360*/ 	.word	0x00000070
        /*0364*/ 	.short	0x010a
        /*0366*/ 	.byte	0xff
	.zero		1


	//   ....[37]....
        /*0368*/ 	.word	0x00002190
        /*036c*/ 	.word	0x00000002
        /*0370*/ 	.word	0x00000000
        /*0374*/ 	.short	0x0101
        /*0376*/ 	.byte	0xff
	.zero		1


	//   ....[38]....
        /*0378*/ 	.word	0x000026f0
        /*037c*/ 	.word	0x000000ff
        /*0380*/ 	.word	0x00000000
        /*0384*/ 	.short	0x010a
        /*0386*/ 	.byte	0x04
	.zero		1


	//   ....[39]....
        /*0388*/ 	.word	0x00002790
        /*038c*/ 	.word	0x00000000
        /*0390*/ 	.word	0x00000000
        /*0394*/ 	.short	0x010a
        /*0396*/ 	.byte	0xff
	.zero		1


	//   ....[40]....
        /*0398*/ 	.word	0x000028c0
        /*039c*/ 	.word	0x00000000
        /*03a0*/ 	.word	0x000000b0
        /*03a4*/ 	.short	0x010a
        /*03a6*/ 	.byte	0xff
	.zero		1


	//   ....[41]....
        /*03a8*/ 	.word	0x00002930
        /*03ac*/ 	.word	0x00000004
        /*03b0*/ 	.word	0x00000000
        /*03b4*/ 	.short	0x0101
        /*03b6*/ 	.byte	0xff
	.zero		1


	//   ....[42]....
        /*03b8*/ 	.word	0x00002950
        /*03bc*/ 	.word	0x000000ff
        /*03c0*/ 	.word	0x00000080
        /*03c4*/ 	.short	0x010a
        /*03c6*/ 	.byte	0x05
	.zero		1


	//   ....[43]....
        /*03c8*/ 	.word	0x00002a70
        /*03cc*/ 	.word	0x00000000
        /*03d0*/ 	.word	0x00000070
        /*03d4*/ 	.short	0x010a
        /*03d6*/ 	.byte	0xff
	.zero		1


	//   ....[44]....
        /*03d8*/ 	.word	0x00002b70
        /*03dc*/ 	.word	0x00000000
        /*03e0*/ 	.word	0x00000000
        /*03e4*/ 	.short	0x0101
        /*03e6*/ 	.byte	0xff
	.zero		1


	//   ....[45]....
        /*03e8*/ 	.word	0x00002c00
        /*03ec*/ 	.word	0x000000ff
        /*03f0*/ 	.word	0x00000080
        /*03f4*/ 	.short	0x0106
        /*03f6*/ 	.byte	0x05
	.zero		1


	//   ....[46]....
        /*03f8*/ 	.word	0x00002c20
        /*03fc*/ 	.word	0x000000ff
        /*0400*/ 	.word	0x00000080
        /*0404*/ 	.short	0x010a
        /*0406*/ 	.byte	0x05
	.zero		1


	//   ....[47]....
        /*0408*/ 	.word	0x00002cb0
        /*040c*/ 	.word	0x000000ff
        /*0410*/ 	.word	0x00000080
        /*0414*/ 	.short	0x0106
        /*0416*/ 	.byte	0x04
	.zero		1


	//   ....[48]....
        /*0418*/ 	.word	0x00002cf0
        /*041c*/ 	.word	0x00000000
        /*0420*/ 	.word	0x00000080
        /*0424*/ 	.short	0x010a
        /*0426*/ 	.byte	0xff
	.zero		1


	//   ....[49]....
        /*0428*/ 	.word	0x00002f30
        /*042c*/ 	.word	0x000000ff
        /*0430*/ 	.word	0x00000008
        /*0434*/ 	.short	0x010a
        /*0436*/ 	.byte	0x06
	.zero		1


	//   ....[50]....
        /*0438*/ 	.word	0x00002f50
        /*043c*/ 	.word	0x000000ff
        /*0440*/ 	.word	0x00000008
        /*0444*/ 	.short	0x010a
        /*0446*/ 	.byte	0x06
	.zero		1


	//   ....[51]....
        /*0448*/ 	.word	0x000030e0
        /*044c*/ 	.word	0x000000ff
        /*0450*/ 	.word	0x00000008
        /*0454*/ 	.short	0x010a
        /*0456*/ 	.byte	0x06
	.zero		1


	//   ....[52]....
        /*0458*/ 	.word	0x00003100
        /*045c*/ 	.word	0x000000ff
        /*0460*/ 	.word	0x00000008
        /*0464*/ 	.short	0x010a
        /*0466*/ 	.byte	0x06
	.zero		1


	//   ....[53]....
        /*0468*/ 	.word	0x000031c0
        /*046c*/ 	.word	0x000000ff
        /*0470*/ 	.word	0x00000000
        /*0474*/ 	.short	0x0101
        /*0476*/ 	.byte	0x07
	.zero		1


	//   ....[54]....
        /*0478*/ 	.word	0x00003580
        /*047c*/ 	.word	0x00000000
        /*0480*/ 	.word	0x00000070
        /*0484*/ 	.short	0x010a
        /*0486*/ 	.byte	0xff
	.zero		1


	//   ....[55]....
        /*0488*/ 	.word	0x00003640
        /*048c*/ 	.word	0x00000000
        /*0490*/ 	.word	0x00000000
        /*0494*/ 	.short	0x0101
        /*0496*/ 	.byte	0xff
	.zero		1


	//   ....[56]....
        /*0498*/ 	.word	0x000036f0
        /*049c*/ 	.word	0x000000ff
        /*04a0*/ 	.word	0x00000000
        /*04a4*/ 	.short	0x010a
        /*04a6*/ 	.byte	0x09
	.zero		1


	//   ....[57]....
        /*04a8*/ 	.word	0x00003710
        /*04ac*/ 	.word	0x000000ff
        /*04b0*/ 	.word	0x000000a0
        /*04b4*/ 	.short	0x010a
        /*04b6*/ 	.byte	0x08
	.zero		1


	//   ....[58]....
        /*04b8*/ 	.word	0x000037c0
        /*04bc*/ 	.word	0x000000ff
        /*04c0*/ 	.word	0x00000000
        /*04c4*/ 	.short	0x010a
        /*04c6*/ 	.byte	0x0e
	.zero		1


	//   ....[59]....
        /*04c8*/ 	.word	0x000038f0
        /*04cc*/ 	.word	0x000000ff
        /*04d0*/ 	.word	0x00000000
        /*04d4*/ 	.short	0x010a
        /*04d6*/ 	.byte	0x26
	.zero		1


	//   ....[60]....
        /*04d8*/ 	.word	0x00003d30
        /*04dc*/ 	.word	0x000000ff
        /*04e0*/ 	.word	0x00000000
        /*04e4*/ 	.short	0x010a
        /*04e6*/ 	.byte	0x05
	.zero		1


	//   ....[61]....
        /*04e8*/ 	.word	0x00003dd0
        /*04ec*/ 	.word	0x00000000
        /*04f0*/ 	.word	0x00000000
        /*04f4*/ 	.short	0x010a
        /*04f6*/ 	.byte	0xff
	.zero		1


	//   ....[62]....
        /*04f8*/ 	.word	0x00003e10
        /*04fc*/ 	.word	0x00000000
        /*0500*/ 	.word	0x00000000
        /*0504*/ 	.short	0x010a
        /*0506*/ 	.byte	0xff
	.zero		1


	//   ....[63]....
        /*0508*/ 	.word	0x00003e80
        /*050c*/ 	.word	0x000000ff
        /*0510*/ 	.word	0x00000000
        /*0514*/ 	.short	0x0101
        /*0516*/ 	.byte	0x05
	.zero		1


	//   ....[64]....
        /*0518*/ 	.word	0x00003ec0
        /*051c*/ 	.word	0x000000ff
        /*0520*/ 	.word	0x000000d0
        /*0524*/ 	.short	0x010a
        /*0526*/ 	.byte	0x07
	.zero		1


	//   ....[65]....
        /*0528*/ 	.word	0x00003f10
        /*052c*/ 	.word	0x000000ff
        /*0530*/ 	.word	0x00000000
        /*0534*/ 	.short	0x0101
        /*0536*/ 	.byte	0x05
	.zero		1


	//   ....[66]....
        /*0538*/ 	.word	0x00004360
        /*053c*/ 	.word	0x00000000
        /*0540*/ 	.word	0x00000070
        /*0544*/ 	.short	0x010a
        /*0546*/ 	.byte	0xff
	.zero		1


	//   ....[67]....
        /*0548*/ 	.word	0x00004420
        /*054c*/ 	.word	0x00000000
        /*0550*/ 	.word	0x00000000
        /*0554*/ 	.short	0x0101
        /*0556*/ 	.byte	0xff
	.zero		1


	//   ....[68]....
        /*0558*/ 	.word	0x00004740
        /*055c*/ 	.word	0x000000ff
        /*0560*/ 	.word	0x00000068
        /*0564*/ 	.short	0x010a
        /*0566*/ 	.byte	0x06
	.zero		1


	//   ....[69]....
        /*0568*/ 	.word	0x00004930
        /*056c*/ 	.word	0x000000ff
        /*0570*/ 	.word	0x00000040
        /*0574*/ 	.short	0x010a
        /*0576*/ 	.byte	0x06
	.zero		1


	//   ....[70]....
        /*0578*/ 	.word	0x00004aa0
        /*057c*/ 	.word	0x000000ff
        /*0580*/ 	.word	0x00000020
        /*0584*/ 	.short	0x010b
        /*0586*/ 	.byte	0x06
	.zero		1


	//   ....[71]....
        /*0588*/ 	.word	0x00004ab0
        /*058c*/ 	.word	0x000000ff
        /*0590*/ 	.word	0x00000000
        /*0594*/ 	.short	0x0101
        /*0596*/ 	.byte	0x08
	.zero		1


	//   ....[72]....
        /*0598*/ 	.word	0x00004ad0
        /*059c*/ 	.word	0x000000ff
        /*05a0*/ 	.word	0x00000048
        /*05a4*/ 	.short	0x010a
        /*05a6*/ 	.byte	0x06
	.zero		1


	//   ....[73]....
        /*05a8*/ 	.word	0x00004c30
        /*05ac*/ 	.word	0x000000ff
        /*05b0*/ 	.word	0x00000028
        /*05b4*/ 	.short	0x010b
        /*05b6*/ 	.byte	0x06
	.zero		1


	//   ....[74]....
        /*05b8*/ 	.word	0x00004c40
        /*05bc*/ 	.word	0x000000ff
        /*05c0*/ 	.word	0x00000000
        /*05c4*/ 	.short	0x0101
        /*05c6*/ 	.byte	0x08
	.zero		1


	//   ....[75]....
        /*05c8*/ 	.word	0x00004c50
        /*05cc*/ 	.word	0x000000ff
        /*05d0*/ 	.word	0x00000050
        /*05d4*/ 	.short	0x010a
        /*05d6*/ 	.byte	0x06
	.zero		1


	//   ....[76]....
        /*05d8*/ 	.word	0x00004df0
        /*05dc*/ 	.word	0x000000ff
        /*05e0*/ 	.word	0x00000030
        /*05e4*/ 	.short	0x010b
        /*05e6*/ 	.byte	0x06
	.zero		1


	//   ....[77]....
        /*05e8*/ 	.word	0x00004e60
        /*05ec*/ 	.word	0x000000ff
        /*05f0*/ 	.word	0x00000000
        /*05f4*/ 	.short	0x0101
        /*05f6*/ 	.byte	0x08
	.zero		1


	//   ....[78]....
        /*05f8*/ 	.word	0x00004e90
        /*05fc*/ 	.word	0x000000ff
        /*0600*/ 	.word	0x00000058
        /*0604*/ 	.short	0x010a
        /*0606*/ 	.byte	0x06
	.zero		1


	//   ....[79]....
        /*0608*/ 	.word	0x000050a0
        /*060c*/ 	.word	0x000000ff
        /*0610*/ 	.word	0x00000038
        /*0614*/ 	.short	0x010b
        /*0616*/ 	.byte	0x06
	.zero		1


	//   ....[80]....
        /*0618*/ 	.word	0x000050c0
        /*061c*/ 	.word	0x000000ff
        /*0620*/ 	.word	0x00000000
        /*0624*/ 	.short	0x0101
        /*0626*/ 	.byte	0x0d
	.zero		1


	//   ....[81]....
        /*0628*/ 	.word	0x000050f0
        /*062c*/ 	.word	0x000000ff
        /*0630*/ 	.word	0x00000040
        /*0634*/ 	.short	0x010a
        /*0636*/ 	.byte	0x06
	.zero		1


	//   ....[82]....
        /*0638*/ 	.word	0x00005110
        /*063c*/ 	.word	0x000000ff
        /*0640*/ 	.word	0x00000048
        /*0644*/ 	.short	0x010a
        /*0646*/ 	.byte	0x06
	.zero		1


	//   ....[83]....
        /*0648*/ 	.word	0x00005130
        /*064c*/ 	.word	0x000000ff
        /*0650*/ 	.word	0x00000050
        /*0654*/ 	.short	0x010a
        /*0656*/ 	.byte	0x06
	.zero		1


	//   ....[84]....
        /*0658*/ 	.word	0x00005170
        /*065c*/ 	.word	0x00000000
        /*0660*/ 	.word	0x00000058
        /*0664*/ 	.short	0x010a
        /*0666*/ 	.byte	0xff
	.zero		1


	//   ....[85]....
        /*0668*/ 	.word	0x000054d0
        /*066c*/ 	.word	0x00000000
        /*0670*/ 	.word	0x00000070
        /*0674*/ 	.short	0x010a
        /*0676*/ 	.byte	0xff
	.zero		1


	//   ....[86]....
        /*0678*/ 	.word	0x000055e0
        /*067c*/ 	.word	0x00000000
        /*0680*/ 	.word	0x00000000
        /*0684*/ 	.short	0x0101
        /*0686*/ 	.byte	0xff
	.zero		1


	//   ....[87]....
        /*0688*/ 	.word	0x00006090
        /*068c*/ 	.word	0x000000ff
        /*0690*/ 	.word	0x00000020
        /*0694*/ 	.short	0x010a
        /*0696*/ 	.byte	0x30
	.zero		1


	//   ....[88]....
        /*0698*/ 	.word	0x00006170
        /*069c*/ 	.word	0x000000b7
        /*06a0*/ 	.word	0x00000090
        /*06a4*/ 	.short	0x010a
        /*06a6*/ 	.byte	0xff
	.zero		1


	//   ....[89]....
        /*06a8*/ 	.word	0x00006330
        /*06ac*/ 	.word	0x000000ff
        /*06b0*/ 	.word	0x00000020
        /*06b4*/ 	.short	0x010a
        /*06b6*/ 	.byte	0x30
	.zero		1


	//   ....[90]....
        /*06b8*/ 	.word	0x00006460
        /*06bc*/ 	.word	0x000000b7
        /*06c0*/ 	.word	0x00000090
        /*06c4*/ 	.short	0x010a
        /*06c6*/ 	.byte	0xff
	.zero		1


	//   ....[91]....
        /*06c8*/ 	.word	0x00007670
        /*06cc*/ 	.word	0x00000000
        /*06d0*/ 	.word	0x00000000
        /*06d4*/ 	.short	0x0101
        /*06d6*/ 	.byte	0xff
	.zero		1


	//   ....[92]....
        /*06d8*/ 	.word	0x00007680
        /*06dc*/ 	.word	0x00000003
        /*06e0*/ 	.word	0x00000020
        /*06e4*/ 	.short	0x010a
        /*06e6*/ 	.byte	0xff
	.zero		1


	//   ....[93]....
        /*06e8*/ 	.word	0x00007760
        /*06ec*/ 	.word	0x00000003
        /*06f0*/ 	.word	0x00000020
        /*06f4*/ 	.short	0x010a
        /*06f6*/ 	.byte	0xff
	.zero		1


	//   ....[94]....
        /*06f8*/ 	.word	0x00008a90
        /*06fc*/ 	.word	0x00000055
        /*0700*/ 	.word	0x00000000
        /*0704*/ 	.short	0x0101
        /*0706*/ 	.byte	0xff
	.zero		1


	//   ....[95]....
        /*0708*/ 	.word	0x00008ab0
        /*070c*/ 	.word	0x00000000
        /*0710*/ 	.word	0x00000020
        /*0714*/ 	.short	0x010a
        /*0716*/ 	.byte	0xff
	.zero		1


	//   ....[96]....
        /*0718*/ 	.word	0x00008b80
        /*071c*/ 	.word	0x00000000
        /*0720*/ 	.word	0x00000020
        /*0724*/ 	.short	0x010a
        /*0726*/ 	.byte	0xff
	.zero		1


	//   ....[97]....
        /*0728*/ 	.word	0x00009eb0
        /*072c*/ 	.word	0x00000054
        /*0730*/ 	.word	0x00000000
        /*0734*/ 	.short	0x0101
        /*0736*/ 	.byte	0xff
	.zero		1


	//   ....[98]....
        /*0738*/ 	.word	0x00009ed0
        /*073c*/ 	.word	0x00000003
        /*0740*/ 	.word	0x00000020
        /*0744*/ 	.short	0x010a
        /*0746*/ 	.byte	0xff
	.zero		1


	//   ....[99]....
        /*0748*/ 	.word	0x00009fa0
        /*074c*/ 	.word	0x00000003
        /*0750*/ 	.word	0x00000020
        /*0754*/ 	.short	0x010a
        /*0756*/ 	.byte	0xff
	.zero		1


	//   ....[100]....
        /*0758*/ 	.word	0x0000a430
        /*075c*/ 	.word	0x000000b7
        /*0760*/ 	.word	0x00000000
        /*0764*/ 	.short	0x0101
        /*0766*/ 	.byte	0xff
	.zero		1


	//   ....[101]....
        /*0768*/ 	.word	0x0000b310
        /*076c*/ 	.word	0x00000000
        /*0770*/ 	.word	0x00000000
        /*0774*/ 	.short	0x0101
        /*0776*/ 	.byte	0xff
	.zero		1


	//   ....[102]....
        /*0778*/ 	.word	0x0000b580
        /*077c*/ 	.word	0x000000ff
        /*0780*/ 	.word	0x00000000
        /*0784*/ 	.short	0x0101
        /*0786*/ 	.byte	0x04
	.zero		1


	//   ....[103]....
        /*0788*/ 	.word	0x0000b5a0
        /*078c*/ 	.word	0x00000003
        /*0790*/ 	.word	0x000000c0
        /*0794*/ 	.short	0x010a
        /*0796*/ 	.byte	0xff
	.zero		1


	//   ....[104]....
        /*0798*/ 	.word	0x0000b600
        /*079c*/ 	.word	0x00000002
        /*07a0*/ 	.word	0x00000010
        /*07a4*/ 	.short	0x010a
        /*07a6*/ 	.byte	0xff
	.zero		1


	//   ....[105]....
        /*07a8*/ 	.word	0x0000b660
        /*07ac*/ 	.word	0x00000002
        /*07b0*/ 	.word	0x00000010
        /*07b4*/ 	.short	0x010a
        /*07b6*/ 	.byte	0xff
	.zero		1


	//   ....[106]....
        /*07b8*/ 	.word	0x0000b6b0
        /*07bc*/ 	.word	0x00000002
        /*07c0*/ 	.word	0x00000070
        /*07c4*/ 	.short	0x010a
        /*07c6*/ 	.byte	0xff
	.zero		1


	//   ....[107]....
        /*07c8*/ 	.word	0x0000b710
        /*07cc*/ 	.word	0x00000000
        /*07d0*/ 	.word	0x00000000
        /*07d4*/ 	.short	0x010a
        /*07d6*/ 	.byte	0xff
	.zero		1


	//   ....[108]....
        /*07d8*/ 	.word	0x0000b760
        /*07dc*/ 	.word	0x00000000
        /*07e0*/ 	.word	0x000000b0
        /*07e4*/ 	.short	0x010a
        /*07e6*/ 	.byte	0xff
	.zero		1


	//   ....[109]....
        /*07e8*/ 	.word	0x0000b7c0
        /*07ec*/ 	.word	0x00000000
        /*07f0*/ 	.word	0x00000080
        /*07f4*/ 	.short	0x010a
        /*07f6*/ 	.byte	0xff
	.zero		1


	//   ....[110]....
        /*07f8*/ 	.word	0x0000b810
        /*07fc*/ 	.word	0x00000000
        /*0800*/ 	.word	0x00000070
        /*0804*/ 	.short	0x010a
        /*0806*/ 	.byte	0xff
	.zero		1


	//   ....[111]....
        /*0808*/ 	.word	0x0000b870
        /*080c*/ 	.word	0x00000000
        /*0810*/ 	.word	0x00000080
        /*0814*/ 	.short	0x010a
        /*0816*/ 	.byte	0xff
	.zero		1


	//   ....[112]....
        /*0818*/ 	.word	0x0000b8d0
        /*081c*/ 	.word	0x00000004
        /*0820*/ 	.word	0x00000008
        /*0824*/ 	.short	0x010a
        /*0826*/ 	.byte	0xff
	.zero		1


	//   ....[113]....
        /*0828*/ 	.word	0x0000b9b0
        /*082c*/ 	.word	0x00000002
        /*0830*/ 	.word	0x00000008
        /*0834*/ 	.short	0x010a
        /*0836*/ 	.byte	0xff
	.zero		1


	//   ....[114]....
        /*0838*/ 	.word	0x0000ba00
        /*083c*/ 	.word	0x00000000
        /*0840*/ 	.word	0x00000070
        /*0844*/ 	.short	0x010a
        /*0846*/ 	.byte	0xff
	.zero		1


	//   ....[115]....
        /*0848*/ 	.word	0x0000ba60
        /*084c*/ 	.word	0x00000000
        /*0850*/ 	.word	0x000000a0
        /*0854*/ 	.short	0x010a
        /*0856*/ 	.byte	0xff
	.zero		1


	//   ....[116]....
        /*0858*/ 	.word	0x0000bac0
        /*085c*/ 	.word	0x00000000
        /*0860*/ 	.word	0x00000000
        /*0864*/ 	.short	0x010a
        /*0866*/ 	.byte	0xff
	.zero		1


	//   ....[117]....
        /*0868*/ 	.word	0x0000bb20
        /*086c*/ 	.word	0x00000000
        /*0870*/ 	.word	0x00000000
        /*0874*/ 	.short	0x010a
        /*0876*/ 	.byte	0xff
	.zero		1


	//   ....[118]....
        /*0878*/ 	.word	0x0000bb80
        /*087c*/ 	.word	0x00000000
        /*0880*/ 	.word	0x000000d0
        /*0884*/ 	.short	0x010a
        /*0886*/ 	.byte	0xff
	.zero		1


	//   ....[119]....
        /*0888*/ 	.word	0x0000bbd0
        /*088c*/ 	.word	0x00000000
        /*0890*/ 	.word	0x00000070
        /*0894*/ 	.short	0x010a
        /*0896*/ 	.byte	0xff
	.zero		1


	//   ....[120]....
        /*0898*/ 	.word	0x0000bc30
        /*089c*/ 	.word	0x00000000
        /*08a0*/ 	.word	0x00000068
        /*08a4*/ 	.short	0x010a
        /*08a6*/ 	.byte	0xff
	.zero		1


	//   ....[121]....
        /*08a8*/ 	.word	0x0000bc90
        /*08ac*/ 	.word	0x00000003
        /*08b0*/ 	.word	0x00000040
        /*08b4*/ 	.short	0x010a
        /*08b6*/ 	.byte	0xff
	.zero		1


	//   ....[122]....
        /*08b8*/ 	.word	0x0000bcf0
        /*08bc*/ 	.word	0x00000003
        /*08c0*/ 	.word	0x00000048
        /*08c4*/ 	.short	0x010a
        /*08c6*/ 	.byte	0xff
	.zero		1


	//   ....[123]....
        /*08c8*/ 	.word	0x0000bd50
        /*08cc*/ 	.word	0x00000003
        /*08d0*/ 	.word	0x00000050
        /*08d4*/ 	.short	0x010a
        /*08d6*/ 	.byte	0xff
	.zero		1


	//   ....[124]....
        /*08d8*/ 	.word	0x0000bdb0
        /*08dc*/ 	.word	0x00000003
        /*08e0*/ 	.word	0x00000058
        /*08e4*/ 	.short	0x010a
        /*08e6*/ 	.byte	0xff
	.zero		1


	//   ....[125]....
        /*08e8*/ 	.word	0x0000be10
        /*08ec*/ 	.word	0x00000000
        /*08f0*/ 	.word	0x00000040
        /*08f4*/ 	.short	0x010a
        /*08f6*/ 	.byte	0xff
	.zero		1


	//   ....[126]....
        /*08f8*/ 	.word	0x0000be70
        /*08fc*/ 	.word	0x00000000
        /*0900*/ 	.word	0x00000048
        /*0904*/ 	.short	0x010a
        /*0906*/ 	.byte	0xff
	.zero		1


	//   ....[127]....
        /*0908*/ 	.word	0x0000bed0
        /*090c*/ 	.word	0x00000000
        /*0910*/ 	.word	0x00000050
        /*0914*/ 	.short	0x010a
        /*0916*/ 	.byte	0xff
	.zero		1


	//   ....[128]....
        /*0918*/ 	.word	0x0000bf20
        /*091c*/ 	.word	0x00000000
        /*0920*/ 	.word	0x00000070
        /*0924*/ 	.short	0x010a
        /*0926*/ 	.byte	0xff
	.zero		1


	//   ....[129]....
        /*0928*/ 	.word	0x0000bf80
        /*092c*/ 	.word	0x00000002
        /*0930*/ 	.word	0x00000020
        /*0934*/ 	.short	0x010a
        /*0936*/ 	.byte	0xff
	.zero		1


	//   ....[130]....
        /*0938*/ 	.word	0x0000bfd0
        /*093c*/ 	.word	0x000000b7
        /*0940*/ 	.word	0x00000090
        /*0944*/ 	.short	0x010a
        /*0946*/ 	.byte	0xff
	.zero		1


	//   ....[131]....
        /*0948*/ 	.word	0x0000c020
        /*094c*/ 	.word	0x00000003
        /*0950*/ 	.word	0x00000020
        /*0954*/ 	.short	0x010a
        /*0956*/ 	.byte	0xff
	.zero		1


	//   ....[132]....
        /*0958*/ 	.word	0x0000c070
        /*095c*/ 	.word	0x00000000
        /*0960*/ 	.word	0x00000020
        /*0964*/ 	.short	0x010a
        /*0966*/ 	.byte	0xff
	.zero		1


	//   ....[133]....
        /*0968*/ 	.word	0x0000c0c0
        /*096c*/ 	.word	0x00000003
        /*0970*/ 	.word	0x00000020
        /*0974*/ 	.short	0x010a
        /*0976*/ 	.byte	0xff
	.zero		1


	//----- nvinfo : EIATTR_NUM_MBARRIERS
	.align		4
.L_47:
        /*0978*/ 	.byte	0x03, 0x38
        /*097a*/ 	.short	0x001b


	//----- nvinfo : EIATTR_EXIT_INSTR_OFFSETS
	.align		4
        /*097c*/ 	.byte	0x04, 0x1c
        /*097e*/ 	.short	(.L_49 - .L_48)


	//   ....[0]....
.L_48:
        /*0980*/ 	.word	0x000027c0


	//   ....[1]....
        /*0984*/ 	.word	0x00002cc0


	//   ....[2]....
        /*0988*/ 	.word	0x00002d20


	//   ....[3]....
        /*098c*/ 	.word	0x00004140


	//   ....[4]....
        /*0990*/ 	.word	0x000051a0


	//   ....[5]....
        /*0994*/ 	.word	0x000051e0


	//   ....[6]....
        /*0998*/ 	.word	0x0000b470


	//   ....[7]....
        /*099c*/ 	.word	0x0000b4f0


	//   ....[8]....
        /*09a0*/ 	.word	0x0000b520


	//   ....[9]....
        /*09a4*/ 	.word	0x0000b590


	//----- nvinfo : EIATTR_MAX_THREADS
	.align		4
.L_49:
        /*09a8*/ 	.byte	0x04, 0x05
        /*09aa*/ 	.short	(.L_51 - .L_50)
.L_50:
        /*09ac*/ 	.word	0x00000100
        /*09b0*/ 	.word	0x00000001
        /*09b4*/ 	.word	0x00000001


	//----- nvinfo : EIATTR_CRS_STACK_SIZE
	.align		4
.L_51:
        /*09b8*/ 	.byte	0x04, 0x1e
        /*09ba*/ 	.short	(.L_53 - .L_52)
.L_52:
        /*09bc*/ 	.word	0x00000000


	//----- nvinfo : EIATTR_CBANK_PARAM_SIZE
	.align		4
.L_53:
        /*09c0*/ 	.byte	0x03, 0x19
        /*09c2*/ 	.short	0x0800


	//----- nvinfo : EIATTR_PARAM_CBANK
	.align		4
        /*09c4*/ 	.byte	0x04, 0x0a
        /*09c6*/ 	.short	(.L_55 - .L_54)
	.align		4
.L_54:
        /*09c8*/ 	.word	index@(.nv.constant0._ZN7cutlass13device_kernelINS_4gemm6kernel13GemmUniversalIN4cute5tupleIJiiiiEEENS1_10collective13CollectiveMmaINS1_35MainloopSm100TmaUmmaWarpSpecializedILi2ELi2ELi2ENS5_IJNS4_1CILi2EEENSA_ILi1EEESC_EEEEENS5_IJNSA_ILi256EEESF_NSA_ILi128EEEEEENS_10bfloat16_tENS5_IJlSC_lEEESI_SJ_NS4_8TiledMMAINS4_8MMA_AtomIJNS4_26SM100_MMA_F16BF16_2x1SM_SSISI_SI_fLi256ELi256ELNS4_4UMMA5MajorE0ELSO_0ELNSN_7ScaleInE0ELSP_0EEEEEENS4_6LayoutINS5_IJSC_SC_SC_EEENS5_IJNSA_ILi0EEESU_SU_EEEEENS5_IJNS4_10UnderscoreESX_SX_EEEEENS4_18SM100_TMA_2SM_LOADENS4_14ComposedLayoutINS4_7SwizzleILi3ELi4ELi3EEENS4_18smem_ptr_flag_bitsILi16EEENSS_INS5_IJNSA_ILi8EEENSA_ILi64EEEEEENS5_IJS17_SC_EEEEEEEvNS4_8identityES10_S1B_vS1C_EENS_8epilogue10collective18CollectiveEpilogueINS1E_23Sm100TmaWarpSpecializedILi4ELi2ELi64ELb1ELb0EEEJNS5_IJSG_SF_SG_EEENS5_IJNSS_ISG_SC_EENSS_IS17_SC_EEEEESI_SJ_SI_SJ_NS1E_6fusion15FusionCallbacksIS1I_NS1N_17LinearCombinationISI_fSI_fLNS_15FloatRoundStyleE2EEES1J_S1M_JEEENS4_5SM1004TMEM4LOAD26SM100_TMEM_LOAD_32dp32b64xENS4_13SM90_TMA_LOADES1B_NS4_39AutoVectorizingCopyWithAssumedAlignmentILi128EEENS4_14SM90_TMA_STOREES1B_S1Z_S1Z_EEEvvEEEEvNT_6ParamsE)
        /*09cc*/ 	.short	0x0380
        /*09ce*/ 	.short	0x0800


	//----- nvinfo : EIATTR_SW_WAR
	.align		4
.L_55:
        /*09d0*/ 	.byte	0x04, 0x36
        /*09d2*/ 	.short	(.L_57 - .L_56)
.L_56:
        /*09d4*/ 	.word	0x00000008
.L_57:


//--------------------- .nv.callgraph             --------------------------
	.section	.nv.callgraph,"",@"SHT_CUDA_CALLGRAPH"
	.align	4
	.sectionentsize	8
	.align		4
        /*0000*/ 	.word	0x00000000
	.align		4
        /*0004*/ 	.word	0xffffffff
	.align		4
        /*0008*/ 	.word	index@(_ZN7cutlass13device_kernelINS_4gemm6kernel13GemmUniversalIN4cute5tupleIJiiiiEEENS1_10collective13CollectiveMmaINS1_35MainloopSm100TmaUmmaWarpSpecializedILi2ELi2ELi2ENS5_IJNS4_1CILi2EEENSA_ILi1EEESC_EEEEENS5_IJNSA_ILi256EEESF_NSA_ILi128EEEEEENS_10bfloat16_tENS5_IJlSC_lEEESI_SJ_NS4_8TiledMMAINS4_8MMA_AtomIJNS4_26SM100_MMA_F16BF16_2x1SM_SSISI_SI_fLi256ELi256ELNS4_4UMMA5MajorE0ELSO_0ELNSN_7ScaleInE0ELSP_0EEEEEENS4_6LayoutINS5_IJSC_SC_SC_EEENS5_IJNSA_ILi0EEESU_SU_EEEEENS5_IJNS4_10UnderscoreESX_SX_EEEEENS4_18SM100_TMA_2SM_LOADENS4_14ComposedLayoutINS4_7SwizzleILi3ELi4ELi3EEENS4_18smem_ptr_flag_bitsILi16EEENSS_INS5_IJNSA_ILi8EEENSA_ILi64EEEEEENS5_IJS17_SC_EEEEEEEvNS4_8identityES10_S1B_vS1C_EENS_8epilogue10collective18CollectiveEpilogueINS1E_23Sm100TmaWarpSpecializedILi4ELi2ELi64ELb1ELb0EEEJNS5_IJSG_SF_SG_EEENS5_IJNSS_ISG_SC_EENSS_IS17_SC_EEEEESI_SJ_SI_SJ_NS1E_6fusion15FusionCallbacksIS1I_NS1N_17LinearCombinationISI_fSI_fLNS_15FloatRoundStyleE2EEES1J_S1M_JEEENS4_5SM1004TMEM4LOAD26SM100_TMEM_LOAD_32dp32b64xENS4_13SM90_TMA_LOADES1B_NS4_39AutoVectorizingCopyWithAssumedAlignmentILi128EEENS4_14SM90_TMA_STOREES1B_S1Z_S1Z_EEEvvEEEEvNT_6ParamsE)
	.align		4
        /*000c*/ 	.word	index@(__assertfail)
	.align		4
        /*0010*/ 	.word	0x00000000
	.align		4
        /*0014*/ 	.word	0xfffffffe
	.align		4
        /*0018*/ 	.word	0x00000000
	.align		4
        /*001c*/ 	.word	0xfffffffd
	.align		4
        /*0020*/ 	.word	0x00000000
	.align		4
        /*0024*/ 	.word	0xfffffffc


//--------------------- .nv.constant4             --------------------------
	.section	.nv.constant4,"a",@progbits
	.align	8
	.align		8
.nv.constant4:
        /*0000*/ 	.dword	__assertfail
	.align		8
        /*0008*/ 	.dword	__unnamed_1
	.align		8
        /*0010*/ 	.dword	__unnamed_2
	.align		8
        /*0018*/ 	.dword	_ZN40_INTERNAL_bedc1a4d_4_k_cu_b4112ddb_149164cuda3std3__45__cpo5beginE
	.align		8
        /*0020*/ 	.dword	_ZN40_INTERNAL_bedc1a4d_4_k_cu_b4112ddb_149164cuda3std3__45__cpo3endE
	.align		8
        /*0028*/ 	.dword	_ZN40_INTERNAL_bedc1a4d_4_k_cu_b4112ddb_149164cuda3std3__45__cpo6cbeginE
	.align		8
        /*0030*/ 	.dword	_ZN40_INTERNAL_bedc1a4d_4_k_cu_b4112ddb_149164cuda3std3__45__cpo4cendE
	.align		8
        /*0038*/ 	.dword	_ZN40_INTERNAL_bedc1a4d_4_k_cu_b4112ddb_149164cuda3std3__442_GLOBAL__N__bedc1a4d_4_k_cu_b4112ddb_149166ignoreE
	.align		8
        /*0040*/ 	.dword	_ZN40_INTERNAL_bedc1a4d_4_k_cu_b4112ddb_149164cuda3std3__419piecewise_constructE
	.align		8
        /*0048*/ 	.dword	_ZN40_INTERNAL_bedc1a4d_4_k_cu_b4112ddb_149164cuda3std3__48in_placeE
	.align		8
        /*0050*/ 	.dword	_ZN40_INTERNAL_bedc1a4d_4_k_cu_b4112ddb_149164cuda3std6ranges3__45__cpo4swapE
	.align		8
        /*0058*/ 	.dword	_ZN40_INTERNAL_bedc1a4d_4_k_cu_b4112ddb_149164cuda3std6ranges3__45__cpo9iter_moveE
	.align		8
        /*0060*/ 	.dword	_ZN40_INTERNAL_bedc1a4d_4_k_cu_b4112ddb_149164cute7productE
	.align		8
        /*0068*/ 	.dword	_ZN40_INTERNAL_bedc1a4d_4_k_cu_b4112ddb_149164cute1_E
	.align		8
        /*0070*/ 	.dword	$str$25
	.align		8
        /*0078*/ 	.dword	$str$26
	.align		8
        /*0080*/ 	.dword	$str$27
	.align		8
        /*0088*/ 	.dword	$str$28


//--------------------- .text._ZN7cutlass13device_kernelINS_4gemm6kernel13GemmUniversalIN4cute5tupleIJiiiiEEENS1_10collective13CollectiveMmaINS1_35MainloopSm100TmaUmmaWarpSpecializedILi2ELi2ELi2ENS5_IJNS4_1CILi2EEENSA_ILi1EEESC_EEEEENS5_IJNSA_ILi256EEESF_NSA_ILi128EEEEEENS_10bfloat16_tENS5_IJlSC_lEEESI_SJ_NS4_8TiledMMAINS4_8MMA_AtomIJNS4_26SM100_MMA_F16BF16_2x1SM_SSISI_SI_fLi256ELi256ELNS4_4UMMA5MajorE0ELSO_0ELNSN_7ScaleInE0ELSP_0EEEEEENS4_6LayoutINS5_IJSC_SC_SC_EEENS5_IJNSA_ILi0EEESU_SU_EEEEENS5_IJNS4_10UnderscoreESX_SX_EEEEENS4_18SM100_TMA_2SM_LOADENS4_14ComposedLayoutINS4_7SwizzleILi3ELi4ELi3EEENS4_18smem_ptr_flag_bitsILi16EEENSS_INS5_IJNSA_ILi8EEENSA_ILi64EEEEEENS5_IJS17_SC_EEEEEEEvNS4_8identityES10_S1B_vS1C_EENS_8epilogue10collective18CollectiveEpilogueINS1E_23Sm100TmaWarpSpecializedILi4ELi2ELi64ELb1ELb0EEEJNS5_IJSG_SF_SG_EEENS5_IJNSS_ISG_SC_EENSS_IS17_SC_EEEEESI_SJ_SI_SJ_NS1E_6fusion15FusionCallbacksIS1I_NS1N_17LinearCombinationISI_fSI_fLNS_15FloatRoundStyleE2EEES1J_S1M_JEEENS4_5SM1004TMEM4LOAD26SM100_TMEM_LOAD_32dp32b64xENS4_13SM90_TMA_LOADES1B_NS4_39AutoVectorizingCopyWithAssumedAlignmentILi128EEENS4_14SM90_TMA_STOREES1B_S1Z_S1Z_EEEvvEEEEvNT_6ParamsE --------------------------
	.section	.text._ZN7cutlass13device_kernelINS_4gemm6kernel13GemmUniversalIN4cute5tupleIJiiiiEEENS1_10collective13CollectiveMmaINS1_35MainloopSm100TmaUmmaWarpSpecializedILi2ELi2ELi2ENS5_IJNS4_1CILi2EEENSA_ILi1EEESC_EEEEENS5_IJNSA_ILi256EEESF_NSA_ILi128EEEEEENS_10bfloat16_tENS5_IJlSC_lEEESI_SJ_NS4_8TiledMMAINS4_8MMA_AtomIJNS4_26SM100_MMA_F16BF16_2x1SM_SSISI_SI_fLi256ELi256ELNS4_4UMMA5MajorE0ELSO_0ELNSN_7ScaleInE0ELSP_0EEEEEENS4_6LayoutINS5_IJSC_SC_SC_EEENS5_IJNSA_ILi0EEESU_SU_EEEEENS5_IJNS4_10UnderscoreESX_SX_EEEEENS4_18SM100_TMA_2SM_LOADENS4_14ComposedLayoutINS4_7SwizzleILi3ELi4ELi3EEENS4_18smem_ptr_flag_bitsILi16EEENSS_INS5_IJNSA_ILi8EEENSA_ILi64EEEEEENS5_IJS17_SC_EEEEEEEvNS4_8identityES10_S1B_vS1C_EENS_8epilogue10collective18CollectiveEpilogueINS1E_23Sm100TmaWarpSpecializedILi4ELi2ELi64ELb1ELb0EEEJNS5_IJSG_SF_SG_EEENS5_IJNSS_ISG_SC_EENSS_IS17_SC_EEEEESI_SJ_SI_SJ_NS1E_6fusion15FusionCallbacksIS1I_NS1N_17LinearCombinationISI_fSI_fLNS_15FloatRoundStyleE2EEES1J_S1M_JEEENS4_5SM1004TMEM4LOAD26SM100_TMEM_LOAD_32dp32b64xENS4_13SM90_TMA_LOADES1B_NS4_39AutoVectorizingCopyWithAssumedAlignmentILi128EEENS4_14SM90_TMA_STOREES1B_S1Z_S1Z_EEEvvEEEEvNT_6ParamsE,"ax",@progbits
	.align	128
.text._ZN7cutlass13device_kernelINS_4gemm6kernel13GemmUniversalIN4cute5tupleIJiiiiEEENS1_10collective13CollectiveMmaINS1_35MainloopSm100TmaUmmaWarpSpecializedILi2ELi2ELi2ENS5_IJNS4_1CILi2EEENSA_ILi1EEESC_EEEEENS5_IJNSA_ILi256EEESF_NSA_ILi128EEEEEENS_10bfloat16_tENS5_IJlSC_lEEESI_SJ_NS4_8TiledMMAINS4_8MMA_AtomIJNS4_26SM100_MMA_F16BF16_2x1SM_SSISI_SI_fLi256ELi256ELNS4_4UMMA5MajorE0ELSO_0ELNSN_7ScaleInE0ELSP_0EEEEEENS4_6LayoutINS5_IJSC_SC_SC_EEENS5_IJNSA_ILi0EEESU_SU_EEEEENS5_IJNS4_10UnderscoreESX_SX_EEEEENS4_18SM100_TMA_2SM_LOADENS4_14ComposedLayoutINS4_7SwizzleILi3ELi4ELi3EEENS4_18smem_ptr_flag_bitsILi16EEENSS_INS5_IJNSA_ILi8EEENSA_ILi64EEEEEENS5_IJS17_SC_EEEEEEEvNS4_8identityES10_S1B_vS1C_EENS_8epilogue10collective18CollectiveEpilogueINS1E_23Sm100TmaWarpSpecializedILi4ELi2ELi64ELb1ELb0EEEJNS5_IJSG_SF_SG_EEENS5_IJNSS_ISG_SC_EENSS_IS17_SC_EEEEESI_SJ_SI_SJ_NS1E_6fusion15FusionCallbacksIS1I_NS1N_17LinearCombinationISI_fSI_fLNS_15FloatRoundStyleE2EEES1J_S1M_JEEENS4_5SM1004TMEM4LOAD26SM100_TMEM_LOAD_32dp32b64xENS4_13SM90_TMA_LOADES1B_NS4_39AutoVectorizingCopyWithAssumedAlignmentILi128EEENS4_14SM90_TMA_STOREES1B_S1Z_S1Z_EEEvvEEEEvNT_6ParamsE:
        .type           _ZN7cutlass13device_kernelINS_4gemm6kernel13GemmUniversalIN4cute5tupleIJiiiiEEENS1_10collective13CollectiveMmaINS1_35MainloopSm100TmaUmmaWarpSpecializedILi2ELi2ELi2ENS5_IJNS4_1CILi2EEENSA_ILi1EEESC_EEEEENS5_IJNSA_ILi256EEESF_NSA_ILi128EEEEEENS_10bfloat16_tENS5_IJlSC_lEEESI_SJ_NS4_8TiledMMAINS4_8MMA_AtomIJNS4_26SM100_MMA_F16BF16_2x1SM_SSISI_SI_fLi256ELi256ELNS4_4UMMA5MajorE0ELSO_0ELNSN_7ScaleInE0ELSP_0EEEEEENS4_6LayoutINS5_IJSC_SC_SC_EEENS5_IJNSA_ILi0EEESU_SU_EEEEENS5_IJNS4_10UnderscoreESX_SX_EEEEENS4_18SM100_TMA_2SM_LOADENS4_14ComposedLayoutINS4_7SwizzleILi3ELi4ELi3EEENS4_18smem_ptr_flag_bitsILi16EEENSS_INS5_IJNSA_ILi8EEENSA_ILi64EEEEEENS5_IJS17_SC_EEEEEEEvNS4_8identityES10_S1B_vS1C_EENS_8epilogue10collective18CollectiveEpilogueINS1E_23Sm100TmaWarpSpecializedILi4ELi2ELi64ELb1ELb0EEEJNS5_IJSG_SF_SG_EEENS5_IJNSS_ISG_SC_EENSS_IS17_SC_EEEEESI_SJ_SI_SJ_NS1E_6fusion15FusionCallbacksIS1I_NS1N_17LinearCombinationISI_fSI_fLNS_15FloatRoundStyleE2EEES1J_S1M_JEEENS4_5SM1004TMEM4LOAD26SM100_TMEM_LOAD_32dp32b64xENS4_13SM90_TMA_LOADES1B_NS4_39AutoVectorizingCopyWithAssumedAlignmentILi128EEENS4_14SM90_TMA_STOREES1B_S1Z_S1Z_EEEvvEEEEvNT_6ParamsE,@function
        .size           _ZN7cutlass13device_kernelINS_4gemm6kernel13GemmUniversalIN4cute5tupleIJiiiiEEENS1_10collective13CollectiveMmaINS1_35MainloopSm100TmaUmmaWarpSpecializedILi2ELi2ELi2ENS5_IJNS4_1CILi2EEENSA_ILi1EEESC_EEEEENS5_IJNSA_ILi256EEESF_NSA_ILi128EEEEEENS_10bfloat16_tENS5_IJlSC_lEEESI_SJ_NS4_8TiledMMAINS4_8MMA_AtomIJNS4_26SM100_MMA_F16BF16_2x1SM_SSISI_SI_fLi256ELi256ELNS4_4UMMA5MajorE0ELSO_0ELNSN_7ScaleInE0ELSP_0EEEEEENS4_6LayoutINS5_IJSC_SC_SC_EEENS5_IJNSA_ILi0EEESU_SU_EEEEENS5_IJNS4_10UnderscoreESX_SX_EEEEENS4_18SM100_TMA_2SM_LOADENS4_14ComposedLayoutINS4_7SwizzleILi3ELi4ELi3EEENS4_18smem_ptr_flag_bitsILi16EEENSS_INS5_IJNSA_ILi8EEENSA_ILi64EEEEEENS5_IJS17_SC_EEEEEEEvNS4_8identityES10_S1B_vS1C_EENS_8epilogue10collective18CollectiveEpilogueINS1E_23Sm100TmaWarpSpecializedILi4ELi2ELi64ELb1ELb0EEEJNS5_IJSG_SF_SG_EEENS5_IJNSS_ISG_SC_EENSS_IS17_SC_EEEEESI_SJ_SI_SJ_NS1E_6fusion15FusionCallbacksIS1I_NS1N_17LinearCombinationISI_fSI_fLNS_15FloatRoundStyleE2EEES1J_S1M_JEEENS4_5SM1004TMEM4LOAD26SM100_TMEM_LOAD_32dp32b64xENS4_13SM90_TMA_LOADES1B_NS4_39AutoVectorizingCopyWithAssumedAlignmentILi128EEENS4_14SM90_TMA_STOREES1B_S1Z_S1Z_EEEvvEEEEvNT_6ParamsE,(.L_x_185 - _ZN7cutlass13device_kernelINS_4gemm6kernel13GemmUniversalIN4cute5tupleIJiiiiEEENS1_10collective13CollectiveMmaINS1_35MainloopSm100TmaUmmaWarpSpecializedILi2ELi2ELi2ENS5_IJNS4_1CILi2EEENSA_ILi1EEESC_EEEEENS5_IJNSA_ILi256EEESF_NSA_ILi128EEEEEENS_10bfloat16_tENS5_IJlSC_lEEESI_SJ_NS4_8TiledMMAINS4_8MMA_AtomIJNS4_26SM100_MMA_F16BF16_2x1SM_SSISI_SI_fLi256ELi256ELNS4_4UMMA5MajorE0ELSO_0ELNSN_7ScaleInE0ELSP_0EEEEEENS4_6LayoutINS5_IJSC_SC_SC_EEENS5_IJNSA_ILi0EEESU_SU_EEEEENS5_IJNS4_10UnderscoreESX_SX_EEEEENS4_18SM100_TMA_2SM_LOADENS4_14ComposedLayoutINS4_7SwizzleILi3ELi4ELi3EEENS4_18smem_ptr_flag_bitsILi16EEENSS_INS5_IJNSA_ILi8EEENSA_ILi64EEEEEENS5_IJS17_SC_EEEEEEEvNS4_8identityES10_S1B_vS1C_EENS_8epilogue10collective18CollectiveEpilogueINS1E_23Sm100TmaWarpSpecializedILi4ELi2ELi64ELb1ELb0EEEJNS5_IJSG_SF_SG_EEENS5_IJNSS_ISG_SC_EENSS_IS17_SC_EEEEESI_SJ_SI_SJ_NS1E_6fusion15FusionCallbacksIS1I_NS1N_17LinearCombinationISI_fSI_fLNS_15FloatRoundStyleE2EEES1J_S1M_JEEENS4_5SM1004TMEM4LOAD26SM100_TMEM_LOAD_32dp32b64xENS4_13SM90_TMA_LOADES1B_NS4_39AutoVectorizingCopyWithAssumedAlignmentILi128EEENS4_14SM90_TMA_STOREES1B_S1Z_S1Z_EEEvvEEEEvNT_6ParamsE)
        .other          _ZN7cutlass13device_kernelINS_4gemm6kernel13GemmUniversalIN4cute5tupleIJiiiiEEENS1_10collective13CollectiveMmaINS1_35MainloopSm100TmaUmmaWarpSpecializedILi2ELi2ELi2ENS5_IJNS4_1CILi2EEENSA_ILi1EEESC_EEEEENS5_IJNSA_ILi256EEESF_NSA_ILi128EEEEEENS_10bfloat16_tENS5_IJlSC_lEEESI_SJ_NS4_8TiledMMAINS4_8MMA_AtomIJNS4_26SM100_MMA_F16BF16_2x1SM_SSISI_SI_fLi256ELi256ELNS4_4UMMA5MajorE0ELSO_0ELNSN_7ScaleInE0ELSP_0EEEEEENS4_6LayoutINS5_IJSC_SC_SC_EEENS5_IJNSA_ILi0EEESU_SU_EEEEENS5_IJNS4_10UnderscoreESX_SX_EEEEENS4_18SM100_TMA_2SM_LOADENS4_14ComposedLayoutINS4_7SwizzleILi3ELi4ELi3EEENS4_18smem_ptr_flag_bitsILi16EEENSS_INS5_IJNSA_ILi8EEENSA_ILi64EEEEEENS5_IJS17_SC_EEEEEEEvNS4_8identityES10_S1B_vS1C_EENS_8epilogue10collective18CollectiveEpilogueINS1E_23Sm100TmaWarpSpecializedILi4ELi2ELi64ELb1ELb0EEEJNS5_IJSG_SF_SG_EEENS5_IJNSS_ISG_SC_EENSS_IS17_SC_EEEEESI_SJ_SI_SJ_NS1E_6fusion15FusionCallbacksIS1I_NS1N_17LinearCombinationISI_fSI_fLNS_15FloatRoundStyleE2EEES1J_S1M_JEEENS4_5SM1004TMEM4LOAD26SM100_TMEM_LOAD_32dp32b64xENS4_13SM90_TMA_LOADES1B_NS4_39AutoVectorizingCopyWithAssumedAlignmentILi128EEENS4_14SM90_TMA_STOREES1B_S1Z_S1Z_EEEvvEEEEvNT_6ParamsE,@"STO_CUDA_ENTRY STV_DEFAULT"
_ZN7cutlass13device_kernelINS_4gemm6kernel13GemmUniversalIN4cute5tupleIJiiiiEEENS1_10collective13CollectiveMmaINS1_35MainloopSm100TmaUmmaWarpSpecializedILi2ELi2ELi2ENS5_IJNS4_1CILi2EEENSA_ILi1EEESC_EEEEENS5_IJNSA_ILi256EEESF_NSA_ILi128EEEEEENS_10bfloat16_tENS5_IJlSC_lEEESI_SJ_NS4_8TiledMMAINS4_8MMA_AtomIJNS4_26SM100_MMA_F16BF16_2x1SM_SSISI_SI_fLi256ELi256ELNS4_4UMMA5MajorE0ELSO_0ELNSN_7ScaleInE0ELSP_0EEEEEENS4_6LayoutINS5_IJSC_SC_SC_EEENS5_IJNSA_ILi0EEESU_SU_EEEEENS5_IJNS4_10UnderscoreESX_SX_EEEEENS4_18SM100_TMA_2SM_LOADENS4_14ComposedLayoutINS4_7SwizzleILi3ELi4ELi3EEENS4_18smem_ptr_flag_bitsILi16EEENSS_INS5_IJNSA_ILi8EEENSA_ILi64EEEEEENS5_IJS17_SC_EEEEEEEvNS4_8identityES10_S1B_vS1C_EENS_8epilogue10collective18CollectiveEpilogueINS1E_23Sm100TmaWarpSpecializedILi4ELi2ELi64ELb1ELb0EEEJNS5_IJSG_SF_SG_EEENS5_IJNSS_ISG_SC_EENSS_IS17_SC_EEEEESI_SJ_SI_SJ_NS1E_6fusion15FusionCallbacksIS1I_NS1N_17LinearCombinationISI_fSI_fLNS_15FloatRoundStyleE2EEES1J_S1M_JEEENS4_5SM1004TMEM4LOAD26SM100_TMEM_LOAD_32dp32b64xENS4_13SM90_TMA_LOADES1B_NS4_39AutoVectorizingCopyWithAssumedAlignmentILi128EEENS4_14SM90_TMA_STOREES1B_S1Z_S1Z_EEEvvEEEEvNT_6ParamsE:
[----:B------:R-:W1:Y:S01]  /*0000*/  LDC R1, c[0x0][0x37c] ;  /* 0x0000df00ff017b82 */ /* 0x000e620000000800 */
[----:B------:R-:W2:Y:S01]  /*0010*/  S2R R170, SR_TID.X ;  /* 0x0000000000aa7919 */ /* 0x000ea20000002100 */
[----:B------:R-:W3:Y:S06]  /*0020*/  LDCU.64 UR6, c[0x0][0x890] ;  /* 0x00011200ff0677ac */ /* 0x000eec0008000a00 */
[----:B------:R-:W4:Y:S01]  /*0030*/  S2UR UR37, SR_CgaCtaId ;  /* 0x00000000002579c3 */ /* 0x000f220000008800 */
[----:B------:R-:W-:Y:S02]  /*0040*/  PRMT R155, RZ, 0x7610, R155 ;  /* 0x00007610ff9b7816 */ /* 0x000fe4000000009b */
[----:B------:R-:W-:Y:S01]  /*0050*/  ELECT P1, URZ, PT ;  /* 0x0000000000ff782f */ /* 0x000fe20003820000 */
[----:B------:R-:W1:Y:S01]  /*0060*/  LDCU.64 UR46, c[0x0][0x358] ;  /* 0x00006b00ff2e77ac */ /* 0x000e620008000a00 */
[----:B---3--:R-:W-:-:S04]  /*0070*/  UISETP.NE.U32.AND UP0, UPT, UR6, URZ, UPT ;  /* 0x000000ff0600728c */ /* 0x008fc8000bf05070 */
[----:B------:R-:W-:Y:S02]  /*0080*/  UISETP.NE.AND.EX UP0, UPT, UR7, URZ, UPT, UP0 ;  /* 0x000000ff0700728c */ /* 0x000fe4000bf05300 */
[----:B----4-:R-:W-:Y:S02]  /*0090*/  ULOP3.LUT UR5, UR37, 0x1, URZ, 0xc0, !UPT ;  /* 0x0000000125057892 */ /* 0x010fe4000f8ec0ff */
[----:B------:R-:W-:Y:S01]  /*00a0*/  ULOP3.LUT UR4, UR37, 0x1, URZ, 0x3c, !UPT ;  /* 0x0000000125047892 */ /* 0x000fe2000f8e3cff */
[----:B--2---:R-:W-:-:S05]  /*00b0*/  SHF.R.U32.HI R162, RZ, 0x5, R170 ;  /* 0x00000005ffa27819 */ /* 0x004fca00000116aa */
[----:B------:R-:W2:Y:S02]  /*00c0*/  SHFL.IDX PT, R0, R162, RZ, 0x1f ;  /* 0x00001fffa2007589 */ /* 0x000ea400000e0000 */
[----:B--2---:R-:W-:Y:S01]  /*00d0*/  R2UR UR10, R0 ;  /* 0x00000000000a72ca */ /* 0x004fe200000e0000 */
[----:B-1----:R-:W-:-:S14]  /*00e0*/  BRA.U UP0, `(.L_x_0) ;  /* 0x00000001002c7547 */ /* 0x002fdc000b800000 */
[----:B------:R-:W1:Y:S02]  /*00f0*/  LDCU.64 UR8, c[0x0][0x888] ;  /* 0x00011100ff0877ac */ /* 0x000e640008000a00 */
[----:B-1----:R-:W-:-:S04]  /*0100*/  UISETP.NE.U32.AND UP0, UPT, UR8, URZ, UPT ;  /* 0x000000ff0800728c */ /* 0x002fc8000bf05070 */
[----:B------:R-:W-:-:S09]  /*0110*/  UISETP.NE.AND.EX UP0, UPT, UR9, URZ, UPT, UP0 ;  /* 0x000000ff0900728c */ /* 0x000fd2000bf05300 */
[----:B------:R-:W-:Y:S05]  /*0120*/  BRA.U !UP0, `(.L_x_1) ;  /* 0x0000000108107547 */ /* 0x000fea000b800000 */
[----:B------:R-:W1:Y:S02]  /*0130*/  LDC.64 R2, c[0x0][0x888] ;  /* 0x00022200ff027b82 */ /* 0x000e640000000a00 */
[----:B-1----:R1:W5:Y:S01]  /*0140*/  LDG.E R81, desc[UR46][R2.64] ;  /* 0x0000002e02517981 */ /* 0x002362000c1e1900 */
[----:B------:R-:W-:Y:S01]  /*0150*/  HFMA2 R155, -RZ, RZ, 0, 5.9604644775390625e-08 ;  /* 0x00000001ff9b7431 */ /* 0x000fe200000001ff */
[----:B------:R-:W-:Y:S05]  /*0160*/  BRA `(.L_x_0) ;  /* 0x00000000000c7947 */ /* 0x000fea0003800000 */
.L_x_1:
[----:B------:R-:W1:Y:S01]  /*0170*/  LDCU UR8, c[0x0][0x880] ;  /* 0x00011000ff0877ac */ /* 0x000e620008000800 */
[----:B------:R-:W-:Y:S01]  /*0180*/  HFMA2 R155, -RZ, RZ, 0, 5.9604644775390625e-08 ;  /* 0x00000001ff9b7431 */ /* 0x000fe200000001ff */
[----:B-1----:R-:W-:-:S07]  /*0190*/  MOV R81, UR8 ;  /* 0x0000000800517c02 */ /* 0x002fce0008000f00 */
.L_x_0:
[----:B------:R-:W2:Y:S02]  /*01a0*/  LDCU.64 UR8, c[0x0][0x8b0] ;  /* 0x00011600ff0877ac */ /* 0x000ea40008000a00 */
[----:B--2---:R-:W-:-:S04]  /*01b0*/  UISETP.NE.U32.AND UP0, UPT, UR8, URZ, UPT ;  /* 0x000000ff0800728c */ /* 0x004fc8000bf05070 */
[----:B------:R-:W-:-:S09]  /*01c0*/  UISETP.NE.AND.EX UP0, UPT, UR9, URZ, UPT, UP0 ;  /* 0x000000ff0900728c */ /* 0x000fd2000bf05300 */
[----:B------:R-:W-:Y:S05]  /*01d0*/  BRA.U UP0, `(.L_x_2) ;  /* 0x0000000100247547 */ /* 0x000fea000b800000 */
[----:B------:R-:W2:Y:S02]  /*01e0*/  LDCU.64 UR8, c[0x0][0x8a8] ;  /* 0x00011500ff0877ac */ /* 0x000ea40008000a00 */
[----:B--2---:R-:W-:-:S04]  /*01f0*/  UISETP.NE.U32.AND UP0, UPT, UR8, URZ, UPT ;  /* 0x000000ff0800728c */ /* 0x004fc8000bf05070 */
[----:B------:R-:W-:-:S09]  /*0200*/  UISETP.NE.AND.EX UP0, UPT, UR9, URZ, UPT, UP0 ;  /* 0x000000ff0900728c */ /* 0x000fd2000bf05300 */
[----:B------:R-:W-:Y:S05]  /*0210*/  BRA.U !UP0, `(.L_x_3) ;  /* 0x00000001080c7547 */ /* 0x000fea000b800000 */
[----:B------:R-:W2:Y:S02]  /*0220*/  LDC.64 R78, c[0x0][0x8a8] ;  /* 0x00022a00ff4e7b82 */ /* 0x000ea40000000a00 */
[----:B--2---:R2:W5:Y:S01]  /*0230*/  LDG.E R78, desc[UR46][R78.64] ;  /* 0x0000002e4e4e7981 */ /* 0x004562000c1e1900 */
[----:B------:R-:W-:Y:S05]  /*0240*/  BRA `(.L_x_2) ;  /* 0x0000000000087947 */ /* 0x000fea0003800000 */
.L_x_3:
[----:B------:R-:W2:Y:S02]  /*0250*/  LDCU UR8, c[0x0][0x8a0] ;  /* 0x00011400ff0877ac */ /* 0x000ea40008000800 */
[----:B--2---:R-:W-:Y:S02]  /*0260*/  MOV R78, UR8 ;  /* 0x00000008004e7c02 */ /* 0x004fe40008000f00 */
.L_x_2:
[----:B------:R-:W-:Y:S01]  /*0270*/  IMAD.U32 R0, RZ, RZ, UR10 ;  /* 0x0000000aff007e24 */ /* 0x000fe2000f8e00ff */
[----:B------:R-:W-:Y:S04]  /*0280*/  BSSY.RECONVERGENT B0, `(.L_x_4) ;  /* 0x000000c000007945 */ /* 0x000fe80003800200 */
[C---:B------:R-:W-:Y:S02]  /*0290*/  ISETP.NE.OR P2, PT, R0.reuse, 0x1, !P1 ;  /* 0x000000010000780c */ /* 0x040fe40004f45670 */
[----:B------:R-:W-:-:S11]  /*02a0*/  ISETP.NE.OR P0, PT, R0, 0x3, !P1 ;  /* 0x000000030000780c */ /* 0x000fd60004f05670 */
[----:B------:R-:W-:Y:S05]  /*02b0*/  @P2 BRA `(.L_x_5) ;  /* 0x0000000000202947 */ /* 0x000fea0003800000 */
[----:B------:R-:W3:Y:S02]  /*02c0*/  LDCU.64 UR8, c[0x0][0x348] ;  /* 0x00006900ff0877ac */ /* 0x000ee40008000a00 */
[----:B---3--:R-:W-:Y:S02]  /*02d0*/  UIADD3 UR12, UP1, UPT, UR8, 0x80, URZ ;  /* 0x00000080080c7890 */ /* 0x008fe4000ff3e0ff */
[----:B------:R-:W-:Y:S02]  /*02e0*/  UIADD3 UR8, UP0, UPT, UR8, 0x180, URZ ;  /* 0x0000018008087890 */ /* 0x000fe4000ff1e0ff */
[----:B------:R-:W-:Y:S02]  /*02f0*/  UIADD3.X UR13, UPT, UPT, URZ, UR9, URZ, UP1, !UPT ;  /* 0x00000009ff0d7290 */ /* 0x000fe40008ffe4ff */
[----:B------:R-:W-:-:S07]  /*0300*/  UIADD3.X UR9, UPT, UPT, URZ, UR9, URZ, UP0, !UPT ;  /* 0x00000009ff097290 */ /* 0x000fce00087fe4ff */
[----:B------:R3:W-:Y:S02]  /*0310*/  UTMACCTL.PF [UR12] ;  /* 0x000000000c0079b9 */ /* 0x0007e40008040000 */
[----:B------:R3:W-:Y:S02]  /*0320*/  UTMACCTL.PF [UR8] ;  /* 0x00000000080079b9 */ /* 0x0007e40008040000 */
[----:B---3--:R-:W-:Y:S01]  /*0330*/  NOP ;  /* 0x0000000000007918 */ /* 0x008fe20000000000 */
.L_x_5:
[----:B------:R-:W-:Y:S05]  /*0340*/  BSYNC.RECONVERGENT B0 ;  /* 0x0000000000007941 */ /* 0x000fea0003800200 */
.L_x_4:
[----:B------:R-:W-:Y:S04]  /*0350*/  BSSY.RECONVERGENT B0, `(.L_x_6) ;  /* 0x000000a000007945 */ /* 0x000fe80003800200 */
        /* <DEDUP_REMOVED lines=9> */
.L_x_7:
[----:B------:R-:W-:Y:S05]  /*03f0*/  BSYNC.RECONVERGENT B0 ;  /* 0x0000000000007941 */ /* 0x000fea0003800200 */
.L_x_6:
[----:B------:R-:W3:Y:S01]  /*0400*/  LDCU.64 UR8, c[0x0][0x888] ;  /* 0x00011100ff0877ac */ /* 0x000ee20008000a00 */
[----:B------:R-:W-:Y:S02]  /*0410*/  UISETP.EQ.U32.AND UP1, UPT, UR6, URZ, UPT ;  /* 0x000000ff0600728c */ /* 0x000fe4000bf22070 */
[----:B------:R-:W-:Y:S02]  /*0420*/  UPLOP3.LUT UP5, UPT, UPT, UPT, UPT, 0x80, 0x8 ;  /* 0x000000000008789c */ /* 0x000fe40003faf070 */
[----:B---3--:R-:W-:-:S04]  /*0430*/  UISETP.NE.U32.AND UP0, UPT, UR8, URZ, UPT ;  /* 0x000000ff0800728c */ /* 0x008fc8000bf05070 */
[----:B------:R-:W-:-:S04]  /*0440*/  UISETP.NE.AND.EX UP0, UPT, UR9, URZ, UPT, UP0 ;  /* 0x000000ff0900728c */ /* 0x000fc8000bf05300 */
[----:B------:R-:W-:-:S04]  /*0450*/  UISETP.EQ.OR.EX UP2, UPT, UR7, URZ, !UP0, UP1 ;  /* 0x000000ff0700728c */ /* 0x000fc8000c742710 */
[----:B------:R-:W-:-:S05]  /*0460*/  UP2UR UR50, UPR, URZ, 0x4 ;  /* 0x00000004ff327883 */ /* 0x000fca0008000000 */
[----:B------:R-:W-:Y:S07]  /*0470*/  BRA.U !UP2, `(.L_x_8) ;  /* 0x000000010a207547 */ /* 0x000fee000b800000 */
[----:B------:R-:W-:Y:S01]  /*0480*/  UISETP.NE.U32.AND UP2, UPT, UR6, URZ, UPT ;  /* 0x000000ff0600728c */ /* 0x000fe2000bf45070 */
[----:B-----5:R-:W-:Y:S01]  /*0490*/  FSETP.NEU.AND P0, PT, R81, RZ, PT ;  /* 0x000000ff5100720b */ /* 0x020fe20003f0d000 */
[----:B------:R-:W-:Y:S02]  /*04a0*/  USEL UR6, URZ, 0xffffffff, UP0 ;  /* 0xffffffffff067887 */ /* 0x000fe40008000000 */
[----:B------:R-:W-:-:S10]  /*04b0*/  UISETP.NE.AND.EX UP2, UPT, UR7, URZ, UPT, UP2 ;  /* 0x000000ff0700728c */ /* 0x000fd4000bf45320 */
[----:B------:R-:W-:Y:S01]  /*04c0*/  VOTEU.ANY UP1, P0 ;  /* 0x0000000000ff7886 */ /* 0x000fe20000020100 */
[----:B------:R-:W-:-:S04]  /*04d0*/  @!UP2 USEL UR6, URZ, 0xffffffff, UP1 ;  /* 0xffffffffff06a887 */ /* 0x000fc80008800000 */
[----:B------:R-:W-:-:S04]  /*04e0*/  ULOP3.LUT UR6, UR6, 0x1, URZ, 0xc0, !UPT ;  /* 0x0000000106067892 */ /* 0x000fc8000f8ec0ff */
[----:B------:R-:W-:-:S11]  /*04f0*/  UISETP.NE.U32.AND UP5, UPT, UR6, 0x1, UPT ;  /* 0x000000010600788c */ /* 0x000fd6000bfa5070 */
.L_x_8:
[----:B------:R-:W3:Y:S01]  /*0500*/  SHFL.IDX PT, R0, R162, RZ, 0x1f ;  /* 0x00001fffa2007589 */ /* 0x000ee200000e0000 */
[----:B------:R-:W-:-:S04]  /*0510*/  UISETP.NE.AND UP1, UPT, UR10, 0x2, UPT ;  /* 0x000000020a00788c */ /* 0x000fc8000bf25270 */
[----:B------:R-:W-:Y:S02]  /*0520*/  UISETP.EQ.AND UP2, UPT, UR5, URZ, !UP1 ;  /* 0x000000ff0500728c */ /* 0x000fe4000cf42270 */
[----:B------:R-:W-:-:S04]  /*0530*/  USEL UR7, URZ, 0x1, UP1 ;  /* 0x00000001ff077887 */ /* 0x000fc80008800000 */
[----:B------:R-:W-:Y:S02]  /*0540*/  PLOP3.LUT P5, PT, P1, PT, UP2, 0x80, 0x8 ;  /* 0x000000000008781c */ /* 0x000fe40000faf028 */
[----:B---3--:R-:W-:-:S13]  /*0550*/  ISETP.NE.AND P0, PT, R0, RZ, PT ;  /* 0x000000ff0000720c */ /* 0x008fda0003f05270 */
[----:B------:R-:W-:Y:S05]  /*0560*/  @P0 BRA `(.L_x_9) ;  /* 0x0000000000340947 */ /* 0x000fea0003800000 */
[----:B------:R-:W-:Y:S01]  /*0570*/  UMOV UR8, 0x400 ;  /* 0x0000040000087882 */ /* 0x000fe20000000000 */
[----:B------:R-:W-:Y:S01]  /*0580*/  UMOV UR6, 0x1 ;  /* 0x0000000100067882 */ /* 0x000fe20000000000 */
[----:B------:R-:W-:Y:S02]  /*0590*/  ULEA UR8, UR37, UR8, 0x18 ;  /* 0x0000000825087291 */ /* 0x000fe4000f8ec0ff */
[----:B------:R-:W-:-:S04]  /*05a0*/  UIADD3 UR12, UPT, UPT, -UR6, 0x100000, URZ ;  /* 0x00100000060c7890 */ /* 0x000fc8000fffe1ff */
[----:B------:R-:W-:Y:S02]  /*05b0*/  USHF.L.U32 UR13, UR12, 0xb, URZ ;  /* 0x0000000b0c0d7899 */ /* 0x000fe400080006ff */
[----:B------:R-:W-:Y:S01]  /*05c0*/  USHF.L.U32 UR12, UR12, 0x1, URZ ;  /* 0x000000010c0c7899 */ /* 0x000fe200080006ff */
[----:B------:R-:W-:Y:S01]  /*05d0*/  ELECT P0, URZ, PT ;  /* 0x0000000000ff782f */ /* 0x000fe20003800000 */
[----:B------:R-:W3:Y:S10]  /*05e0*/  FENCE.VIEW.ASYNC.S ;  /* 0x00000000000073c6 */ /* 0x000ef40000000000 */
[----:B---3--:R3:W4:Y:S01]  /*05f0*/  SYNCS.EXCH.64 URZ, [UR8], UR12 ;  /* 0x0000000c08ff75b2 */ /* 0x0087220008000100 */
[----:B------:R3:W1:Y:S01]  /*0600*/  SYNCS.EXCH.64 URZ, [UR8+0x10], UR12 ;  /* 0x0000100c08ff75b2 */ /* 0x0006620008000100 */
[----:B------:R3:W1:Y:S01]  /*0610*/  SYNCS.EXCH.64 URZ, [UR8+0x8], UR12 ;  /* 0x0000080c08ff75b2 */ /* 0x0006620008000100 */
[----:B------:R3:W1:Y:S01]  /*0620*/  SYNCS.EXCH.64 URZ, [UR8+0x18], UR12 ;  /* 0x0000180c08ff75b2 */ /* 0x0006620008000100 */
[----:B------:R-:W-:Y:S01]  /*0630*/  NOP ;  /* 0x0000000000007918 */ /* 0x000fe20000000000 */
.L_x_9:
[----:B------:R-:W2:Y:S01]  /*0640*/  SHFL.IDX PT, R0, R162, RZ, 0x1f ;  /* 0x00001fffa2007589 */ /* 0x000ea200000e0000 */
[----:B------:R-:W-:Y:S01]  /*0650*/  NOP ;  /* 0x0000000000007918 */ /* 0x000fe20000000000 */
[----:B--2---:R-:W-:-:S13]  /*0660*/  ISETP.NE.AND P0, PT, R0, 0x1, PT ;  /* 0x000000010000780c */ /* 0x004fda0003f05270 */
[----:B------:R-:W-:Y:S05]  /*0670*/  @P0 BRA `(.L_x_10) ;  /* 0x0000000000540947 */ /* 0x000fea0003800000 */
[----:B------:R-:W-:Y:S01]  /*0680*/  UMOV UR9, 0x400 ;  /* 0x0000040000097882 */ /* 0x000fe20000000000 */
[----:B---3--:R-:W-:Y:S01]  /*0690*/  UMOV UR8, 0x20 ;  /* 0x0000002000087882 */ /* 0x008fe20000000000 */
[----:B------:R-:W-:Y:S01]  /*06a0*/  UMOV UR6, 0x80 ;  /* 0x0000008000067882 */ /* 0x000fe20000000000 */
[----:B------:R-:W-:Y:S02]  /*06b0*/  ULEA UR9, UR37, UR9, 0x18 ;  /* 0x0000000925097291 */ /* 0x000fe4000f8ec0ff */
[----:B------:R-:W-:-:S04]  /*06c0*/  UIADD3 UR12, UPT, UPT, -UR8, 0x100000, URZ ;  /* 0x00100000080c7890 */ /* 0x000fc8000fffe1ff */
[----:B------:R-:W-:Y:S02]  /*06d0*/  USHF.L.U32 UR13, UR12, 0xb, URZ ;  /* 0x0000000b0c0d7899 */ /* 0x000fe400080006ff */
[----:B------:R-:W-:Y:S02]  /*06e0*/  USHF.L.U32 UR12, UR12, 0x1, URZ ;  /* 0x000000010c0c7899 */ /* 0x000fe400080006ff */
[----:B------:R-:W-:-:S04]  /*06f0*/  UIADD3 UR14, UPT, UPT, -UR6, 0x100000, URZ ;  /* 0x00100000060e7890 */ /* 0x000fc8000fffe1ff */
[----:B------:R-:W-:Y:S02]  /*0700*/  USHF.L.U32 UR15, UR14, 0xb, URZ ;  /* 0x0000000b0e0f7899 */ /* 0x000fe400080006ff */
[----:B------:R-:W-:Y:S01]  /*0710*/  USHF.L.U32 UR14, UR14, 0x1, URZ ;  /* 0x000000010e0e7899 */ /* 0x000fe200080006ff */
[----:B------:R-:W-:Y:S01]  /*0720*/  ELECT P0, URZ, PT ;  /* 0x0000000000ff782f */ /* 0x000fe20003800000 */
[----:B------:R-:W2:Y:S02]  /*0730*/  FENCE.VIEW.ASYNC.S ;  /* 0x00000000000073c6 */ /* 0x000ea40000000000 */
[----:B--2---:R2:W3:Y:S08]  /*0740*/  SYNCS.EXCH.64 URZ, [UR9+0x20], UR12 ;  /* 0x0000200c09ff75b2 */ /* 0x0044f00008000100 */
[----:B------:R2:W1:Y:S01]  /*0750*/  SYNCS.EXCH.64 URZ, [UR9+0x40], UR14 ;  /* 0x0000400e09ff75b2 */ /* 0x0004620008000100 */
[----:B------:R2:W1:Y:S01]  /*0760*/  SYNCS.EXCH.64 URZ, [UR9+0x28], UR12 ;  /* 0x0000280c09ff75b2 */ /* 0x0004620008000100 */
[----:B------:R2:W1:Y:S01]  /*0770*/  SYNCS.EXCH.64 URZ, [UR9+0x48], UR14 ;  /* 0x0000480e09ff75b2 */ /* 0x0004620008000100 */
[----:B------:R2:W1:Y:S01]  /*0780*/  SYNCS.EXCH.64 URZ, [UR9+0x30], UR12 ;  /* 0x0000300c09ff75b2 */ /* 0x0004620008000100 */
[----:B------:R2:W1:Y:S01]  /*0790*/  SYNCS.EXCH.64 URZ, [UR9+0x50], UR14 ;  /* 0x0000500e09ff75b2 */ /* 0x0004620008000100 */
[----:B------:R2:W1:Y:S01]  /*07a0*/  SYNCS.EXCH.64 URZ, [UR9+0x38], UR12 ;  /* 0x0000380c09ff75b2 */ /* 0x0004620008000100 */
[----:B------:R2:W1:Y:S01]  /*07b0*/  SYNCS.EXCH.64 URZ, [UR9+0x58], UR14 ;  /* 0x0000580e09ff75b2 */ /* 0x0004620008000100 */
[----:B------:R-:W-:Y:S01]  /*07c0*/  NOP ;  /* 0x0000000000007918 */ /* 0x000fe20000000000 */
.L_x_10:
[----:B------:R-:W4:Y:S01]  /*07d0*/  SHFL.IDX PT, R0, R162, RZ, 0x1f ;  /* 0x00001fffa2007589 */ /* 0x000f2200000e0000 */
[----:B------:R-:W-:Y:S01]  /*07e0*/  NOP ;  /* 0x0000000000007918 */ /* 0x000fe20000000000 */
[----:B----4-:R-:W-:-:S13]  /*07f0*/  ISETP.NE.AND P0, PT, R0, 0x3, PT ;  /* 0x000000030000780c */ /* 0x010fda0003f05270 */
[----:B------:R-:W-:Y:S05]  /*0800*/  @P0 BRA `(.L_x_11) ;  /* 0x00000000002c0947 */ /* 0x000fea0003800000 */
[----:B---3--:R-:W-:Y:S01]  /*0810*/  UMOV UR8, 0x400 ;  /* 0x0000040000087882 */ /* 0x008fe20000000000 */
[----:B------:R-:W-:Y:S01]  /*0820*/  UMOV UR6, 0x20 ;  /* 0x0000002000067882 */ /* 0x000fe20000000000 */
[----:B------:R-:W-:Y:S02]  /*0830*/  ULEA UR8, UR37, UR8, 0x18 ;  /* 0x0000000825087291 */ /* 0x000fe4000f8ec0ff */
[----:B--2---:R-:W-:-:S04]  /*0840*/  UIADD3 UR12, UPT, UPT, -UR6, 0x100000, URZ ;  /* 0x00100000060c7890 */ /* 0x004fc8000fffe1ff */
[----:B------:R-:W-:Y:S02]  /*0850*/  USHF.L.U32 UR13, UR12, 0xb, URZ ;  /* 0x0000000b0c0d7899 */ /* 0x000fe400080006ff */
[----:B------:R-:W-:Y:S01]  /*0860*/  USHF.L.U32 UR12, UR12, 0x1, URZ ;  /* 0x000000010c0c7899 */ /* 0x000fe200080006ff */
[----:B------:R-:W-:Y:S01]  /*0870*/  ELECT P0, URZ, PT ;  /* 0x0000000000ff782f */ /* 0x000fe20003800000 */
[----:B------:R-:W2:Y:S10]  /*0880*/  FENCE.VIEW.ASYNC.S ;  /* 0x00000000000073c6 */ /* 0x000eb40000000000 */
[----:B--2---:R4:W2:Y:S01]  /*0890*/  SYNCS.EXCH.64 URZ, [UR8+0x60], UR12 ;  /* 0x0000600c08ff75b2 */ /* 0x0048a20008000100 */
[----:B------:R4:W3:Y:S02]  /*08a0*/  SYNCS.EXCH.64 URZ, [UR8+0x68], UR12 ;  /* 0x0000680c08ff75b2 */ /* 0x0008e40008000100 */
[----:B----4-:R-:W-:Y:S01]  /*08b0*/  NOP ;  /* 0x0000000000007918 */ /* 0x010fe20000000000 */
.L_x_11:
[----:B------:R-:W4:Y:S01]  /*08c0*/  SHFL.IDX PT, R0, R162, RZ, 0x1f ;  /* 0x00001fffa2007589 */ /* 0x000f2200000e0000 */
[----:B------:R-:W-:Y:S01]  /*08d0*/  NOP ;  /* 0x0000000000007918 */ /* 0x000fe20000000000 */
[----:B----4-:R-:W-:-:S13]  /*08e0*/  ISETP.NE.AND P0, PT, R0, 0x4, PT ;  /* 0x000000040000780c */ /* 0x010fda0003f05270 */
[----:B------:R-:W-:Y:S05]  /*08f0*/  @P0 BRA `(.L_x_12) ;  /* 0x0000000000480947 */ /* 0x000fea0003800000 */
[----:B--2---:R-:W-:Y:S01]  /*0900*/  UMOV UR9, 0x1e0 ;  /* 0x000001e000097882 */ /* 0x004fe20000000000 */
[----:B---3--:R-:W-:Y:S01]  /*0910*/  UMOV UR8, 0x400 ;  /* 0x0000040000087882 */ /* 0x008fe20000000000 */
[----:B------:R-:W-:Y:S01]  /*0920*/  USEL UR9, UR9, 0x1a0, UP5 ;  /* 0x000001a009097887 */ /* 0x000fe2000a800000 */
        /* <DEDUP_REMOVED lines=10> */
[----:B--2---:R4:W2:Y:S08]  /*09d0*/  SYNCS.EXCH.64 URZ, [UR8+0x70], UR12 ;  /* 0x0000700c08ff75b2 */ /* 0x0048b00008000100 */
[----:B------:R4:W3:Y:S01]  /*09e0*/  SYNCS.EXCH.64 URZ, [UR8+0x80], UR14 ;  /* 0x0000800e08ff75b2 */ /* 0x0008e20008000100 */
[----:B------:R4:W1:Y:S01]  /*09f0*/  SYNCS.EXCH.64 URZ, [UR8+0x78], UR12 ;  /* 0x0000780c08ff75b2 */ /* 0x0008620008000100 */
[----:B------:R4:W1:Y:S02]  /*0a00*/  SYNCS.EXCH.64 URZ, [UR8+0x88], UR14 ;  /* 0x0000880e08ff75b2 */ /* 0x0008640008000100 */
[----:B----4-:R-:W-:Y:S01]  /*0a10*/  NOP ;  /* 0x0000000000007918 */ /* 0x010fe20000000000 */
.L_x_12:
[----:B------:R-:W4:Y:S01]  /*0a20*/  SHFL.IDX PT, R0, R162, RZ, 0x1f ;  /* 0x00001fffa2007589 */ /* 0x000f2200000e0000 */
[----:B------:R-:W-:Y:S01]  /*0a30*/  NOP ;  /* 0x0000000000007918 */ /* 0x000fe20000000000 */
[----:B----4-:R-:W-:-:S13]  /*0a40*/  ISETP.NE.AND P0, PT, R0, 0x5, PT ;  /* 0x000000050000780c */ /* 0x010fda0003f05270 */
[----:B------:R-:W-:Y:S05]  /*0a50*/  @P0 BRA `(.L_x_13) ;  /* 0x0000000000440947 */ /* 0x000fea0003800000 */
[----:B--2---:R-:W-:Y:S01]  /*0a60*/  UMOV UR9, 0x400 ;  /* 0x0000040000097882 */ /* 0x004fe20000000000 */
        /* <DEDUP_REMOVED lines=16> */
.L_x_13:
[----:B------:R-:W4:Y:S01]  /*0b70*/  SHFL.IDX PT, R0, R162, RZ, 0x1f ;  /* 0x00001fffa2007589 */ /* 0x000f2200000e0000 */
[----:B------:R-:W-:Y:S01]  /*0b80*/  ISETP.NE.OR P1, PT, RZ, UR10, !P1 ;  /* 0x0000000aff007c0c */ /* 0x000fe2000cf25670 */
        /* <DEDUP_REMOVED lines=12> */
[----:B------:R4:W3:Y:S01]  /*0c50*/  SYNCS.EXCH.64 URZ, [UR8+0xc0], UR12 ;  /* 0x0000c00c08ff75b2 */ /* 0x0008e20008000100 */
[----:B------:R4:W1:Y:S01]  /*0c60*/  SYNCS.EXCH.64 URZ, [UR8+0xb8], UR12 ;  /* 0x0000b80c08ff75b2 */ /* 0x0008620008000100 */
[----:B------:R4:W1:Y:S02]  /*0c70*/  SYNCS.EXCH.64 URZ, [UR8+0xc8], UR12 ;  /* 0x0000c80c08ff75b2 */ /* 0x0008640008000100 */
[----:B----4-:R-:W-:Y:S01]  /*0c80*/  NOP ;  /* 0x0000000000007918 */ /* 0x010fe20000000000 */
.L_x_14:
[----:B------:R-:W-:Y:S01]  /*0c90*/  VOTEU.ALL UP1, P1 ;  /* 0x0000000000ff7886 */ /* 0x000fe20000820000 */
[----:B---3--:R-:W3:Y:S01]  /*0ca0*/  LDCU UR8, c[0x0][0x36c] ;  /* 0x00006d80ff0877ac */ /* 0x008ee20008000800 */
[----:B------:R-:W-:Y:S01]  /*0cb0*/  NOP ;  /* 0x0000000000007918 */ /* 0x000fe20000000000 */
[----:B------:R-:W-:Y:S01]  /*0cc0*/  LOP3.LUT R10, R170, 0x1f, RZ, 0xc0, !PT ;  /* 0x0000001faa0a7812 */ /* 0x000fe200078ec0ff */
[----:B--2---:R-:W-:Y:S01]  /*0cd0*/  UMOV UR12, 0x20 ;  /* 0x00000020000c7882 */ /* 0x004fe20000000000 */
[----:B------:R-:W-:Y:S01]  /*0ce0*/  @!UP1 UMOV UR6, 0x400 ;  /* 0x0000040000069882 */ /* 0x000fe20000000000 */
[----:B------:R-:W-:-:S04]  /*0cf0*/  @!UP1 UIADD3 UR12, UPT, UPT, -UR12, 0x100000, URZ ;  /* 0x001000000c0c9890 */ /* 0x000fc8000fffe1ff */
[----:B------:R-:W-:Y:S02]  /*0d00*/  @!UP1 USHF.L.U32 UR13, UR12, 0xb, URZ ;  /* 0x0000000b0c0d9899 */ /* 0x000fe400080006ff */
[----:B------:R-:W-:Y:S02]  /*0d10*/  @!UP1 USHF.L.U32 UR12, UR12, 0x1, URZ ;  /* 0x000000010c0c9899 */ /* 0x000fe400080006ff */
[----:B------:R-:W-:Y:S01]  /*0d20*/  @!UP1 ULEA UR6, UR37, UR6, 0x18 ;  /* 0x0000000625069291 */ /* 0x000fe2000f8ec0ff */
[----:B------:R-:W-:Y:S01]  /*0d30*/  VOTEU.ALL UP1, P1 ;  /* 0x0000000000ff7886 */ /* 0x000fe20000820000 */
[----:B------:R-:W-:Y:S01]  /*0d40*/  UISETP.NE.AND UP4, UPT, UR10, URZ, UPT ;  /* 0x000000ff0a00728c */ /* 0x000fe2000bf85270 */
[----:B------:R-:W2:Y:S09]  /*0d50*/  FENCE.VIEW.ASYNC.S ;  /* 0x00000000000073c6 */ /* 0x000eb20000000000 */
[----:B--2---:R2:W4:Y:S01]  /*0d60*/  @!UP1 SYNCS.EXCH.64 URZ, [UR6+0xd0], UR12 ;  /* 0x0000d00c06ff95b2 */ /* 0x0045220008000100 */
[----:B---3--:R-:W-:-:S09]  /*0d70*/  UISETP.EQ.U32.AND UP1, UPT, UR8, 0x1, UPT ;  /* 0x000000010800788c */ /* 0x008fd2000bf22070 */
[----:B------:R-:W-:Y:S05]  /*0d80*/  BRA.U !UP1, `(.L_x_15) ;  /* 0x0000000109087547 */ /* 0x000fea000b800000 */
[----:B-1--4-:R-:W-:Y:S01]  /*0d90*/  UCGABAR_ARV ;  /* 0x00000000000079c7 */ /* 0x012fe20008000000 */
[----:B------:R-:W-:Y:S05]  /*0da0*/  BRA `(.L_x_16) ;  /* 0x0000000000047947 */ /* 0x000fea0003800000 */
.L_x_15:
[----:B-1--4-:R-:W-:Y:S01]  /*0db0*/  NOP ;  /* 0x0000000000007918 */ /* 0x012fe20000000000 */
.L_x_16:
[----:B------:R-:W1:Y:S01]  /*0dc0*/  S2R R11, SR_CTAID.X ;  /* 0x00000000000b7919 */ /* 0x000e620000002500 */
[----:B------:R-:W-:-:S05]  /*0dd0*/  CS2R.32 R156, SR_CgaSize ;  /* 0x00000000009c7805 */ /* 0x000fca0000008a00 */
[----:B------:R-:W-:-:S05]  /*0de0*/  IMAD R156, R156, -0xa0, RZ ;  /* 0xffffff609c9c7824 */ /* 0x000fca00078e02ff */
[----:B------:R-:W-:-:S14]  /*0df0*/  R2UR UR8, R156 ;  /* 0x000000009c0872ca */ /* 0x000fdc00000e0000 */
[----:B------:R-:W3:Y:S01]  /*0e00*/  LDCU UR8, c[0x0][UR8+0x2b0] ;  /* 0x00005600080877ac */ /* 0x000ee20008000800 */
[----:B------:R-:W-:-:S05]  /*0e10*/  CS2R.32 R0, SR_CgaSize ;  /* 0x0000000000007805 */ /* 0x000fca0000008a00 */
[----:B------:R-:W-:-:S06]  /*0e20*/  IMAD R0, R0, -0xa0, RZ ;  /* 0xffffff6000007824 */ /* 0x000fcc00078e02ff */
[----:B------:R-:W4:Y:S01]  /*0e30*/  LDC R0, c[0x0][R0+0x2a0] ;  /* 0x0000a80000007b82 */ /* 0x000f220000000800 */
[----:B------:R-:W-:Y:S01]  /*0e40*/  PRMT R8, RZ, 0x7610, R8 ;  /* 0x00007610ff087816 */ /* 0x000fe20000000008 */
[----:B------:R-:W3:Y:S01]  /*0e50*/  S2R R20, SR_CTAID.Y ;  /* 0x0000000000147919 */ /* 0x000ee20000002600 */
[----:B------:R-:W-:-:S05]  /*0e60*/  CS2R.32 R156, SR_CgaSize ;  /* 0x00000000009c7805 */ /* 0x000fca0000008a00 */
[----:B------:R-:W-:-:S05]  /*0e70*/  IMAD R156, R156, -0xa0, RZ ;  /* 0xffffff609c9c7824 */ /* 0x000fca00078e02ff */
[----:B--2---:R-:W-:-:S14]  /*0e80*/  R2UR UR6, R156 ;  /* 0x000000009c0672ca */ /* 0x004fdc00000e0000 */
[----:B------:R-:W2:Y:S01]  /*0e90*/  LDCU UR6, c[0x0][UR6+0x2b4] ;  /* 0x00005680060677ac */ /* 0x000ea20008000800 */
[----:B------:R-:W-:Y:S01]  /*0ea0*/  UISETP.NE.AND UP2, UPT, UR10, 0x2, UPT ;  /* 0x000000020a00788c */ /* 0x000fe2000bf45270 */
[----:B------:R-:W3:Y:S01]  /*0eb0*/  LDC R9, c[0x0][0xb24] ;  /* 0x0002c900ff097b82 */ /* 0x000ee20000000800 */
[----:B------:R-:W-:-:S05]  /*0ec0*/  CS2R.32 R154, SR_CgaSize ;  /* 0x00000000009a7805 */ /* 0x000fca0000008a00 */
[----:B------:R-:W-:-:S06]  /*0ed0*/  IMAD R154, R154, -0xa0, RZ ;  /* 0xffffff609a9a7824 */ /* 0x000fcc00078e02ff */
[----:B------:R-:W4:Y:S08]  /*0ee0*/  LDC R154, c[0x0][R154+0x2a4] ;  /* 0x0000a9009a9a7b82 */ /* 0x000f300000000800 */
[----:B------:R-:W4:Y:S01]  /*0ef0*/  LDC R72, c[0x0][0xb24] ;  /* 0x0002c900ff487b82 */ /* 0x000f220000000800 */
[----:B-1----:R-:W-:Y:S01]  /*0f00*/  I2FP.F32.U32 R4, R11 ;  /* 0x0000000b00047245 */ /* 0x002fe20000201000 */
[----:B------:R-:W-:-:S06]  /*0f10*/  IMAD.MOV.U32 R21, RZ, RZ, R11 ;  /* 0x000000ffff157224 */ /* 0x000fcc00078e000b */
[----:B------:R-:W1:Y:S01]  /*0f20*/  S2UR UR36, SR_CTAID.Z ;  /* 0x00000000002479c3 */ /* 0x000e620000002700 */
[----:B---3--:R-:W-:Y:S02]  /*0f30*/  ISETP.GE.AND P0, PT, R9, 0x1, PT ;  /* 0x000000010900780c */ /* 0x008fe40003f06270 */
[----:B------:R-:W-:Y:S01]  /*0f40*/  I2FP.F32.U32 R2, R20 ;  /* 0x0000001400027245 */ /* 0x000fe20000201000 */
[----:B------:R-:W-:-:S04]  /*0f50*/  FMUL R4, R4, UR8 ;  /* 0x0000000804047c20 */ /* 0x000fc80008400000 */
[----:B--2---:R-:W-:Y:S01]  /*0f60*/  FMUL R2, R2, UR6 ;  /* 0x0000000602027c20 */ /* 0x004fe20008400000 */
[----:B------:R-:W2:Y:S01]  /*0f70*/  F2I.U32.TRUNC.NTZ R156, R4 ;  /* 0x00000004009c7305 */ /* 0x000ea2000020f000 */
[----:B------:R-:W3:Y:S07]  /*0f80*/  LDCU UR6, c[0x0][0xb30] ;  /* 0x00016600ff0677ac */ /* 0x000eee0008000800 */
[----:B------:R-:W1:Y:S01]  /*0f90*/  F2I.U32.TRUNC.NTZ R3, R2 ;  /* 0x0000000200037305 */ /* 0x000e62000020f000 */
[----:B--2---:R-:W-:-:S04]  /*0fa0*/  IMAD.MOV R156, RZ, RZ, -R156 ;  /* 0x000000ffff9c7224 */ /* 0x004fc800078e0a9c */
[----:B----4-:R-:W-:Y:S01]  /*0fb0*/  IMAD R156, R0, R156, R11 ;  /* 0x0000009c009c7224 */ /* 0x010fe200078e020b */
[----:B------:R-:W-:Y:S01]  /*0fc0*/  PRMT R0, RZ, 0x7610, R0 ;  /* 0x00007610ff007816 */ /* 0x000fe20000000000 */
[----:B---3--:R-:W-:Y:S01]  /*0fd0*/  UISETP.NE.AND UP3, UPT, UR6, 0x1, UPT ;  /* 0x000000010600788c */ /* 0x008fe2000bf65270 */
[----:B-1----:R-:W-:-:S05]  /*0fe0*/  IADD3 R3, PT, PT, -R3, RZ, RZ ;  /* 0x000000ff03037210 */ /* 0x002fca0007ffe1ff */
[----:B------:R-:W-:Y:S01]  /*0ff0*/  IMAD R154, R154, R3, R20 ;  /* 0x000000039a9a7224 */ /* 0x000fe200078e0214 */
[----:B------:R-:W-:Y:S06]  /*1000*/  BRA.U UP4, `(.L_x_17) ;  /* 0x0000000104247547 */ /* 0x000fec000b800000 */
[----:B------:R-:W-:Y:S01]  /*1010*/  ISETP.NE.AND P1, PT, R154, RZ, PT ;  /* 0x000000ff9a00720c */ /* 0x000fe20003f25270 */
[----:B------:R-:W-:Y:S01]  /*1020*/  IMAD.MOV.U32 R0, RZ, RZ, 0x3 ;  /* 0x00000003ff007424 */ /* 0x000fe200078e00ff */
[C---:B------:R-:W-:Y:S02]  /*1030*/  LOP3.LUT R3, R156.reuse, 0xfffffffe, RZ, 0xc0, !PT ;  /* 0xfffffffe9c037812 */ /* 0x040fe400078ec0ff */
[----:B------:R-:W-:Y:S02]  /*1040*/  ISETP.LT.U32.OR P1, PT, R156, 0x2, !P1 ;  /* 0x000000029c00780c */ /* 0x000fe40004f21470 */
[----:B------:R-:W-:Y:S02]  /*1050*/  SHF.L.U32 R0, R0, R3, RZ ;  /* 0x0000000300007219 */ /* 0x000fe400000006ff */
[----:B------:R-:W-:Y:S02]  /*1060*/  SEL R5, RZ, 0x1, !P1 ;  /* 0x00000001ff057807 */ /* 0x000fe40004800000 */
[----:B------:R-:W-:-:S05]  /*1070*/  SEL R2, RZ, 0x2, !P1 ;  /* 0x00000002ff027807 */ /* 0x000fca0004800000 */
[----:B------:R-:W-:-:S05]  /*1080*/  IMAD.IADD R2, R5, 0x1, R2 ;  /* 0x0000000105027824 */ /* 0x000fca00078e0202 */
[----:B------:R-:W-:Y:S02]  /*1090*/  PRMT R8, R2, 0x7610, R8 ;  /* 0x0000761002087816 */ /* 0x000fe40000000008 */
.L_x_17:
[----:B------:R-:W-:Y:S05]  /*10a0*/  @!P0 BRA `(.L_x_18) ;  /* 0x0000000000b88947 */ /* 0x000fea0003800000 */
[----:B------:R-:W1:Y:S01]  /*10b0*/  LDC.64 R4, c[0x0][0xb18] ;  /* 0x0002c600ff047b82 */ /* 0x000e620000000a00 */
[----:B------:R-:W-:-:S07]  /*10c0*/  ISETP.NE.AND P0, PT, R9, 0x1, PT ;  /* 0x000000010900780c */ /* 0x000fce0003f05270 */
[----:B------:R-:W2:Y:S08]  /*10d0*/  LDC R14, c[0x0][0xb0c] ;  /* 0x0002c300ff0e7b82 */ /* 0x000eb00000000800 */
[----:B------:R-:W3:Y:S08]  /*10e0*/  LDC R13, c[0x0][0x370] ;  /* 0x0000dc00ff0d7b82 */ /* 0x000ef00000000800 */
[----:B------:R-:W4:Y:S01]  /*10f0*/  LDC R16, c[0x0][0x374] ;  /* 0x0000dd00ff107b82 */ /* 0x000f220000000800 */
[----:B-1----:R-:W-:-:S07]  /*1100*/  ISETP.NE.AND P1, PT, R4, 0x1, PT ;  /* 0x000000010400780c */ /* 0x002fce0003f25270 */
[----:B------:R-:W3:Y:S01]  /*1110*/  LDC.64 R6, c[0x0][0xb10] ;  /* 0x0002c400ff067b82 */ /* 0x000ee20000000a00 */
[----:B--2---:R-:W-:-:S07]  /*1120*/  ISETP.NE.AND P2, PT, R14, 0x1, PT ;  /* 0x000000010e00780c */ /* 0x004fce0003f45270 */
[----:B------:R-:W1:Y:S08]  /*1130*/  LDC R12, c[0x0][0xb20] ;  /* 0x0002c800ff0c7b82 */ /* 0x000e700000000800 */
[----:B------:R-:W2:Y:S01]  /*1140*/  LDC.64 R2, c[0x0][0xb28] ;  /* 0x0002ca00ff027b82 */ /* 0x000ea20000000a00 */
[----:B----4-:R-:W-:-:S04]  /*1150*/  IMAD.HI.U32 R15, R16, R5, RZ ;  /* 0x00000005100f7227 */ /* 0x010fc800078e00ff */
[----:B------:R-:W-:-:S04]  /*1160*/  IMAD.HI.U32 R5, R20, R5, RZ ;  /* 0x0000000514057227 */ /* 0x000fc800078e00ff */
[----:B---3--:R-:W-:-:S04]  /*1170*/  IMAD.HI.U32 R18, R13, R6, RZ ;  /* 0x000000060d127227 */ /* 0x008fc800078e00ff */
[C---:B------:R-:W-:Y:S01]  /*1180*/  IMAD.HI.U32 R22, R11.reuse, R6, RZ ;  /* 0x000000060b167227 */ /* 0x040fe200078e00ff */
[-C--:B------:R-:W-:Y:S02]  /*1190*/  @P2 SHF.R.U32.HI R13, RZ, R7.reuse, R18 ;  /* 0x00000007ff0d2219 */ /* 0x080fe40000011612 */
[-C--:B-1----:R-:W-:Y:S02]  /*11a0*/  @P1 SHF.R.U32.HI R16, RZ, R12.reuse, R15 ;  /* 0x0000000cff101219 */ /* 0x082fe4000001160f */
[----:B------:R-:W-:Y:S02]  /*11b0*/  SHF.R.U32.HI R5, RZ, R12, R5 ;  /* 0x0000000cff057219 */ /* 0x000fe40000011605 */
[----:B------:R-:W-:Y:S02]  /*11c0*/  SHF.R.U32.HI R22, RZ, R7, R22 ;  /* 0x00000007ff167219 */ /* 0x000fe40000011616 */
[----:B------:R-:W-:Y:S01]  /*11d0*/  SEL R5, R20, R5, !P1 ;  /* 0x0000000514057207 */ /* 0x000fe20004800000 */
[----:B--2---:R-:W-:Y:S01]  /*11e0*/  IMAD.HI.U32 R18, R16, R2, RZ ;  /* 0x0000000210127227 */ /* 0x004fe200078e00ff */
[----:B------:R-:W-:-:S02]  /*11f0*/  SEL R21, R11, R22, !P2 ;  /* 0x000000160b157207 */ /* 0x000fc40005000000 */
[----:B------:R-:W-:Y:S01]  /*1200*/  IADD3 R7, PT, PT, -R5, RZ, RZ ;  /* 0x000000ff05077210 */ /* 0x000fe20007ffe1ff */
[----:B------:R-:W-:Y:S01]  /*1210*/  IMAD.HI.U32 R6, R13, R2, RZ ;  /* 0x000000020d067227 */ /* 0x000fe200078e00ff */
[----:B------:R-:W-:-:S03]  /*1220*/  @P0 SHF.R.U32.HI R16, RZ, R3, R18 ;  /* 0x00000003ff100219 */ /* 0x000fc60000011612 */
[----:B------:R-:W-:Y:S01]  /*1230*/  IMAD R7, R4, R7, R20 ;  /* 0x0000000704077224 */ /* 0x000fe200078e0214 */
[----:B------:R-:W-:Y:S01]  /*1240*/  @P0 SHF.R.U32.HI R13, RZ, R3, R6 ;  /* 0x00000003ff0d0219 */ /* 0x000fe20000011606 */
[----:B------:R-:W-:-:S04]  /*1250*/  IMAD R16, R16, R9, RZ ;  /* 0x0000000910107224 */ /* 0x000fc800078e02ff */
[----:B------:R-:W-:Y:S01]  /*1260*/  IMAD R6, R13, R9, RZ ;  /* 0x000000090d067224 */ /* 0x000fe200078e02ff */
[----:B------:R-:W-:-:S04]  /*1270*/  ISETP.GE.AND P1, PT, R5, R16, PT ;  /* 0x000000100500720c */ /* 0x000fc80003f26270 */
[----:B------:R-:W-:Y:S01]  /*1280*/  ISETP.GE.OR P1, PT, R21, R6, P1 ;  /* 0x000000061500720c */ /* 0x000fe20000f26670 */
[----:B------:R-:W-:-:S05]  /*1290*/  IMAD.HI.U32 R6, R5, R2, RZ ;  /* 0x0000000205067227 */ /* 0x000fca00078e00ff */
[----:B------:R-:W-:-:S04]  /*12a0*/  SHF.R.U32.HI R6, RZ, R3, R6 ;  /* 0x00000003ff067219 */ /* 0x000fc80000011606 */
[----:B------:R-:W-:-:S03]  /*12b0*/  SEL R6, R5, R6, !P0 ;  /* 0x0000000605067207 */ /* 0x000fc60004000000 */
[----:B------:R-:W-:Y:S01]  /*12c0*/  @!P1 IMAD.HI.U32 R12, R21, R2, RZ ;  /* 0x00000002150c9227 */ /* 0x000fe200078e00ff */
[----:B------:R-:W-:-:S04]  /*12d0*/  IADD3 R2, PT, PT, -R6, RZ, RZ ;  /* 0x000000ff06027210 */ /* 0x000fc80007ffe1ff */
[----:B------:R-:W-:Y:S01]  /*12e0*/  @!P1 SHF.R.U32.HI R12, RZ, R3, R12 ;  /* 0x00000003ff0c9219 */ /* 0x000fe2000001160c */
[----:B------:R-:W-:-:S03]  /*12f0*/  IMAD R2, R9, R2, R5 ;  /* 0x0000000209027224 */ /* 0x000fc600078e0205 */
[----:B------:R-:W-:-:S05]  /*1300*/  @!P1 SEL R3, R21, R12, !P0 ;  /* 0x0000000c15039207 */ /* 0x000fca0004000000 */
[--C-:B------:R-:W-:Y:S02]  /*1310*/  @!P1 IMAD.IADD R6, R6, 0x1, -R3.reuse ;  /* 0x0000000106069824 */ /* 0x100fe400078e0a03 */
[----:B------:R-:W-:Y:S01]  /*1320*/  @!P1 IMAD R3, R2, R13, R3 ;  /* 0x0000000d02039224 */ /* 0x000fe200078e0203 */
[----:B------:R-:W-:Y:S01]  /*1330*/  IADD3 R2, PT, PT, -R21, RZ, RZ ;  /* 0x000000ff15027210 */ /* 0x000fe20007ffe1ff */
[----:B------:R-:W-:Y:S02]  /*1340*/  @!P1 IMAD R5, R6, R9, R21 ;  /* 0x0000000906059224 */ /* 0x000fe400078e0215 */
[----:B------:R-:W-:Y:S02]  /*1350*/  @!P1 IMAD.MOV.U32 R21, RZ, RZ, R3 ;  /* 0x000000ffff159224 */ /* 0x000fe400078e0003 */
[----:B------:R-:W-:Y:S02]  /*1360*/  IMAD R2, R14, R2, R11 ;  /* 0x000000020e027224 */ /* 0x000fe400078e020b */
[----:B------:R-:W-:-:S02]  /*1370*/  IMAD R20, R5, R4, R7 ;  /* 0x0000000405147224 */ /* 0x000fc400078e0207 */
[----:B------:R-:W-:Y:S02]  /*1380*/  IMAD R21, R21, R14, R2 ;  /* 0x0000000e15157224 */ /* 0x000fe400078e0202 */
.L_x_18:
[----:B------:R-:W-:Y:S05]  /*1390*/  BRA.U UP3, `(.L_x_19) ;  /* 0x0000000103407547 */ /* 0x000fea000b800000 */
[----:B------:R-:W1:Y:S08]  /*13a0*/  LDC.64 R4, c[0x0][0xb10] ;  /* 0x0002c400ff047b82 */ /* 0x000e700000000a00 */
[----:B------:R-:W2:Y:S08]  /*13b0*/  LDC.64 R2, c[0x0][0xb18] ;  /* 0x0002c600ff027b82 */ /* 0x000eb00000000a00 */
[----:B------:R-:W3:Y:S08]  /*13c0*/  LDC R6, c[0x0][0xb20] ;  /* 0x0002c800ff067b82 */ /* 0x000ef00000000800 */
[----:B------:R-:W4:Y:S01]  /*13d0*/  LDC R12, c[0x0][0xb0c] ;  /* 0x0002c300ff0c7b82 */ /* 0x000f220000000800 */
[----:B-1----:R-:W-:-:S05]  /*13e0*/  IMAD.HI.U32 R4, R21, R4, RZ ;  /* 0x0000000415047227 */ /* 0x002fca00078e00ff */
[----:B------:R-:W-:Y:S01]  /*13f0*/  SHF.R.U32.HI R4, RZ, R5, R4 ;  /* 0x00000005ff047219 */ /* 0x000fe20000011604 */
[----:B--2---:R-:W-:Y:S01]  /*1400*/  IMAD.HI.U32 R3, R20, R3, RZ ;  /* 0x0000000314037227 */ /* 0x004fe200078e00ff */
[----:B------:R-:W-:-:S04]  /*1410*/  ISETP.NE.AND P0, PT, R2, 0x1, PT ;  /* 0x000000010200780c */ /* 0x000fc80003f05270 */
[----:B---3--:R-:W-:-:S04]  /*1420*/  SHF.R.U32.HI R3, RZ, R6, R3 ;  /* 0x00000006ff037219 */ /* 0x008fc80000011603 */
[----:B------:R-:W-:Y:S02]  /*1430*/  SEL R3, R20, R3, !P0 ;  /* 0x0000000314037207 */ /* 0x000fe40004000000 */
[----:B----4-:R-:W-:-:S04]  /*1440*/  ISETP.NE.AND P1, PT, R12, 0x1, PT ;  /* 0x000000010c00780c */ /* 0x010fc80003f25270 */
[----:B------:R-:W-:-:S05]  /*1450*/  SEL R6, R21, R4, !P1 ;  /* 0x0000000415067207 */ /* 0x000fca0004800000 */
[----:B------:R-:W-:Y:S02]  /*1460*/  IMAD.IADD R4, R3, 0x1, -R6 ;  /* 0x0000000103047824 */ /* 0x000fe400078e0a06 */
[----:B------:R-:W-:Y:S02]  /*1470*/  IMAD.IADD R3, R6, 0x1, -R3 ;  /* 0x0000000106037824 */ /* 0x000fe400078e0a03 */
[----:B------:R-:W-:Y:S02]  /*1480*/  IMAD R21, R4, R12, R21 ;  /* 0x0000000c04157224 */ /* 0x000fe400078e0215 */
[----:B------:R-:W-:Y:S02]  /*1490*/  IMAD R20, R3, R2, R20 ;  /* 0x0000000203147224 */ /* 0x000fe400078e0214 */
.L_x_19:
[----:B------:R-:W-:Y:S05]  /*14a0*/  BRA.U !UP1, `(.L_x_20) ;  /* 0x00000001090c7547 */ /* 0x000fea000b800000 */
[----:B------:R-:W-:Y:S01]  /*14b0*/  UCGABAR_WAIT ;  /* 0x0000000000007dc7 */ /* 0x000fe20008000000 */
[----:B------:R-:W-:Y:S01]  /*14c0*/  CCTL.IVALL ;  /* 0x00000000ff00798f */ /* 0x000fe20002000000 */
[----:B------:R-:W-:Y:S05]  /*14d0*/  BRA `(.L_x_21) ;  /* 0x0000000000047947 */ /* 0x000fea0003800000 */
.L_x_20:
[----:B------:R-:W-:Y:S06]  /*14e0*/  BAR.SYNC.DEFER_BLOCKING 0x0 ;  /* 0x0000000000007b1d */ /* 0x000fec0000010000 */
.L_x_21:
[----:B------:R-:W-:Y:S05]  /*14f0*/  BRA.U UP2, `(.L_x_22) ;  /* 0x0000001102b87547 */ /* 0x000fea000b800000 */
[----:B------:R-:W1:Y:S01]  /*1500*/  LDCU UR15, c[0x0][0x38c] ;  /* 0x00007180ff0f77ac */ /* 0x000e620008000800 */
[----:B------:R-:W2:Y:S01]  /*1510*/  LDC R9, c[0x0][0x370] ;  /* 0x0000dc00ff097b82 */ /* 0x000ea20000000800 */
[----:B------:R-:W-:Y:S01]  /*1520*/  IMAD.SHL.U32 R16, R11, 0x80, RZ ;  /* 0x000000800b107824 */ /* 0x000fe200078e00ff */
[----:B------:R-:W-:Y:S01]  /*1530*/  PLOP3.LUT P1, PT, PT, PT, UP5, 0x80, 0x8 ;  /* 0x000000000008781c */ /* 0x000fe20003f2f058 */
[----:B------:R-:W-:Y:S01]  /*1540*/  HFMA2 R12, -RZ, RZ, 0, 0 ;  /* 0x00000000ff0c7431 */ /* 0x000fe200000001ff */
[----:B------:R-:W-:Y:S01]  /*1550*/  UISETP.NE.AND UP1, UPT, UR10, URZ, UPT ;  /* 0x000000ff0a00728c */ /* 0x000fe2000bf25270 */
[----:B------:R-:W-:Y:S01]  /*1560*/  ISETP.NE.AND P4, PT, R10, RZ, P5 ;  /* 0x000000ff0a00720c */ /* 0x000fe20002f85270 */
[----:B------:R-:W-:Y:S01]  /*1570*/  IMAD.MOV.U32 R15, RZ, RZ, 0x1 ;  /* 0x00000001ff0f7424 */ /* 0x000fe200078e00ff */
[----:B------:R-:W-:Y:S01]  /*1580*/  PLOP3.LUT P1, PT, P1, PT, PT, 0x8, 0x80 ;  /* 0x000000000080781c */ /* 0x000fe20000f2e170 */
[----:B------:R-:W3:Y:S01]  /*1590*/  LDC R0, c[0x0][0x374] ;  /* 0x0000dd00ff007b82 */ /* 0x000ee20000000800 */
[----:B------:R-:W-:Y:S01]  /*15a0*/  IMAD.MOV.U32 R14, RZ, RZ, RZ ;  /* 0x000000ffff0e7224 */ /* 0x000fe200078e00ff */
[----:B------:R-:W-:Y:S01]  /*15b0*/  MOV R8, 0x1 ;  /* 0x0000000100087802 */ /* 0x000fe20000000f00 */
[----:B------:R-:W-:Y:S01]  /*15c0*/  IMAD.MOV.U32 R10, RZ, RZ, RZ ;  /* 0x000000ffff0a7224 */ /* 0x000fe200078e00ff */
[----:B------:R-:W-:Y:S01]  /*15d0*/  LOP3.LUT R16, R16, 0x80, RZ, 0xc0, !PT ;  /* 0x0000008010107812 */ /* 0x000fe200078ec0ff */
[----:B------:R-:W4:Y:S01]  /*15e0*/  LDCU.64 UR30, c[0x0][0x348] ;  /* 0x00006900ff1e77ac */ /* 0x000f220008000a00 */
[----:B-1----:R-:W-:-:S02]  /*15f0*/  UIADD3 UR4, UPT, UPT, UR15, 0x7f, URZ ;  /* 0x0000007f0f047890 */ /* 0x002fc4000fffe0ff */
[----:B------:R-:W-:Y:S02]  /*1600*/  USEL UR7, UR7, 0x2, UP1 ;  /* 0x0000000207077887 */ /* 0x000fe40008800000 */
[----:B------:R-:W-:Y:S01]  /*1610*/  USHF.R.S32.HI UR22, URZ, 0x1f, UR4 ;  /* 0x0000001fff167899 */ /* 0x000fe20008011404 */
[----:B------:R-:W-:-:S03]  /*1620*/  UMOV UR13, URZ ;  /* 0x000000ff000d7c82 */ /* 0x000fc60008000000 */
[----:B------:R-:W-:Y:S02]  /*1630*/  ULEA.HI UR22, UR22, UR4, URZ, 0x7 ;  /* 0x0000000416167291 */ /* 0x000fe4000f8f38ff */
[----:B------:R-:W-:Y:S02]  /*1640*/  UIADD3 UR4, UPT, UPT, UR15, -0x1, URZ ;  /* 0xffffffff0f047890 */ /* 0x000fe4000fffe0ff */
[----:B------:R-:W-:Y:S02]  /*1650*/  USHF.R.S32.HI UR22, URZ, 0x7, UR22 ;  /* 0x00000007ff167899 */ /* 0x000fe40008011416 */
[----:B------:R-:W-:Y:S02]  /*1660*/  UISETP.GE.U32.AND UP2, UPT, UR4, -0xff, UPT ;  /* 0xffffff010400788c */ /* 0x000fe4000bf46070 */
[----:B------:R-:W-:Y:S02]  /*1670*/  UISETP.LT.U32.AND UP0, UPT, UR22, 0x2, UPT ;  /* 0x000000021600788c */ /* 0x000fe4000bf01070 */
[----:B------:R-:W-:-:S02]  /*1680*/  UIADD3 UR15, UPT, UPT, UR15, 0xfe, URZ ;  /* 0x000000fe0f0f7890 */ /* 0x000fc4000fffe0ff */
[----:B------:R-:W-:-:S04]  /*1690*/  USEL UR21, UR22, 0x2, UP0 ;  /* 0x0000000216157887 */ /* 0x000fc80008000000 */
[----:B------:R-:W-:Y:S02]  /*16a0*/  UIADD3 UR6, UPT, UPT, UR21, -0x1, URZ ;  /* 0xffffffff15067890 */ /* 0x000fe4000fffe0ff */
[----:B------:R-:W-:Y:S02]  /*16b0*/  @UP2 UIADD3 UR6, UPT, UPT, UR21, URZ, URZ ;  /* 0x000000ff15062290 */ /* 0x000fe4000fffe0ff */
[----:B------:R-:W-:Y:S02]  /*16c0*/  UIADD3 UR14, UPT, UPT, UR22, -UR21, URZ ;  /* 0x80000015160e7290 */ /* 0x000fe4000fffe0ff */
[----:B------:R-:W-:Y:S02]  /*16d0*/  UIADD3 UR5, UPT, UPT, UR6, 0x1, URZ ;  /* 0x0000000106057890 */ /* 0x000fe4000fffe0ff */
[----:B--2-4-:R-:W-:-:S12]  /*16e0*/  UIADD3 UR6, UPT, UPT, -UR6, URZ, URZ ;  /* 0x000000ff06067290 */ /* 0x014fd8000fffe1ff */
.L_x_42:
[----:B------:R-:W-:Y:S01]  /*16f0*/  UISETP.NE.AND UP0, UPT, UR37, URZ, UPT ;  /* 0x000000ff2500728c */ /* 0x000fe2000bf05270 */
[----:B------:R-:W1:Y:S08]  /*1700*/  S2UR UR37, SR_CgaCtaId ;  /* 0x00000000002579c3 */ /* 0x000e700000008800 */
[----:B------:R-:W-:Y:S05]  /*1710*/  BRA.U UP0, `(.L_x_23) ;  /* 0x0000000100347547 */ /* 0x000fea000b800000 */
[----:B------:R-:W2:Y:S01]  /*1720*/  S2R R2, SR_CgaCtaId ;  /* 0x0000000000027919 */ /* 0x000ea20000008800 */
[----:B------:R-:W-:-:S04]  /*1730*/  MOV R3, 0x400 ;  /* 0x0000040000037802 */ /* 0x000fc80000000f00 */
[----:B--2---:R-:W-:Y:S02]  /*1740*/  LEA R3, R2, R3, 0x18 ;  /* 0x0000000302037211 */ /* 0x004fe400078ec0ff */
[----:B------:R-:W-:-:S03]  /*1750*/  SHF.L.U32 R2, R8, 0x1f, RZ ;  /* 0x0000001f08027819 */ /* 0x000fc600000006ff */
[----:B------:R-:W-:-:S04]  /*1760*/  IMAD R3, R10, 0x8, R3 ;  /* 0x000000080a037824 */ /* 0x000fc800078e0203 */
[----:B------:R-:W2:Y:S02]  /*1770*/  SYNCS.PHASECHK.TRANS64.TRYWAIT P0, [R3+URZ+0xc0], R2 ;  /* 0x0000c002030075a7 */ /* 0x000ea400080011ff */
[----:B--2---:R-:W-:Y:S05]  /*1780*/  @!P0 BRA `(.L_x_24) ;  /* 0x0000009c00848947 */ /* 0x004fea0003800000 */
.L_x_145:
[----:B------:R-:W-:Y:S01]  /*1790*/  VIADD R10, R10, 0x1 ;  /* 0x000000010a0a7836 */ /* 0x000fe20000000000 */
[----:B------:R2:W-:Y:S04]  /*17a0*/  SYNCS.ARRIVE.TRANS64.A1T0 RZ, [R3+URZ+0xb0], RZ ;  /* 0x0000b0ff03ff79a7 */ /* 0x0005e800081000ff */
[----:B------:R-:W-:-:S04]  /*17b0*/  ISETP.NE.AND P0, PT, R10, 0x2, PT ;  /* 0x000000020a00780c */ /* 0x000fc80003f05270 */
[----:B------:R-:W-:Y:S02]  /*17c0*/  SEL R10, R10, RZ, P0 ;  /* 0x000000ff0a0a7207 */ /* 0x000fe40000000000 */
[----:B--2---:R-:W-:-:S04]  /*17d0*/  SEL R3, RZ, 0x1, P0 ;  /* 0x00000001ff037807 */ /* 0x004fc80000000000 */
[----:B------:R-:W-:-:S07]  /*17e0*/  LOP3.LUT R8, R8, R3, RZ, 0x3c, !PT ;  /* 0x0000000308087212 */ /* 0x000fce00078e3cff */
.L_x_23:
[----:B------:R-:W-:Y:S01]  /*17f0*/  UMOV UR4, 0x400 ;  /* 0x0000040000047882 */ /* 0x000fe20000000000 */
[----:B------:R-:W-:Y:S01]  /*1800*/  LEA.HI R3, R21, R21, RZ, 0x1 ;  /* 0x0000001515037211 */ /* 0x000fe200078f08ff */
[----:B-1----:R-:W-:Y:S01]  /*1810*/  ULEA UR4, UR37, UR4, 0x18 ;  /* 0x0000000425047291 */ /* 0x002fe2000f8ec0ff */
[----:B------:R-:W-:Y:S01]  /*1820*/  SHF.L.U32 R2, R15, 0x1f, RZ ;  /* 0x0000001f0f027819 */ /* 0x000fe200000006ff */
[----:B------:R-:W-:Y:S01]  /*1830*/  UISETP.GE.U32.AND UP0, UPT, UR15, 0xff, UPT ;  /* 0x000000ff0f00788c */ /* 0x000fe2000bf06070 */
[C---:B------:R-:W-:Y:S01]  /*1840*/  R2UR UR9, R16.reuse ;  /* 0x00000000100972ca */ /* 0x040fe200000e0000 */
[----:B------:R-:W-:Y:S01]  /*1850*/  ULEA UR8, UR13, UR4, 0x3 ;  /* 0x000000040d087291 */ /* 0x000fe2000f8e18ff */
[----:B------:R-:W-:Y:S01]  /*1860*/  IMAD.SHL.U32 R3, R3, 0x80, RZ ;  /* 0x0000008003037824 */ /* 0x000fe200078e00ff */
[----:B------:R-:W-:Y:S01]  /*1870*/  R2UR UR19, R16 ;  /* 0x00000000101372ca */ /* 0x000fe200000e0000 */
[----:B------:R-:W-:-:S03]  /*1880*/  UMOV UR23, URZ ;  /* 0x000000ff00177c82 */ /* 0x000fc60008000000 */
[----:B------:R-:W-:-:S03]  /*1890*/  R2UR UR35, R3 ;  /* 0x00000000032372ca */ /* 0x000fc600000e0000 */
[----:B------:R1:W2:Y:S01]  /*18a0*/  SYNCS.PHASECHK.TRANS64.TRYWAIT P0, [UR8+0x10], R2 ;  /* 0x00001002ff0075a7 */ /* 0x0002a20008001108 */
[----:B------:R-:W-:-:S09]  /*18b0*/  R2UR UR8, R20 ;  /* 0x00000000140872ca */ /* 0x000fd200000e0000 */
[----:B------:R-:W-:-:S04]  /*18c0*/  ULOP3.LUT UR35, UR9, 0xffffff00, UR35, 0xf8, !UPT ;  /* 0xffffff0009237892 */ /* 0x000fc8000f8ef823 */
[----:B------:R-:W-:Y:S01]  /*18d0*/  ULEA UR19, UR8, UR19, 0x8 ;  /* 0x0000001308137291 */ /* 0x000fe2000f8e40ff */
[----:B------:R-:W-:Y:S11]  /*18e0*/  BRA.U !UP0, `(.L_x_25) ;  /* 0x0000000108ec7547 */ /* 0x000ff6000b800000 */
[----:B------:R-:W-:Y:S01]  /*18f0*/  UMOV UR29, UR6 ;  /* 0x00000006001d7c82 */ /* 0x000fe20008000000 */
[----:B------:R-:W-:Y:S01]  /*1900*/  UMOV UR44, UR13 ;  /* 0x0000000d002c7c82 */ /* 0x000fe20008000000 */
[----:B------:R-:W-:-:S05]  /*1910*/  UMOV UR26, 0x40 ;  /* 0x00000040001a7882 */ /* 0x000fca0000000000 */
.L_x_31:
[----:B------:R-:W-:Y:S01]  /*1920*/  ULEA UR33, UR44, UR4, 0x3 ;  /* 0x000000042c217291 */ /* 0x000fe2000f8e18ff */
[----:B------:R-:W-:Y:S01]  /*1930*/  @P5 MOV R3, 0x20000 ;  /* 0x0002000000035802 */ /* 0x000fe20000000f00 */
[----:B-12---:R-:W-:Y:S10]  /*1940*/  @P0 BRA `(.L_x_26) ;  /* 0x00000000000c0947 */ /* 0x006ff40003800000 */
[----:B------:R-:W-:-:S04]  /*1950*/  SHF.L.U32 R5, R15, 0x1f, RZ ;  /* 0x0000001f0f057819 */ /* 0x000fc800000006ff */
[----:B------:R-:W2:Y:S02]  /*1960*/  SYNCS.PHASECHK.TRANS64.TRYWAIT P0, [UR33+0x10], R5 ;  /* 0x00001005ff0075a7 */ /* 0x000ea40008001121 */
[----:B--2---:R-:W-:Y:S05]  /*1970*/  @!P0 BRA `(.L_x_27) ;  /* 0x0000009c001c8947 */ /* 0x004fea0003800000 */
.L_x_26:
[----:B------:R2:W-:Y:S01]  /*1980*/  @P5 SYNCS.ARRIVE.TRANS64 RZ, [UR33], R3 ;  /* 0x00000003ffff59a7 */ /* 0x0005e20008000021 */
[----:B------:R-:W-:Y:S02]  /*1990*/  ULOP3.LUT UR8, UR7, 0x2, URZ, 0xfc, !UPT ;  /* 0x0000000207087892 */ /* 0x000fe4000f8efcff */
[----:B------:R-:W-:Y:S02]  /*19a0*/  UIADD3 UR29, UPT, UPT, UR29, 0x1, URZ ;  /* 0x000000011d1d7890 */ /* 0x000fe4000fffe0ff */
[----:B------:R-:W-:Y:S02]  /*19b0*/  UISETP.NE.AND UP0, UPT, UR8, 0x2, UPT ;  /* 0x000000020800788c */ /* 0x000fe4000bf05270 */
[----:B------:R-:W-:-:S07]  /*19c0*/  UISETP.NE.AND UP2, UPT, UR29, 0x1, UPT ;  /* 0x000000011d00788c */ /* 0x000fce000bf45270 */
[----:B------:R-:W-:Y:S05]  /*19d0*/  BRA.U UP0, `(.L_x_28) ;  /* 0x0000000100047547 */ /* 0x000fea000b800000 */
[----:B------:R-:W-:Y:S05]  /*19e0*/  BPT.TRAP 0x1 ;  /* 0x000000040000795c */ /* 0x000fea0000300000 */
.L_x_28:
[----:B------:R-:W-:Y:S04]  /*19f0*/  BSSY.RECONVERGENT B0, `(.L_x_29) ;  /* 0x0000003000007945 */ /* 0x000fe80003800200 */
[----:B------:R-:W-:Y:S05]  /*1a00*/  @!P4 BRA `(.L_x_30) ;  /* 0x000000000004c947 */ /* 0x000fea0003800000 */
[----:B------:R-:W-:Y:S05]  /*1a10*/  BPT.TRAP 0x1 ;  /* 0x000000040000795c */ /* 0x000fea0000300000 */
.L_x_30:
[----:B------:R-:W-:Y:S05]  /*1a20*/  BSYNC.RECONVERGENT B0 ;  /* 0x0000000000007941 */ /* 0x000fea0003800200 */
.L_x_29:
[----:B------:R-:W-:Y:S02]  /*1a30*/  UIADD3 UR13, UPT, UPT, UR44, 0x1, URZ ;  /* 0x000000012c0d7890 */ /* 0x000fe4000fffe0ff */
[----:B------:R-:W-:Y:S02]  /*1a40*/  UIADD3 UR42, UP1, UPT, UR30, 0x80, URZ ;  /* 0x000000801e2a7890 */ /* 0x000fe4000ff3e0ff */
[----:B------:R-:W-:Y:S02]  /*1a50*/  UISETP.NE.AND UP0, UPT, UR13, 0x2, UPT ;  /* 0x000000020d00788c */ /* 0x000fe4000bf05270 */
[----:B------:R-:W-:Y:S02]  /*1a60*/  UIADD3 UR34, UPT, UPT, UR26, -0x40, URZ ;  /* 0xffffffc01a227890 */ /* 0x000fe4000fffe0ff */
[----:B------:R-:W-:Y:S02]  /*1a70*/  USEL UR9, URZ, 0x1, UP0 ;  /* 0x00000001ff097887 */ /* 0x000fe40008000000 */
[----:B------:R-:W-:-:S02]  /*1a80*/  USEL UR13, UR13, URZ, UP0 ;  /* 0x000000ff0d0d7287 */ /* 0x000fc40008000000 */
[----:B------:R-:W-:Y:S02]  /*1a90*/  UIADD3 UR40, UP0, UPT, UR30, 0x180, URZ ;  /* 0x000001801e287890 */ /* 0x000fe4000ff1e0ff */
[----:B------:R-:W-:Y:S01]  /*1aa0*/  ULEA UR8, UR13, UR4, 0x3 ;  /* 0x000000040d087291 */ /* 0x000fe2000f8e18ff */
[----:B------:R-:W-:Y:S01]  /*1ab0*/  LOP3.LUT R15, R15, UR9, RZ, 0x3c, !PT ;  /* 0x000000090f0f7c12 */ /* 0x000fe2000f8e3cff */
[----:B------:R-:W-:Y:S02]  /*1ac0*/  ULOP3.LUT UR33, UR33, 0xfefffff8, URZ, 0xc0, !UPT ;  /* 0xfefffff821217892 */ /* 0x000fe4000f8ec0ff */
[----:B------:R-:W-:Y:S01]  /*1ad0*/  UIADD3.X UR43, UPT, UPT, URZ, UR31, URZ, UP1, !UPT ;  /* 0x0000001fff2b7290 */ /* 0x000fe20008ffe4ff */
[----:B-1----:R-:W-:Y:S01]  /*1ae0*/  SHF.L.U32 R2, R15, 0x1f, RZ ;  /* 0x0000001f0f027819 */ /* 0x002fe200000006ff */
[----:B------:R-:W-:Y:S01]  /*1af0*/  UIADD3.X UR41, UPT, UPT, URZ, UR31, URZ, UP0, !UPT ;  /* 0x0000001fff297290 */ /* 0x000fe200087fe4ff */
[----:B------:R-:W-:Y:S02]  /*1b00*/  UMOV UR38, 0x0 ;  /* 0x0000000000267882 */ /* 0x000fe40000000000 */
[----:B------:R4:W1:Y:S01]  /*1b10*/  SYNCS.PHASECHK.TRANS64.TRYWAIT P0, [UR8+0x10], R2 ;  /* 0x00001002ff0075a7 */ /* 0x0008620008001108 */
[----:B------:R-:W-:Y:S01]  /*1b20*/  ULEA UR8, UR44, UR4, 0xf ;  /* 0x000000042c087291 */ /* 0x000fe2000f8e78ff */
[----:B------:R-:W-:Y:S01]  /*1b30*/  UMOV UR39, 0x10000000 ;  /* 0x1000000000277882 */ /* 0x000fe20000000000 */
[----:B------:R-:W-:-:S02]  /*1b40*/  UMOV UR27, UR35 ;  /* 0x00000023001b7c82 */ /* 0x000fc40008000000 */
[----:B------:R-:W-:Y:S02]  /*1b50*/  UIADD3 UR32, UPT, UPT, UR8, 0x10800, URZ ;  /* 0x0001080008207890 */ /* 0x000fe4000fffe0ff */
[----:B------:R-:W-:Y:S02]  /*1b60*/  UIADD3 UR24, UPT, UPT, UR8, 0x14800, URZ ;  /* 0x0001480008187890 */ /* 0x000fe4000fffe0ff */
[----:B------:R-:W-:Y:S02]  /*1b70*/  UIADD3 UR16, UPT, UPT, UR8, 0x20800, URZ ;  /* 0x0002080008107890 */ /* 0x000fe4000fffe0ff */
[----:B------:R-:W-:Y:S01]  /*1b80*/  UIADD3 UR8, UPT, UPT, UR8, 0x24800, URZ ;  /* 0x0002480008087890 */ /* 0x000fe2000fffe0ff */
[----:B------:R-:W-:Y:S01]  /*1b90*/  UMOV UR28, UR36 ;  /* 0x00000024001c7c82 */ /* 0x000fe20008000000 */
[----:B------:R-:W-:Y:S01]  /*1ba0*/  UMOV UR25, UR33 ;  /* 0x0000002100197c82 */ /* 0x000fe20008000000 */
[----:B------:R-:W-:Y:S01]  /*1bb0*/  UMOV UR20, UR36 ;  /* 0x0000002400147c82 */ /* 0x000fe20008000000 */
[----:B------:R-:W-:Y:S01]  /*1bc0*/  UMOV UR17, UR33 ;  /* 0x0000002100117c82 */ /* 0x000fe20008000000 */
[----:B------:R-:W-:Y:S01]  /*1bd0*/  UMOV UR18, UR34 ;  /* 0x0000002200127c82 */ /* 0x000fe20008000000 */
[----:B------:R-:W-:Y:S01]  /*1be0*/  UTMALDG.3D.2CTA [UR32], [UR42], desc[UR38] ;  /* 0x000026202a0075b4 */ /* 0x000fe20008211000 */
[----:B------:R-:W-:Y:S01]  /*1bf0*/  UMOV UR10, UR26 ;  /* 0x0000001a000a7c82 */ /* 0x000fe20008000000 */
[----:B------:R-:W-:Y:S01]  /*1c00*/  UMOV UR11, UR19 ;  /* 0x00000013000b7c82 */ /* 0x000fe20008000000 */
[----:B------:R-:W-:Y:S01]  /*1c10*/  UMOV UR12, UR36 ;  /* 0x00000024000c7c82 */ /* 0x000fe20008000000 */
[----:B------:R-:W-:Y:S01]  /*1c20*/  UMOV UR9, UR33 ;  /* 0x0000002100097c82 */ /* 0x000fe20008000000 */
[----:B------:R-:W-:Y:S01]  /*1c30*/  UMOV UR23, UR5 ;  /* 0x0000000500177c82 */ /* 0x000fe20008000000 */
[----:B------:R-:W-:Y:S01]  /*1c40*/  UMOV UR44, UR13 ;  /* 0x0000000d002c7c82 */ /* 0x000fe20008000000 */
[----:B------:R2:W-:Y:S01]  /*1c50*/  UTMALDG.3D.2CTA [UR24], [UR42], desc[UR38] ;  /* 0x000026182a0075b4 */ /* 0x0005e20008211000 */
[----:B------:R4:W-:Y:S01]  /*1c60*/  UTMALDG.3D.2CTA [UR16], [UR40], desc[UR38] ;  /* 0x00002610280075b4 */ /* 0x0009e20008211000 */
[----:B------:R4:W-:Y:S01]  /*1c70*/  UTMALDG.3D.2CTA [UR8], [UR40], desc[UR38] ;  /* 0x00002608280075b4 */ /* 0x0009e20008211000 */
[----:B--2---:R-:W-:Y:S01]  /*1c80*/  UIADD3 UR26, UPT, UPT, UR26, 0x80, URZ ;  /* 0x000000801a1a7890 */ /* 0x004fe2000fffe0ff */
[----:B----4-:R-:W-:Y:S11]  /*1c90*/  BRA.U UP2, `(.L_x_31) ;  /* 0xfffffffd02207547 */ /* 0x010ff6000b83ffff */
.L_x_25:
[----:B------:R-:W-:Y:S01]  /*1ca0*/  ULEA UR8, UR13, UR4, 0x3 ;  /* 0x000000040d087291 */ /* 0x000fe2000f8e18ff */
[----:B-1----:R-:W-:Y:S01]  /*1cb0*/  SHF.L.U32 R2, R15, 0x1f, RZ ;  /* 0x0000001f0f027819 */ /* 0x002fe200000006ff */
[----:B------:R-:W-:Y:S01]  /*1cc0*/  @!P1 SYNCS.ARRIVE.TRANS64.A1T0 RZ, [UR4+0x68], RZ ;  /* 0x000068ffffff99a7 */ /* 0x000fe20008100004 */
[----:B------:R-:W-:-:S06]  /*1cd0*/  UISETP.GT.AND UP0, UPT, UR22, UR21, UPT ;  /* 0x000000151600728c */ /* 0x000fcc000bf04270 */
[----:B--2---:R1:W2:Y:S03]  /*1ce0*/  SYNCS.PHASECHK.TRANS64.TRYWAIT P0, [UR8+0x10], R2 ;  /* 0x00001002ff0075a7 */ /* 0x0042a60008001108 */
[----:B------:R-:W-:Y:S05]  /*1cf0*/  BRA.U !UP0, `(.L_x_32) ;  /* 0x0000000108e47547 */ /* 0x000fea000b800000 */
[----:B------:R-:W-:Y:S01]  /*1d00*/  UIADD3 UR29, UPT, UPT, UR14, UR23, URZ ;  /* 0x000000170e1d7290 */ /* 0x000fe2000fffe0ff */
[----:B------:R-:W-:-:S11]  /*1d10*/  UMOV UR44, UR13 ;  /* 0x0000000d002c7c82 */ /* 0x000fd60008000000 */
.L_x_38:
[----:B------:R-:W-:Y:S01]  /*1d20*/  ULEA UR33, UR44, UR4, 0x3 ;  /* 0x000000042c217291 */ /* 0x000fe2000f8e18ff */
[----:B--2---:R-:W-:Y:S01]  /*1d30*/  @P5 MOV R3, 0x20000 ;  /* 0x0002000000035802 */ /* 0x004fe20000000f00 */
[----:B-12---:R-:W-:Y:S10]  /*1d40*/  @P0 BRA `(.L_x_33) ;  /* 0x00000000000c0947 */ /* 0x006ff40003800000 */
[----:B------:R-:W-:-:S04]  /*1d50*/  SHF.L.U32 R5, R15, 0x1f, RZ ;  /* 0x0000001f0f057819 */ /* 0x000fc800000006ff */
[----:B------:R-:W2:Y:S02]  /*1d60*/  SYNCS.PHASECHK.TRANS64.TRYWAIT P0, [UR33+0x10], R5 ;  /* 0x00001005ff0075a7 */ /* 0x000ea40008001121 */
[----:B--2---:R-:W-:Y:S05]  /*1d70*/  @!P0 BRA `(.L_x_34) ;  /* 0x0000009800348947 */ /* 0x004fea0003800000 */
.L_x_33:
[----:B------:R2:W-:Y:S01]  /*1d80*/  @P5 SYNCS.ARRIVE.TRANS64 RZ, [UR33], R3 ;  /* 0x00000003ffff59a7 */ /* 0x0005e20008000021 */
[----:B------:R-:W-:-:S04]  /*1d90*/  ULOP3.LUT UR8, UR7, 0x2, URZ, 0xfc, !UPT ;  /* 0x0000000207087892 */ /* 0x000fc8000f8efcff */
[----:B------:R-:W-:-:S09]  /*1da0*/  UISETP.NE.AND UP0, UPT, UR8, 0x2, UPT ;  /* 0x000000020800788c */ /* 0x000fd2000bf05270 */
[----:B------:R-:W-:Y:S05]  /*1db0*/  BRA.U UP0, `(.L_x_35) ;  /* 0x0000000100047547 */ /* 0x000fea000b800000 */
[----:B------:R-:W-:Y:S05]  /*1dc0*/  BPT.TRAP 0x1 ;  /* 0x000000040000795c */ /* 0x000fea0000300000 */
.L_x_35:
[----:B------:R-:W-:Y:S04]  /*1dd0*/  BSSY.RECONVERGENT B0, `(.L_x_36) ;  /* 0x0000003000007945 */ /* 0x000fe80003800200 */
[----:B------:R-:W-:Y:S05]  /*1de0*/  @!P4 BRA `(.L_x_37) ;  /* 0x000000000004c947 */ /* 0x000fea0003800000 */
[----:B------:R-:W-:Y:S05]  /*1df0*/  BPT.TRAP 0x1 ;  /* 0x000000040000795c */ /* 0x000fea0000300000 */
.L_x_37:
[----:B------:R-:W-:Y:S05]  /*1e00*/  BSYNC.RECONVERGENT B0 ;  /* 0x0000000000007941 */ /* 0x000fea0003800200 */
.L_x_36:
[----:B------:R-:W-:Y:S02]  /*1e10*/  UIADD3 UR13, UPT, UPT, UR44, 0x1, URZ ;  /* 0x000000012c0d7890 */ /* 0x000fe4000fffe0ff */
[----:B------:R-:W-:Y:S02]  /*1e20*/  UIADD3 UR42, UP1, UPT, UR30, 0x80, URZ ;  /* 0x000000801e2a7890 */ /* 0x000fe4000ff3e0ff */
[----:B------:R-:W-:Y:S02]  /*1e30*/  UISETP.NE.AND UP0, UPT, UR13, 0x2, UPT ;  /* 0x000000020d00788c */ /* 0x000fe4000bf05270 */
[----:B------:R-:W-:Y:S02]  /*1e40*/  USHF.L.U32 UR34, UR23, 0x7, URZ ;  /* 0x0000000717227899 */ /* 0x000fe400080006ff */
        /* <DEDUP_REMOVED lines=8> */
[----:B------:R-:W-:Y:S02]  /*1ed0*/  UIADD3 UR26, UPT, UPT, UR34, 0x40, URZ ;  /* 0x00000040221a7890 */ /* 0x000fe4000fffe0ff */
[----:B------:R-:W-:Y:S01]  /*1ee0*/  UIADD3.X UR41, UPT, UPT, URZ, UR31, URZ, UP0, !UPT ;  /* 0x0000001fff297290 */ /* 0x000fe200087fe4ff */
[----:B------:R4:W1:Y:S01]  /*1ef0*/  SYNCS.PHASECHK.TRANS64.TRYWAIT P0, [UR8+0x10], R2 ;  /* 0x00001002ff0075a7 */ /* 0x0008620008001108 */
[----:B------:R-:W-:Y:S01]  /*1f00*/  ULEA UR8, UR44, UR4, 0xf ;  /* 0x000000042c087291 */ /* 0x000fe2000f8e78ff */
[----:B------:R-:W-:Y:S01]  /*1f10*/  UMOV UR38, 0x0 ;  /* 0x0000000000267882 */ /* 0x000fe20000000000 */
[----:B------:R-:W-:-:S02]  /*1f20*/  UMOV UR39, 0x10000000 ;  /* 0x1000000000277882 */ /* 0x000fc40000000000 */
        /* <DEDUP_REMOVED lines=9> */
[----:B------:R-:W-:Y:S01]  /*1fc0*/  UMOV UR18, UR34 ;  /* 0x0000002200127c82 */ /* 0x000fe20008000000 */
[----:B------:R4:W-:Y:S01]  /*1fd0*/  UTMALDG.3D.2CTA [UR32], [UR42], desc[UR38] ;  /* 0x000026202a0075b4 */ /* 0x0009e20008211000 */
[----:B------:R-:W-:Y:S01]  /*1fe0*/  UMOV UR11, UR19 ;  /* 0x00000013000b7c82 */ /* 0x000fe20008000000 */
[----:B------:R-:W-:Y:S01]  /*1ff0*/  UMOV UR12, UR36 ;  /* 0x00000024000c7c82 */ /* 0x000fe20008000000 */
[----:B------:R-:W-:Y:S01]  /*2000*/  UMOV UR9, UR33 ;  /* 0x0000002100097c82 */ /* 0x000fe20008000000 */
[----:B------:R-:W-:Y:S01]  /*2010*/  UMOV UR10, UR26 ;  /* 0x0000001a000a7c82 */ /* 0x000fe20008000000 */
[----:B------:R-:W-:Y:S01]  /*2020*/  UIADD3 UR23, UPT, UPT, UR23, 0x1, URZ ;  /* 0x0000000117177890 */ /* 0x000fe2000fffe0ff */
[----:B------:R-:W-:Y:S01]  /*2030*/  UMOV UR44, UR13 ;  /* 0x0000000d002c7c82 */ /* 0x000fe20008000000 */
[----:B------:R4:W-:Y:S02]  /*2040*/  UTMALDG.3D.2CTA [UR24], [UR42], desc[UR38] ;  /* 0x000026182a0075b4 */ /* 0x0009e40008211000 */
[----:B------:R-:W-:Y:S01]  /*2050*/  UISETP.NE.AND UP0, UPT, UR23, UR29, UPT ;  /* 0x0000001d1700728c */ /* 0x000fe2000bf05270 */
[----:B------:R4:W-:Y:S01]  /*2060*/  UTMALDG.3D.2CTA [UR16], [UR40], desc[UR38] ;  /* 0x00002610280075b4 */ /* 0x0009e20008211000 */
[----:B------:R4:W-:Y:S07]  /*2070*/  UTMALDG.3D.2CTA [UR8], [UR40], desc[UR38] ;  /* 0x00002608280075b4 */ /* 0x0009ee0008211000 */
[----:B----4-:R-:W-:Y:S05]  /*2080*/  BRA.U UP0, `(.L_x_38) ;  /* 0xfffffffd00247547 */ /* 0x010fea000b83ffff */
.L_x_32:
[----:B-1----:R-:W-:Y:S01]  /*2090*/  LEA R2, R14, UR4, 0x3 ;  /* 0x000000040e027c11 */ /* 0x002fe2000f8e18ff */
[----:B------:R-:W-:Y:S01]  /*20a0*/  NOP ;  /* 0x0000000000007918 */ /* 0x000fe20000000000 */
[----:B--2---:R-:W-:Y:S02]  /*20b0*/  SHF.L.U32 R3, R12, 0x1f, RZ ;  /* 0x0000001f0c037819 */ /* 0x004fe400000006ff */
[----:B------:R-:W-:Y:S02]  /*20c0*/  LEA R4, R14, UR4, 0x4 ;  /* 0x000000040e047c11 */ /* 0x000fe4000f8e20ff */
[----:B------:R-:W1:Y:S02]  /*20d0*/  SYNCS.PHASECHK.TRANS64.TRYWAIT P0, [R2+URZ+0x70], R3 ;  /* 0x00007003020075a7 */ /* 0x000e6400080011ff */
[----:B-1----:R-:W-:Y:S05]  /*20e0*/  @!P0 BRA `(.L_x_39) ;  /* 0x0000009400708947 */ /* 0x002fea0003800000 */
.L_x_148:
[----:B------:R-:W2:Y:S01]  /*20f0*/  LDS.128 R4, [R4+0xe0] ;  /* 0x0000e00004047984 */ /* 0x000ea20000000c00 */
[----:B------:R-:W-:Y:S01]  /*2100*/  ISETP.GE.AND P0, PT, R72, 0x1, PT ;  /* 0x000000014800780c */ /* 0x000fe20003f06270 */
[----:B-1----:R-:W-:Y:S01]  /*2110*/  VIADD R2, R2, 0x80 ;  /* 0x0000008002027836 */ /* 0x002fe20000000000 */
[----:B------:R-:W-:Y:S01]  /*2120*/  @!PT LDS RZ, [RZ] ;  /* 0x00000000fffff984 */ /* 0x000fe20000000800 */
[----:B------:R-:W-:Y:S01]  /*2130*/  @!PT LDS RZ, [RZ] ;  /* 0x00000000fffff984 */ /* 0x000fe20000000800 */
[----:B------:R-:W-:Y:S01]  /*2140*/  @!PT LDS RZ, [RZ] ;  /* 0x00000000fffff984 */ /* 0x000fe20000000800 */
[----:B------:R-:W-:Y:S01]  /*2150*/  @!PT LDS RZ, [RZ] ;  /* 0x00000000fffff984 */ /* 0x000fe20000000800 */
[----:B------:R1:W-:Y:S06]  /*2160*/  MEMBAR.ALL.CTA ;  /* 0x0000000000007992 */ /* 0x0003ec0000008000 */
[----:B-1----:R-:W1:Y:S01]  /*2170*/  FENCE.VIEW.ASYNC.S ;  /* 0x00000000000073c6 */ /* 0x002e620000000000 */
[----:B------:R-:W-:-:S04]  /*2180*/  PRMT R2, RZ, 0x654, R2 ;  /* 0x00000654ff027816 */ /* 0x000fc80000000002 */
[----:B-1----:R1:W-:Y:S01]  /*2190*/  SYNCS.ARRIVE.TRANS64.RED.A1T0 RZ, [R2+URZ], RZ ;  /* 0x000000ff02ff79a7 */ /* 0x0023e200081004ff */
[----:B--2---:R-:W-:-:S13]  /*21a0*/  LOP3.LUT P2, RZ, R6, 0x1, RZ, 0xc0, !PT ;  /* 0x0000000106ff7812 */ /* 0x004fda000784c0ff */
[----:B------:R-:W-:Y:S01]  /*21b0*/  @P2 SHF.R.U32.HI R3, RZ, 0x10, R5 ;  /* 0x00000010ff032819 */ /* 0x000fe20000011605 */
[----:B------:R-:W-:Y:S01]  /*21c0*/  VOTEU.ANY UP0, P2 ;  /* 0x0000000000ff7886 */ /* 0x000fe20001000100 */
[----:B------:R-:W-:Y:S02]  /*21d0*/  @P2 MOV R13, R4 ;  /* 0x00000004000d2202 */ /* 0x000fe40000000f00 */
[----:B------:R-:W-:Y:S02]  /*21e0*/  @P2 R2UR.BROADCAST UR8, R3 ;  /* 0x00000000030822ca */ /* 0x000fe400008e0000 */
[----:B------:R-:W-:-:S11]  /*21f0*/  @P2 LOP3.LUT R11, R5, 0xffff, RZ, 0xc0, !PT ;  /* 0x0000ffff050b2812 */ /* 0x000fd600078ec0ff */
[----:B------:R-:W-:Y:S01]  /*2200*/  @UP0 UMOV UR36, UR8 ;  /* 0x0000000800240c82 */ /* 0x000fe20008000000 */
[----:B-1----:R-:W-:Y:S05]  /*2210*/  @!P0 BRA `(.L_x_40) ;  /* 0x0000000000b88947 */ /* 0x002fea0003800000 */
[----:B------:R-:W3:Y:S01]  /*2220*/  LDC.64 R4, c[0x0][0xb18] ;  /* 0x0002c600ff047b82 */ /* 0x000ee20000000a00 */
[----:B------:R-:W-:-:S07]  /*2230*/  ISETP.NE.AND P3, PT, R72, 0x1, PT ;  /* 0x000000014800780c */ /* 0x000fce0003f65270 */
[----:B------:R-:W1:Y:S08]  /*2240*/  LDC.64 R6, c[0x0][0xb10] ;  /* 0x0002c400ff067b82 */ /* 0x000e700000000a00 */
[----:B------:R-:W2:Y:S08]  /*2250*/  LDC R17, c[0x0][0xb20] ;  /* 0x0002c800ff117b82 */ /* 0x000eb00000000800 */
[----:B------:R-:W4:Y:S01]  /*2260*/  LDC R18, c[0x0][0xb0c] ;  /* 0x0002c300ff127b82 */ /* 0x000f220000000800 */
[----:B---3--:R-:W-:Y:S01]  /*2270*/  IMAD.HI.U32 R22, R0, R5, RZ ;  /* 0x0000000500167227 */ /* 0x008fe200078e00ff */
[----:B------:R-:W-:-:S06]  /*2280*/  ISETP.NE.AND P0, PT, R4, 0x1, PT ;  /* 0x000000010400780c */ /* 0x000fcc0003f05270 */
[----:B------:R-:W3:Y:S01]  /*2290*/  LDC.64 R2, c[0x0][0xb28] ;  /* 0x0002ca00ff027b82 */ /* 0x000ee20000000a00 */
[----:B-1----:R-:W-:-:S04]  /*22a0*/  IMAD.HI.U32 R20, R9, R6, RZ ;  /* 0x0000000609147227 */ /* 0x002fc800078e00ff */
[----:B------:R-:W-:Y:S01]  /*22b0*/  IMAD.HI.U32 R24, R13, R6, RZ ;  /* 0x000000060d187227 */ /* 0x000fe200078e00ff */
[----:B------:R-:W-:Y:S02]  /*22c0*/  SHF.R.U32.HI R20, RZ, R7, R20 ;  /* 0x00000007ff147219 */ /* 0x000fe40000011614 */
[----:B--2---:R-:W-:Y:S01]  /*22d0*/  SHF.R.U32.HI R19, RZ, R17, R22 ;  /* 0x00000011ff137219 */ /* 0x004fe20000011616 */
[----:B------:R-:W-:Y:S01]  /*22e0*/  IMAD.HI.U32 R22, R11, R5, RZ ;  /* 0x000000050b167227 */ /* 0x000fe200078e00ff */
[----:B------:R-:W-:Y:S02]  /*22f0*/  SHF.R.U32.HI R24, RZ, R7, R24 ;  /* 0x00000007ff187219 */ /* 0x000fe40000011618 */
[----:B------:R-:W-:Y:S02]  /*2300*/  SEL R19, R0, R19, !P0 ;  /* 0x0000001300137207 */ /* 0x000fe40004000000 */
[----:B------:R-:W-:Y:S02]  /*2310*/  SHF.R.U32.HI R22, RZ, R17, R22 ;  /* 0x00000011ff167219 */ /* 0x000fe40000011616 */
[----:B----4-:R-:W-:-:S02]  /*2320*/  ISETP.NE.AND P1, PT, R18, 0x1, PT ;  /* 0x000000011200780c */ /* 0x010fc40003f25270 */
[----:B------:R-:W-:Y:S02]  /*2330*/  SEL R5, R11, R22, !P0 ;  /* 0x000000160b057207 */ /* 0x000fe40004000000 */
[----:B------:R-:W-:Y:S02]  /*2340*/  SEL R21, R9, R20, !P1 ;  /* 0x0000001409157207 */ /* 0x000fe40004800000 */
[----:B------:R-:W-:Y:S01]  /*2350*/  SEL R7, R13, R24, !P1 ;  /* 0x000000180d077207 */ /* 0x000fe20004800000 */
[----:B---3--:R-:W-:Y:S01]  /*2360*/  IMAD.HI.U32 R20, R19, R2, RZ ;  /* 0x0000000213147227 */ /* 0x008fe200078e00ff */
[----:B------:R-:W-:-:S03]  /*2370*/  IADD3 R17, PT, PT, -R5, RZ, RZ ;  /* 0x000000ff05117210 */ /* 0x000fc60007ffe1ff */
        /* <DEDUP_REMOVED lines=11> */
[----:B------:R-:W-:-:S04]  /*2430*/  @!P0 IMAD.HI.U32 R20, R7, R2, RZ ;  /* 0x0000000207148227 */ /* 0x000fc800078e00ff */
[----:B------:R-:W-:Y:S01]  /*2440*/  IMAD.MOV R2, RZ, RZ, -R6 ;  /* 0x000000ffff027224 */ /* 0x000fe200078e0a06 */
[----:B------:R-:W-:-:S03]  /*2450*/  @!P0 SHF.R.U32.HI R20, RZ, R3, R20 ;  /* 0x00000003ff148219 */ /* 0x000fc60000011614 */
[----:B------:R-:W-:Y:S01]  /*2460*/  IMAD R2, R72, R2, R5 ;  /* 0x0000000248027224 */ /* 0x000fe200078e0205 */
        /* <DEDUP_REMOVED lines=9> */
.L_x_40:
[----:B------:R-:W1:Y:S02]  /*2500*/  LDCU UR8, c[0x0][0xb30] ;  /* 0x00016600ff0877ac */ /* 0x000e640008000800 */
[----:B-1----:R-:W-:-:S09]  /*2510*/  UISETP.NE.AND UP0, UPT, UR8, 0x1, UPT ;  /* 0x000000010800788c */ /* 0x002fd2000bf05270 */
[----:B------:R-:W-:Y:S05]  /*2520*/  BRA.U UP0, `(.L_x_41) ;  /* 0x0000000100407547 */ /* 0x000fea000b800000 */
[----:B------:R-:W1:Y:S08]  /*2530*/  LDC.64 R4, c[0x0][0xb10] ;  /* 0x0002c400ff047b82 */ /* 0x000e700000000a00 */
[----:B------:R-:W2:Y:S08]  /*2540*/  LDC.64 R2, c[0x0][0xb18] ;  /* 0x0002c600ff027b82 */ /* 0x000eb00000000a00 */
[----:B------:R-:W4:Y:S08]  /*2550*/  LDC R6, c[0x0][0xb20] ;  /* 0x0002c800ff067b82 */ /* 0x000f300000000800 */
[----:B------:R-:W3:Y:S01]  /*2560*/  LDC R18, c[0x0][0xb0c] ;  /* 0x0002c300ff127b82 */ /* 0x000ee20000000800 */
[----:B-1----:R-:W-:-:S05]  /*2570*/  IMAD.HI.U32 R4, R13, R4, RZ ;  /* 0x000000040d047227 */ /* 0x002fca00078e00ff */
[----:B------:R-:W-:Y:S01]  /*2580*/  SHF.R.U32.HI R4, RZ, R5, R4 ;  /* 0x00000005ff047219 */ /* 0x000fe20000011604 */
[----:B--2---:R-:W-:Y:S01]  /*2590*/  IMAD.HI.U32 R3, R11, R3, RZ ;  /* 0x000000030b037227 */ /* 0x004fe200078e00ff */
[----:B------:R-:W-:-:S04]  /*25a0*/  ISETP.NE.AND P0, PT, R2, 0x1, PT ;  /* 0x000000010200780c */ /* 0x000fc80003f05270 */
[----:B----4-:R-:W-:-:S04]  /*25b0*/  SHF.R.U32.HI R6, RZ, R6, R3 ;  /* 0x00000006ff067219 */ /* 0x010fc80000011603 */
[----:B------:R-:W-:Y:S02]  /*25c0*/  SEL R3, R11, R6, !P0 ;  /* 0x000000060b037207 */ /* 0x000fe40004000000 */
[----:B---3--:R-:W-:-:S04]  /*25d0*/  ISETP.NE.AND P1, PT, R18, 0x1, PT ;  /* 0x000000011200780c */ /* 0x008fc80003f25270 */
[----:B------:R-:W-:-:S05]  /*25e0*/  SEL R4, R13, R4, !P1 ;  /* 0x000000040d047207 */ /* 0x000fca0004800000 */
[----:B------:R-:W-:Y:S02]  /*25f0*/  IMAD.IADD R5, R3, 0x1, -R4 ;  /* 0x0000000103057824 */ /* 0x000fe400078e0a04 */
[----:B------:R-:W-:Y:S02]  /*2600*/  IMAD.IADD R3, R4, 0x1, -R3 ;  /* 0x0000000104037824 */ /* 0x000fe400078e0a03 */
[----:B------:R-:W-:Y:S02]  /*2610*/  IMAD R13, R5, R18, R13 ;  /* 0x00000012050d7224 */ /* 0x000fe400078e020d */
[----:B------:R-:W-:-:S07]  /*2620*/  IMAD R11, R3, R2, R11 ;  /* 0x00000002030b7224 */ /* 0x000fce00078e020b */
.L_x_41:
[----:B------:R-:W-:Y:S01]  /*2630*/  VIADD R14, R14, 0x1 ;  /* 0x000000010e0e7836 */ /* 0x000fe20000000000 */
[----:B------:R-:W-:Y:S01]  /*2640*/  PLOP3.LUT P1, PT, PT, PT, PT, 0x80, 0x8 ;  /* 0x000000000008781c */ /* 0x000fe20003f2f070 */
[----:B------:R-:W-:Y:S02]  /*2650*/  IMAD.IADD R21, R13, 0x1, R156 ;  /* 0x000000010d157824 */ /* 0x000fe400078e029c */
[----:B------:R-:W-:Y:S01]  /*2660*/  IMAD.IADD R20, R11, 0x1, R154 ;  /* 0x000000010b147824 */ /* 0x000fe200078e029a */
[----:B------:R-:W-:-:S04]  /*2670*/  ISETP.NE.AND P0, PT, R14, 0x2, PT ;  /* 0x000000020e00780c */ /* 0x000fc80003f05270 */
[----:B------:R-:W-:Y:S02]  /*2680*/  SEL R3, RZ, 0x1, P0 ;  /* 0x00000001ff037807 */ /* 0x000fe40000000000 */
[----:B------:R-:W-:Y:S02]  /*2690*/  SEL R14, R14, RZ, P0 ;  /* 0x000000ff0e0e7207 */ /* 0x000fe40000000000 */
[----:B------:R-:W-:Y:S01]  /*26a0*/  LOP3.LUT R12, R12, R3, RZ, 0x3c, !PT ;  /* 0x000000030c0c7212 */ /* 0x000fe200078e3cff */
[----:B------:R-:W-:Y:S06]  /*26b0*/  @P2 BRA `(.L_x_42) ;  /* 0xfffffff0000c2947 */ /* 0x000fec000383ffff */
[----:B------:R-:W-:Y:S01]  /*26c0*/  UIADD3 UR5, UPT, UPT, UR4, 0x10, URZ ;  /* 0x0000001004057890 */ /* 0x000fe2000fffe0ff */
[----:B------:R-:W-:-:S03]  /*26d0*/  SHF.L.U32 R3, R15, 0x1f, RZ ;  /* 0x0000001f0f037819 */ /* 0x000fc600000006ff */
[----:B------:R-:W-:-:S09]  /*26e0*/  ULEA UR4, UR13, UR5, 0x3 ;  /* 0x000000050d047291 */ /* 0x000fd2000f8e18ff */
[----:B------:R-:W1:Y:S02]  /*26f0*/  SYNCS.PHASECHK.TRANS64.TRYWAIT P0, [UR4], R3 ;  /* 0x00000003ff0075a7 */ /* 0x000e640008001104 */
[----:B-1----:R-:W-:Y:S05]  /*2700*/  @!P0 BRA `(.L_x_43) ;  /* 0x0000008c00fc8947 */ /* 0x002fea0003800000 */
.L_x_150:
[----:B------:R-:W-:-:S04]  /*2710*/  UIADD3 UR6, UPT, UPT, UR13, 0x1, URZ ;  /* 0x000000010d067890 */ /* 0x000fc8000fffe0ff */
[----:B------:R-:W-:-:S04]  /*2720*/  UISETP.NE.AND UP0, UPT, UR6, 0x2, UPT ;  /* 0x000000020600788c */ /* 0x000fc8000bf05270 */
[----:B------:R-:W-:Y:S02]  /*2730*/  USEL UR4, URZ, 0x1, UP0 ;  /* 0x00000001ff047887 */ /* 0x000fe40008000000 */
[----:B------:R-:W-:-:S04]  /*2740*/  USEL UR6, UR6, URZ, UP0 ;  /* 0x000000ff06067287 */ /* 0x000fc80008000000 */
[----:B------:R-:W-:Y:S01]  /*2750*/  ULEA UR6, UR6, UR5, 0x3 ;  /* 0x0000000506067291 */ /* 0x000fe2000f8e18ff */
[----:B-1----:R-:W-:-:S04]  /*2760*/  LOP3.LUT R3, R15, UR4, RZ, 0x3c, !PT ;  /* 0x000000040f037c12 */ /* 0x002fc8000f8e3cff */
[----:B------:R-:W-:Y:S01]  /*2770*/  SHF.L.U32 R3, R3, 0x1f, RZ ;  /* 0x0000001f03037819 */ /* 0x000fe200000006ff */
[----:B---3--:R-:W-:-:S07]  /*2780*/  IMAD.U32 R0, RZ, RZ, UR6 ;  /* 0x00000006ff007e24 */ /* 0x008fce000f8e00ff */
.L_x_44:
[----:B-1----:R1:W2:Y:S02]  /*2790*/  SYNCS.PHASECHK.TRANS64.TRYWAIT P0, [R0+URZ], R3 ;  /* 0x00000003000075a7 */ /* 0x0022a400080011ff */
[----:B--2---:R-:W-:Y:S05]  /*27a0*/  @!P0 NANOSLEEP.SYNCS 0x989680 ;  /* 0x009896800000895d */ /* 0x004fea0003900000 */
[----:B------:R-:W2:Y:S02]  /*27b0*/  @!P0 SYNCS.PHASECHK.TRANS64 P0, [R0+URZ], R3 ;  /* 0x00000003000085a7 */ /* 0x000ea400080010ff */
[----:B--2---:R-:W-:Y:S05]  /*27c0*/  @P0 EXIT ;  /* 0x000000000000094d */ /* 0x004fea0003800000 */
[----:B------:R-:W-:Y:S05]  /*27d0*/  BRA `(.L_x_44) ;  /* 0xfffffffc00ec7947 */ /* 0x000fea000383ffff */
.L_x_22:
[----:B------:R-:W-:-:S04]  /*27e0*/  UISETP.NE.AND UP1, UPT, UR37, URZ, UPT ;  /* 0x000000ff2500728c */ /* 0x000fc8000bf25270 */
[----:B------:R-:W-:-:S09]  /*27f0*/  UISETP.NE.OR UP1, UPT, UR10, 0x1, UP1 ;  /* 0x000000010a00788c */ /* 0x000fd20008f25670 */
[----:B------:R-:W-:Y:S05]  /*2800*/  BRA.U UP1, `(.L_x_45) ;  /* 0x00000005014c7547 */ /* 0x000fea000b800000 */
[----:B------:R-:W-:Y:S01]  /*2810*/  HFMA2 R11, -RZ, RZ, 0, 0 ;  /* 0x00000000ff0b7431 */ /* 0x000fe200000001ff */
[----:B------:R-:W-:Y:S01]  /*2820*/  ISETP.GE.U32.AND P2, PT, R10, 0x2, PT ;  /* 0x000000020a00780c */ /* 0x000fe20003f46070 */
[----:B------:R-:W-:Y:S01]  /*2830*/  IMAD.MOV.U32 R12, RZ, RZ, 0x1 ;  /* 0x00000001ff0c7424 */ /* 0x000fe200078e00ff */
[----:B------:R-:W-:Y:S01]  /*2840*/  CS2R R8, SRZ ;  /* 0x0000000000087805 */ /* 0x000fe2000001ff00 */
[----:B------:R-:W-:Y:S01]  /*2850*/  IMAD.MOV.U32 R3, RZ, RZ, RZ ;  /* 0x000000ffff037224 */ /* 0x000fe200078e00ff */
[----:B------:R-:W-:Y:S01]  /*2860*/  UMOV UR4, 0x400 ;  /* 0x0000040000047882 */ /* 0x000fe20000000000 */
[----:B------:R-:W-:Y:S01]  /*2870*/  UMOV UR6, URZ ;  /* 0x000000ff00067c82 */ /* 0x000fe20008000000 */
[----:B------:R-:W-:-:S12]  /*2880*/  ULEA UR37, UR37, UR4, 0x18 ;  /* 0x0000000425257291 */ /* 0x000fd8000f8ec0ff */
.L_x_49:
[----:B------:R-:W-:Y:S02]  /*2890*/  LEA R0, R3, UR37, 0x3 ;  /* 0x0000002503007c11 */ /* 0x000fe4000f8e18ff */
[----:B------:R-:W-:-:S03]  /*28a0*/  SHF.L.U32 R5, R8, 0x1f, RZ ;  /* 0x0000001f08057819 */ /* 0x000fc600000006ff */
[----:B------:R-:W-:Y:S01]  /*28b0*/  VIADD R4, R0, 0xc0 ;  /* 0x000000c000047836 */ /* 0x000fe20000000000 */
[----:B------:R-:W1:Y:S02]  /*28c0*/  SYNCS.PHASECHK.TRANS64.TRYWAIT P0, [R0+URZ+0xb0], R5 ;  /* 0x0000b005000075a7 */ /* 0x000e6400080011ff */
[----:B-1----:R-:W-:Y:S05]  /*28d0*/  @!P0 BRA `(.L_x_46) ;  /* 0x0000008c00a08947 */ /* 0x002fea0003800000 */
.L_x_151:
[----:B------:R-:W-:Y:S01]  /*28e0*/  ULEA UR5, UR6, UR37, 0x3 ;  /* 0x0000002506057291 */ /* 0x000fe2000f8e18ff */
[----:B------:R-:W-:Y:S01]  /*28f0*/  PRMT R4, RZ, 0x654, R4 ;  /* 0x00000654ff047816 */ /* 0x000fe20000000004 */
[----:B-1----:R-:W-:Y:S01]  /*2900*/  @!P2 IMAD.MOV.U32 R5, RZ, RZ, 0x10 ;  /* 0x00000010ff05a424 */ /* 0x002fe200078e00ff */
[----:B------:R-:W-:Y:S01]  /*2910*/  SHF.L.U32 R7, R12, 0x1f, RZ ;  /* 0x0000001f0c077819 */ /* 0x000fe200000006ff */
[----:B------:R-:W-:Y:S01]  /*2920*/  UIADD3 UR4, UPT, UPT, UR5, 0x70, URZ ;  /* 0x0000007005047890 */ /* 0x000fe2000fffe0ff */
[----:B------:R1:W-:Y:S05]  /*2930*/  SYNCS.ARRIVE.TRANS64.RED.A1T0 RZ, [R4+URZ], RZ ;  /* 0x000000ff04ff79a7 */ /* 0x0003ea00081004ff */
[----:B------:R-:W-:Y:S01]  /*2940*/  IMAD.U32 R13, RZ, RZ, UR4 ;  /* 0x00000004ff0d7e24 */ /* 0x000fe2000f8e00ff */
[----:B------:R-:W2:Y:S04]  /*2950*/  SYNCS.PHASECHK.TRANS64.TRYWAIT P0, [UR5+0x80], R7 ;  /* 0x00008007ff0075a7 */ /* 0x000ea80008001105 */
[----:B------:R-:W-:Y:S01]  /*2960*/  PRMT R13, R10, 0x654, R13 ;  /* 0x000006540a0d7816 */ /* 0x000fe2000000000d */
[----:B-12---:R-:W-:Y:S06]  /*2970*/  @!P0 BRA `(.L_x_47) ;  /* 0x0000008c008c8947 */ /* 0x006fec0003800000 */
.L_x_153:
[----:B------:R-:W-:Y:S01]  /*2980*/  ULEA UR4, UR6, UR37, 0x4 ;  /* 0x0000002506047291 */ /* 0x000fe2000f8e20ff */
[----:B------:R-:W-:Y:S01]  /*2990*/  SEL R2, R13, R2, !P2 ;  /* 0x000000020d027207 */ /* 0x000fe20005000000 */
[----:B------:R-:W-:Y:S01]  /*29a0*/  UIADD3 UR5, UPT, UPT, UR5, 0x70, URZ ;  /* 0x0000007005057890 */ /* 0x000fe2000fffe0ff */
[----:B-1----:R-:W-:Y:S01]  /*29b0*/  LEA R0, R11, UR37, 0x3 ;  /* 0x000000250b007c11 */ /* 0x002fe2000f8e18ff */
[----:B------:R-:W-:Y:S01]  /*29c0*/  UIADD3 UR4, UPT, UPT, UR4, 0xe0, URZ ;  /* 0x000000e004047890 */ /* 0x000fe2000fffe0ff */
[----:B------:R1:W-:Y:S01]  /*29d0*/  @!P2 SYNCS.ARRIVE.TRANS64.RED RZ, [R2+URZ], R5 ;  /* 0x0000000502ffa9a7 */ /* 0x0003e200080004ff */
[----:B------:R-:W-:Y:S01]  /*29e0*/  UIADD3 UR6, UPT, UPT, UR6, 0x1, URZ ;  /* 0x0000000106067890 */ /* 0x000fe2000fffe0ff */
[----:B------:R-:W-:-:S03]  /*29f0*/  VIADD R3, R3, 0x1 ;  /* 0x0000000103037836 */ /* 0x000fc60000000000 */
[----:B------:R-:W-:Y:S02]  /*2a00*/  UISETP.NE.AND UP0, UPT, UR6, 0x2, UPT ;  /* 0x000000020600788c */ /* 0x000fe4000bf05270 */
[----:B------:R-:W-:Y:S01]  /*2a10*/  ISETP.NE.AND P0, PT, R3, 0x2, PT ;  /* 0x000000020300780c */ /* 0x000fe20003f05270 */
[----:B------:R-:W-:Y:S06]  /*2a20*/  UGETNEXTWORKID.BROADCAST [UR4], [UR5] ;  /* 0x00000000040073ca */ /* 0x000fec0008000100 */
[----:B------:R-:W-:Y:S02]  /*2a30*/  USEL UR4, URZ, 0x1, UP0 ;  /* 0x00000001ff047887 */ /* 0x000fe40008000000 */
[----:B------:R-:W-:-:S04]  /*2a40*/  USEL UR6, UR6, URZ, UP0 ;  /* 0x000000ff06067287 */ /* 0x000fc80008000000 */
[----:B------:R-:W-:Y:S02]  /*2a50*/  LOP3.LUT R12, R12, UR4, RZ, 0x3c, !PT ;  /* 0x000000040c0c7c12 */ /* 0x000fe4000f8e3cff */
[----:B-1----:R-:W-:-:S04]  /*2a60*/  SHF.L.U32 R5, R9, 0x1f, RZ ;  /* 0x0000001f09057819 */ /* 0x002fc800000006ff */
[----:B------:R-:W1:Y:S02]  /*2a70*/  SYNCS.PHASECHK.TRANS64.TRYWAIT P1, [R0+URZ+0x70], R5 ;  /* 0x00007005000075a7 */ /* 0x000e6400080211ff */
[----:B-1----:R-:W-:Y:S05]  /*2a80*/  @!P1 BRA `(.L_x_48) ;  /* 0x0000008c00609947 */ /* 0x002fea0003800000 */
.L_x_154:
[----:B------:R-:W-:Y:S01]  /*2a90*/  LEA R4, R11, UR37, 0x4 ;  /* 0x000000250b047c11 */ /* 0x000fe2000f8e20ff */
[----:B-1----:R-:W-:Y:S01]  /*2aa0*/  VIADD R0, R0, 0x80 ;  /* 0x0000008000007836 */ /* 0x002fe20000000000 */
[----:B------:R-:W-:Y:S01]  /*2ab0*/  SEL R3, R3, RZ, P0 ;  /* 0x000000ff03037207 */ /* 0x000fe20000000000 */
[----:B------:R-:W-:-:S03]  /*2ac0*/  VIADD R11, R11, 0x1 ;  /* 0x000000010b0b7836 */ /* 0x000fc60000000000 */
[----:B------:R-:W1:Y:S01]  /*2ad0*/  LDS.128 R4, [R4+0xe0] ;  /* 0x0000e00004047984 */ /* 0x000e620000000c00 */
[----:B------:R-:W-:Y:S02]  /*2ae0*/  PRMT R0, RZ, 0x654, R0 ;  /* 0x00000654ff007816 */ /* 0x000fe40000000000 */
[C---:B------:R-:W-:Y:S01]  /*2af0*/  ISETP.NE.AND P1, PT, R11.reuse, 0x2, PT ;  /* 0x000000020b00780c */ /* 0x040fe20003f25270 */
[----:B------:R-:W-:Y:S01]  /*2b00*/  @!PT LDS RZ, [RZ] ;  /* 0x00000000fffff984 */ /* 0x000fe20000000800 */
[----:B------:R-:W-:Y:S01]  /*2b10*/  @!PT LDS RZ, [RZ] ;  /* 0x00000000fffff984 */ /* 0x000fe20000000800 */
[----:B------:R-:W-:Y:S01]  /*2b20*/  @!PT LDS RZ, [RZ] ;  /* 0x00000000fffff984 */ /* 0x000fe20000000800 */
[----:B------:R-:W-:Y:S01]  /*2b30*/  @!PT LDS RZ, [RZ] ;  /* 0x00000000fffff984 */ /* 0x000fe20000000800 */
[----:B------:R2:W-:Y:S06]  /*2b40*/  MEMBAR.ALL.CTA ;  /* 0x0000000000007992 */ /* 0x0005ec0000008000 */
[----:B--2---:R-:W2:Y:S01]  /*2b50*/  FENCE.VIEW.ASYNC.S ;  /* 0x00000000000073c6 */ /* 0x004ea20000000000 */
[----:B------:R-:W-:Y:S01]  /*2b60*/  SEL R11, R11, RZ, P1 ;  /* 0x000000ff0b0b7207 */ /* 0x000fe20000800000 */
[----:B--2---:R2:W-:Y:S01]  /*2b70*/  SYNCS.ARRIVE.TRANS64.RED.A1T0 RZ, [R0+URZ], RZ ;  /* 0x000000ff00ff79a7 */ /* 0x0045e200081004ff */
[----:B-1----:R-:W-:-:S02]  /*2b80*/  LOP3.LUT P3, RZ, R6, 0x1, RZ, 0xc0, !PT ;  /* 0x0000000106ff7812 */ /* 0x002fc4000786c0ff */
[----:B------:R-:W-:-:S04]  /*2b90*/  SEL R5, RZ, 0x1, P0 ;  /* 0x00000001ff057807 */ /* 0x000fc80000000000 */
[----:B------:R-:W-:Y:S02]  /*2ba0*/  LOP3.LUT R8, R8, R5, RZ, 0x3c, !PT ;  /* 0x0000000508087212 */ /* 0x000fe400078e3cff */
[----:B--2---:R-:W-:-:S04]  /*2bb0*/  SEL R0, RZ, 0x1, P1 ;  /* 0x00000001ff007807 */ /* 0x004fc80000800000 */
[----:B------:R-:W-:Y:S01]  /*2bc0*/  LOP3.LUT R9, R9, R0, RZ, 0x3c, !PT ;  /* 0x0000000009097212 */ /* 0x000fe200078e3cff */
[----:B------:R-:W-:Y:S06]  /*2bd0*/  @P3 BRA `(.L_x_49) ;  /* 0xfffffffc002c3947 */ /* 0x000fec000383ffff */
[----:B------:R-:W-:Y:S01]  /*2be0*/  ULEA UR5, UR6, UR37, 0x3 ;  /* 0x0000002506057291 */ /* 0x000fe2000f8e18ff */
[----:B------:R-:W-:-:S08]  /*2bf0*/  SHF.L.U32 R3, R12, 0x1f, RZ ;  /* 0x0000001f0c037819 */ /* 0x000fd000000006ff */
[----:B------:R-:W1:Y:S02]  /*2c00*/  SYNCS.PHASECHK.TRANS64 P0, [UR5+0x80], R3 ;  /* 0x00008003ff0075a7 */ /* 0x000e640008001005 */
[----:B-1----:R-:W-:Y:S05]  /*2c10*/  @P0 BRA `(.L_x_50) ;  /* 0x0000000000080947 */ /* 0x002fea0003800000 */
[----:B------:R-:W1:Y:S02]  /*2c20*/  SYNCS.PHASECHK.TRANS64.TRYWAIT P0, [UR5+0x80], R3 ;  /* 0x00008003ff0075a7 */ /* 0x000e640008001105 */
[----:B-1----:R-:W-:Y:S05]  /*2c30*/  @!P0 BRA `(.L_x_51) ;  /* 0x0000008c00088947 */ /* 0x002fea0003800000 */
.L_x_50:
[----:B------:R-:W-:-:S04]  /*2c40*/  UIADD3 UR4, UPT, UPT, UR6, 0x1, URZ ;  /* 0x0000000106047890 */ /* 0x000fc8000fffe0ff */
[----:B------:R-:W-:-:S04]  /*2c50*/  UISETP.NE.AND UP0, UPT, UR4, 0x2, UPT ;  /* 0x000000020400788c */ /* 0x000fc8000bf05270 */
[----:B------:R-:W-:Y:S02]  /*2c60*/  USEL UR7, URZ, 0x1, UP0 ;  /* 0x00000001ff077887 */ /* 0x000fe40008000000 */
[----:B------:R-:W-:-:S04]  /*2c70*/  USEL UR4, UR4, URZ, UP0 ;  /* 0x000000ff04047287 */ /* 0x000fc80008000000 */
[----:B------:R-:W-:Y:S01]  /*2c80*/  ULEA UR4, UR4, UR37, 0x3 ;  /* 0x0000002504047291 */ /* 0x000fe2000f8e18ff */
[----:B-1----:R-:W-:-:S04]  /*2c90*/  LOP3.LUT R3, R12, UR7, RZ, 0x3c, !PT ;  /* 0x000000070c037c12 */ /* 0x002fc8000f8e3cff */
[----:B------:R-:W-:-:S04]  /*2ca0*/  SHF.L.U32 R0, R3, 0x1f, RZ ;  /* 0x0000001f03007819 */ /* 0x000fc800000006ff */
[----:B------:R-:W1:Y:S02]  /*2cb0*/  SYNCS.PHASECHK.TRANS64 P0, [UR4+0x80], R0 ;  /* 0x00008000ff0075a7 */ /* 0x000e640008001004 */
[----:B-1----:R-:W-:Y:S05]  /*2cc0*/  @P0 EXIT ;  /* 0x000000000000094d */ /* 0x002fea0003800000 */
[----:B------:R-:W-:Y:S02]  /*2cd0*/  SHF.L.U32 R3, R3, 0x1f, RZ ;  /* 0x0000001f03037819 */ /* 0x000fe400000006ff */
[----:B------:R-:W-:-:S07]  /*2ce0*/  MOV R0, UR4 ;  /* 0x0000000400007c02 */ /* 0x000fce0008000f00 */
.L_x_52:
[----:B-1----:R1:W2:Y:S02]  /*2cf0*/  SYNCS.PHASECHK.TRANS64.TRYWAIT P0, [R0+URZ+0x80], R3 ;  /* 0x00008003000075a7 */ /* 0x0022a400080011ff */
[----:B--2---:R-:W-:Y:S05]  /*2d00*/  @!P0 NANOSLEEP.SYNCS 0x989680 ;  /* 0x009896800000895d */ /* 0x004fea0003900000 */
[----:B------:R-:W2:Y:S02]  /*2d10*/  @!P0 SYNCS.PHASECHK.TRANS64 P0, [R0+URZ+0x80], R3 ;  /* 0x00008003000085a7 */ /* 0x000ea400080010ff */
[----:B--2---:R-:W-:Y:S05]  /*2d20*/  @P0 EXIT ;  /* 0x000000000000094d */ /* 0x004fea0003800000 */
[----:B------:R-:W-:Y:S05]  /*2d30*/  BRA `(.L_x_52) ;  /* 0xfffffffc00ec7947 */ /* 0x000fea000383ffff */
.L_x_45:
[----:B------:R-:W-:Y:S05]  /*2d40*/  BRA.U UP4, `(.L_x_53) ;  /* 0x0000001504007547 */ /* 0x000fea000b800000 */
[----:B------:R-:W-:Y:S01]  /*2d50*/  UMOV UR6, 0x40 ;  /* 0x0000004000067882 */ /* 0x000fe20000000000 */
[----:B------:R-:W-:Y:S01]  /*2d60*/  NOP ;  /* 0x0000000000007918 */ /* 0x000fe20000000000 */
[----:B------:R-:W-:Y:S01]  /*2d70*/  ULEA UR6, UR37, UR6, 0x18 ;  /* 0x0000000625067291 */ /* 0x000fe2000f8ec0ff */
[----:B------:R-:W-:Y:S02]  /*2d80*/  UMOV UR7, 0x400 ;  /* 0x0000040000077882 */ /* 0x000fe40000000000 */
[----:B------:R-:W-:-:S06]  /*2d90*/  ULEA UR37, UR37, UR7, 0x18 ;  /* 0x0000000725257291 */ /* 0x000fcc000f8ec0ff */
[----:B------:R-:W1:Y:S02]  /*2da0*/  LDS.U8 R2, [UR6+0x1c] ;  /* 0x00001c06ff027984 */ /* 0x000e640008000000 */
[----:B-1----:R-:W-:-:S13]  /*2db0*/  ISETP.NE.AND P0, PT, R2, RZ, PT ;  /* 0x000000ff0200720c */ /* 0x002fda0003f05270 */
[----:B------:R-:W-:Y:S05]  /*2dc0*/  @P0 BRA `(.L_x_54) ;  /* 0x0000000400080947 */ /* 0x000fea0003800000 */
[----:B------:R-:W-:Y:S02]  /*2dd0*/  UISETP.NE.U32.AND UP0, UPT, UR5, 0x1, UPT ;  /* 0x000000010500788c */ /* 0x000fe4000bf05070 */
[----:B------:R-:W-:-:S07]  /*2de0*/  UIADD3 UR8, UPT, UPT, UR6, 0x8, URZ ;  /* 0x0000000806087890 */ /* 0x000fce000fffe0ff */
[----:B------:R-:W-:Y:S05]  /*2df0*/  BRA.U !UP0, `(.L_x_55) ;  /* 0x00000001089c7547 */ /* 0x000fea000b800000 */
[----:B------:R-:W-:Y:S01]  /*2e00*/  ELECT P0, URZ, PT ;  /* 0x0000000000ff782f */ /* 0x000fe20003800000 */
[----:B------:R-:W-:-:S12]  /*2e10*/  BSSY B0, `(.L_x_55) ;  /* 0x0000025000007945 */ /* 0x000fd80003800000 */
[----:B------:R-:W-:Y:S05]  /*2e20*/  @!P0 BRA `(.L_x_56) ;  /* 0x00000000008c8947 */ /* 0x000fea0003800000 */
[----:B------:R-:W-:-:S05]  /*2e30*/  UMOV UR7, 0x10 ;  /* 0x0000001000077882 */ /* 0x000fca0000000000 */
[----:B------:R-:W-:Y:S04]  /*2e40*/  DEPBAR.LE SB1, 0x36 ;  /* 0x00009d800000791a */ /* 0x000fe80000000000 */
[----:B------:R-:W1:Y:S02]  /*2e50*/  UTCATOMSWS.2CTA.FIND_AND_SET.ALIGN UP1, UR7, UR7 ;  /* 0x00000007000775e3 */ /* 0x000e640008220800 */
[----:B-1----:R-:W-:Y:S01]  /*2e60*/  MOV R11, UR7 ;  /* 0x00000007000b7c02 */ /* 0x002fe20008000f00 */
[----:B------:R-:W-:Y:S06]  /*2e70*/  BRA.U UP1, `(.L_x_57) ;  /* 0x0000000101187547 */ /* 0x000fec000b800000 */
.L_x_58:
[----:B------:R-:W-:Y:S05]  /*2e80*/  NANOSLEEP 0x64 ;  /* 0x000000640000795d */ /* 0x000fea0003800000 */
[----:B------:R-:W-:-:S05]  /*2e90*/  UMOV UR7, 0x10 ;  /* 0x0000001000077882 */ /* 0x000fca0000000000 */
[----:B------:R-:W-:Y:S04]  /*2ea0*/  DEPBAR.LE SB1, 0x36 ;  /* 0x00009d800000791a */ /* 0x000fe80000000000 */
[----:B------:R-:W1:Y:S02]  /*2eb0*/  UTCATOMSWS.2CTA.FIND_AND_SET.ALIGN UP1, UR7, UR7 ;  /* 0x00000007000775e3 */ /* 0x000e640008220800 */
[----:B-1----:R-:W-:Y:S01]  /*2ec0*/  MOV R11, UR7 ;  /* 0x00000007000b7c02 */ /* 0x002fe20008000f00 */
[----:B------:R-:W-:Y:S05]  /*2ed0*/  BRA.U !UP1, `(.L_x_58) ;  /* 0xfffffffd09e87547 */ /* 0x000fea000b83ffff */
.L_x_57:
[----:B------:R-:W1:Y:S01]  /*2ee0*/  LDS R5, [UR6+0x10] ;  /* 0x00001006ff057984 */ /* 0x000e620008000800 */
[----:B------:R-:W-:Y:S01]  /*2ef0*/  IMAD.U32 R3, RZ, RZ, UR37 ;  /* 0x00000025ff037e24 */ /* 0x000fe2000f8e00ff */
[----:B------:R-:W-:-:S03]  /*2f00*/  MOV R2, UR4 ;  /* 0x0000000400027c02 */ /* 0x000fc60008000f00 */
[----:B------:R-:W-:Y:S01]  /*2f10*/  VIADD R3, R3, 0x100 ;  /* 0x0000010003037836 */ /* 0x000fe20000000000 */
[----:B-1----:R-:W-:-:S04]  /*2f20*/  SHF.L.U32 R5, R5, 0x1f, RZ ;  /* 0x0000001f05057819 */ /* 0x002fc800000006ff */
[----:B------:R-:W1:Y:S02]  /*2f30*/  SYNCS.PHASECHK.TRANS64.TRYWAIT P0, [UR6+0x8], R5 ;  /* 0x00000805ff0075a7 */ /* 0x000e640008001106 */
[----:B-1----:R-:W-:Y:S05]  /*2f40*/  @P0 BRA `(.L_x_59) ;  /* 0x0000000000080947 */ /* 0x002fea0003800000 */
[----:B------:R-:W1:Y:S02]  /*2f50*/  SYNCS.PHASECHK.TRANS64.TRYWAIT P0, [UR6+0x8], R5 ;  /* 0x00000805ff0075a7 */ /* 0x000e640008001106 */
[----:B-1----:R-:W-:Y:S05]  /*2f60*/  @!P0 BRA `(.L_x_60) ;  /* 0x0000008800548947 */ /* 0x002fea0003800000 */
.L_x_59:
[----:B-1----:R-:W-:Y:S01]  /*2f70*/  HFMA2 R4, -RZ, RZ, 0, 5.9604644775390625e-08 ;  /* 0x00000001ff047431 */ /* 0x002fe200000001ff */
[----:B------:R-:W-:Y:S01]  /*2f80*/  UPRMT UR7, UR4, 0x654, UR8 ;  /* 0x0000065404077896 */ /* 0x000fe20008000008 */
[----:B------:R-:W-:Y:S01]  /*2f90*/  IMAD.MOV.U32 R6, RZ, RZ, 0xffff ;  /* 0x0000ffffff067424 */ /* 0x000fe200078e00ff */
[----:B------:R-:W-:Y:S01]  /*2fa0*/  PRMT R2, R2, 0x654, R3 ;  /* 0x0000065402027816 */ /* 0x000fe20000000003 */
[----:B------:R-:W-:Y:S02]  /*2fb0*/  IMAD.MOV.U32 R5, RZ, RZ, 0x4 ;  /* 0x00000004ff057424 */ /* 0x000fe400078e00ff */
[----:B------:R-:W-:Y:S01]  /*2fc0*/  IMAD.SHL.U32 R9, R11, 0x20, RZ ;  /* 0x000000200b097824 */ /* 0x000fe200078e00ff */
[----:B------:R-:W-:Y:S02]  /*2fd0*/  MOV R3, UR7 ;  /* 0x0000000700037c02 */ /* 0x000fe40008000f00 */
[-C--:B------:R-:W-:Y:S01]  /*2fe0*/  SHF.L.U32 R7, R6, R11.reuse, RZ ;  /* 0x0000000b06077219 */ /* 0x080fe200000006ff */
[----:B------:R1:W-:Y:S01]  /*2ff0*/  SYNCS.ARRIVE.TRANS64.RED RZ, [UR7], R5 ;  /* 0x00000005ffff79a7 */ /* 0x0003e20008000407 */
[----:B------:R-:W-:Y:S01]  /*3000*/  SHF.L.U32 R6, R4, R11, RZ ;  /* 0x0000000b04067219 */ /* 0x000fe200000006ff */
[----:B------:R1:W-:Y:S04]  /*3010*/  STS [UR37+0x100], R9 ;  /* 0x00010009ff007988 */ /* 0x0003e80008000825 */
[----:B------:R1:W-:Y:S04]  /*3020*/  STAS [R2.64], R11 ;  /* 0x0000000b02007dbd */ /* 0x0003e8000c0008ff */
[----:B------:R1:W-:Y:S04]  /*3030*/  ATOMS.OR RZ, [UR6+0x14], R7 ;  /* 0x00001407ffff798c */ /* 0x0003e8000b000006 */
[----:B------:R1:W-:Y:S04]  /*3040*/  ATOMS.OR RZ, [UR6+0x18], R6 ;  /* 0x00001806ffff798c */ /* 0x0003e8000b000006 */
[----:B------:R1:W-:Y:S02]  /*3050*/  ATOMS.XOR RZ, [UR6+0x10], R4 ;  /* 0x00001004ffff798c */ /* 0x0003e4000b800006 */
.L_x_56:
[----:B------:R-:W-:Y:S05]  /*3060*/  BSYNC B0 ;  /* 0x0000000000007941 */ /* 0x000fea0003800000 */
.L_x_55:
[----:B------:R-:W-:Y:S05]  /*3070*/  BRA.U UP0, `(.L_x_61) ;  /* 0x00000001006c7547 */ /* 0x000fea000b800000 */
[----:B------:R-:W-:-:S03]  /*3080*/  UMOV UR7, 0xffffffff ;  /* 0xffffffff00077882 */ /* 0x000fc60000000000 */
[----:B------:R-:W-:Y:S05]  /*3090*/  BRA.DIV UR7, `(.L_x_62) ;  /* 0x0000008a07207947 */ /* 0x000fea000b800000 */
[----:B------:R-:W-:-:S13]  /*30a0*/  ELECT P6, URZ, PT ;  /* 0x0000000000ff782f */ /* 0x000fda00038c0000 */
.L_x_158:
[----:B------:R-:W-:Y:S05]  /*30b0*/  @!P6 BRA `(.L_x_61) ;  /* 0x00000000005ce947 */ /* 0x000fea0003800000 */
[----:B-1----:R-:W1:Y:S02]  /*30c0*/  LDS R3, [UR6+0x10] ;  /* 0x00001006ff037984 */ /* 0x002e640008000800 */
[----:B-1----:R-:W-:-:S04]  /*30d0*/  SHF.L.U32 R3, R3, 0x1f, RZ ;  /* 0x0000001f03037819 */ /* 0x002fc800000006ff */
[----:B------:R-:W1:Y:S02]  /*30e0*/  SYNCS.PHASECHK.TRANS64.TRYWAIT P0, [UR6+0x8], R3 ;  /* 0x00000803ff0075a7 */ /* 0x000e640008001106 */
[----:B-1----:R-:W-:Y:S05]  /*30f0*/  @P0 BRA `(.L_x_63) ;  /* 0x0000000000080947 */ /* 0x002fea0003800000 */
[----:B------:R-:W1:Y:S02]  /*3100*/  SYNCS.PHASECHK.TRANS64.TRYWAIT P0, [UR6+0x8], R3 ;  /* 0x00000803ff0075a7 */ /* 0x000e640008001106 */
[----:B-1----:R-:W-:Y:S05]  /*3110*/  @!P0 BRA `(.L_x_64) ;  /* 0x0000008800208947 */ /* 0x002fea0003800000 */
.L_x_63:
[----:B------:R-:W2:Y:S01]  /*3120*/  LDS R5, [UR37+0x100] ;  /* 0x00010025ff057984 */ /* 0x000ea20008000800 */
[----:B-1----:R-:W-:Y:S02]  /*3130*/  HFMA2 R2, -RZ, RZ, 0, 5.9604644775390625e-08 ;  /* 0x00000001ff027431 */ /* 0x002fe400000001ff */
[----:B------:R-:W-:Y:S01]  /*3140*/  IMAD.MOV.U32 R3, RZ, RZ, 0xffff ;  /* 0x0000ffffff037424 */ /* 0x000fe200078e00ff */
[----:B------:R-:W-:Y:S01]  /*3150*/  UPRMT UR7, UR4, 0x654, UR8 ;  /* 0x0000065404077896 */ /* 0x000fe20008000008 */
[----:B--2---:R-:W-:-:S03]  /*3160*/  IMAD.SHL.U32 R4, R5, 0x20, RZ ;  /* 0x0000002005047824 */ /* 0x004fc600078e00ff */
[-C--:B------:R-:W-:Y:S02]  /*3170*/  SHF.L.U32 R3, R3, R5.reuse, RZ ;  /* 0x0000000503037219 */ /* 0x080fe400000006ff */
[----:B------:R-:W-:Y:S01]  /*3180*/  SHF.L.U32 R5, R2, R5, RZ ;  /* 0x0000000502057219 */ /* 0x000fe200000006ff */
[----:B------:R2:W-:Y:S04]  /*3190*/  STS [UR37+0x100], R4 ;  /* 0x00010004ff007988 */ /* 0x0005e80008000825 */
[----:B------:R2:W-:Y:S04]  /*31a0*/  ATOMS.OR RZ, [UR6+0x14], R3 ;  /* 0x00001403ffff798c */ /* 0x0005e8000b000006 */
[----:B------:R2:W-:Y:S01]  /*31b0*/  ATOMS.OR RZ, [UR6+0x18], R5 ;  /* 0x00001805ffff798c */ /* 0x0005e2000b000006 */
[----:B------:R-:W-:Y:S03]  /*31c0*/  SYNCS.ARRIVE.TRANS64.RED.A1T0 RZ, [UR7], RZ ;  /* 0x000000ffffff79a7 */ /* 0x000fe60008100407 */
[----:B------:R2:W-:Y:S01]  /*31d0*/  ATOMS.XOR RZ, [UR6+0x10], R2 ;  /* 0x00001002ffff798c */ /* 0x0005e2000b800006 */
[----:B------:R-:W-:Y:S05]  /*31e0*/  BRA `(.L_x_61) ;  /* 0x0000000000107947 */ /* 0x000fea0003800000 */
.L_x_54:
[----:B------:R-:W-:-:S05]  /*31f0*/  MOV R2, 0xffffffff ;  /* 0xffffffff00027802 */ /* 0x000fca0000000f00 */
[----:B------:R1:W-:Y:S02]  /*3200*/  STS [UR37+0x100], R2 ;  /* 0x00010002ff007988 */ /* 0x0003e40008000825 */
[----:B-1----:R-:W-:Y:S02]  /*3210*/  MOV R2, 0x3230 ;  /* 0x0000323000027802 */ /* 0x002fe40000000f00 */
[----:B-----5:R-:W-:Y:S05]  /*3220*/  CALL.REL.NOINC `($__internal_1_$__cuda_sm10x_tcgen05_guardrail_trap_phase_invalid_during_alloc) ;  /* 0x0000008c00c47944 */ /* 0x020fea0003c00000 */
.L_x_61:
[----:B------:R-:W-:Y:S05]  /*3230*/  WARPSYNC.ALL ;  /* 0x0000000000007948 */ /* 0x000fea0003800000 */
[----:B------:R-:W3:Y:S01]  /*3240*/  S2UR UR7, SR_CgaCtaId ;  /* 0x00000000000779c3 */ /* 0x000ee20000008800 */
[----:B------:R-:W-:Y:S01]  /*3250*/  UMOV UR6, 0x400 ;  /* 0x0000040000067882 */ /* 0x000fe20000000000 */
[----:B------:R-:W-:-:S06]  /*3260*/  NOP ;  /* 0x0000000000007918 */ /* 0x000fcc0000000000 */
[----:B------:R-:W-:Y:S06]  /*3270*/  BAR.ARV 0x6, 0xa0 ;  /* 0x0182800000007b1d */ /* 0x000fec0000002000 */
[----:B------:R-:W4:Y:S01]  /*3280*/  LDCU UR8, c[0x0][0x38c] ;  /* 0x00007180ff0877ac */ /* 0x000f220008000800 */
[----:B------:R-:W-:Y:S01]  /*3290*/  LOP3.LUT R0, R0, 0xffff, RZ, 0xc0, !PT ;  /* 0x0000ffff00007812 */ /* 0x000fe200078ec0ff */
[----:B-1----:R-:W-:Y:S01]  /*32a0*/  IMAD.MOV.U32 R9, RZ, RZ, 0x1 ;  /* 0x00000001ff097424 */ /* 0x002fe200078e00ff */
[----:B------:R-:W-:Y:S01]  /*32b0*/  LOP3.LUT R8, R8, 0xffff, RZ, 0xc0, !PT ;  /* 0x0000ffff08087812 */ /* 0x000fe200078ec0ff */
[----:B------:R-:W-:Y:S01]  /*32c0*/  UMOV UR19, URZ ;  /* 0x000000ff00137c82 */ /* 0x000fe20008000000 */
[----:B------:R-:W-:Y:S01]  /*32d0*/  R2UR UR10, R0 ;  /* 0x00000000000a72ca */ /* 0x000fe200000e0000 */
[----:B------:R-:W-:Y:S01]  /*32e0*/  UMOV UR18, URZ ;  /* 0x000000ff00127c82 */ /* 0x000fe20008000000 */
[----:B------:R-:W-:Y:S01]  /*32f0*/  R2UR UR11, R8 ;  /* 0x00000000080b72ca */ /* 0x000fe200000e0000 */
[----:B------:R-:W-:Y:S01]  /*3300*/  IMAD.MOV.U32 R8, RZ, RZ, RZ ;  /* 0x000000ffff087224 */ /* 0x000fe200078e00ff */
[----:B------:R-:W-:Y:S01]  /*3310*/  UMOV UR17, URZ ;  /* 0x000000ff00117c82 */ /* 0x000fe20008000000 */
[----:B---3--:R-:W-:-:S02]  /*3320*/  ULEA UR7, UR7, UR6, 0x18 ;  /* 0x0000000607077291 */ /* 0x008fc4000f8ec0ff */
[----:B------:R-:W-:Y:S02]  /*3330*/  UISETP.NE.AND UP2, UPT, UR5, URZ, UPT ;  /* 0x000000ff0500728c */ /* 0x000fe4000bf45270 */
[----:B------:R-:W-:Y:S02]  /*3340*/  UIADD3 UR12, UPT, UPT, UR7, 0x10800, URZ ;  /* 0x00010800070c7890 */ /* 0x000fe4000fffe0ff */
[----:B------:R-:W-:Y:S02]  /*3350*/  UIADD3 UR13, UPT, UPT, UR7, 0x20800, URZ ;  /* 0x00020800070d7890 */ /* 0x000fe4000fffe0ff */
[----:B----4-:R-:W-:Y:S01]  /*3360*/  UIADD3 UR8, UPT, UPT, UR8, 0x7f, URZ ;  /* 0x0000007f08087890 */ /* 0x010fe2000fffe0ff */
[----:B--2---:R-:W1:Y:S01]  /*3370*/  LDS R2, [UR7+0x100] ;  /* 0x00010007ff027984 */ /* 0x004e620008000800 */
[----:B------:R-:W-:Y:S02]  /*3380*/  USHF.R.U32.HI UR12, URZ, 0x4, UR12 ;  /* 0x00000004ff0c7899 */ /* 0x000fe4000801160c */
[----:B------:R-:W-:-:S02]  /*3390*/  USHF.R.S32.HI UR6, URZ, 0x1f, UR8 ;  /* 0x0000001fff067899 */ /* 0x000fc40008011408 */
[----:B------:R-:W-:Y:S02]  /*33a0*/  USHF.R.U32.HI UR13, URZ, 0x4, UR13 ;  /* 0x00000004ff0d7899 */ /* 0x000fe4000801160d */
[----:B------:R-:W-:Y:S02]  /*33b0*/  ULEA.HI UR6, UR6, UR8, URZ, 0x7 ;  /* 0x0000000806067291 */ /* 0x000fe4000f8f38ff */
[----:B------:R-:W-:Y:S02]  /*33c0*/  ULOP3.LUT UR12, UR12, 0x3fff, URZ, 0xc0, !UPT ;  /* 0x00003fff0c0c7892 */ /* 0x000fe4000f8ec0ff */
[----:B------:R-:W-:Y:S02]  /*33d0*/  USHF.R.S32.HI UR6, URZ, 0x7, UR6 ;  /* 0x00000007ff067899 */ /* 0x000fe40008011406 */
[----:B------:R-:W-:Y:S02]  /*33e0*/  ULOP3.LUT UR13, UR13, 0x3fff, URZ, 0xc0, !UPT ;  /* 0x00003fff0d0d7892 */ /* 0x000fe4000f8ec0ff */
[----:B------:R-:W-:Y:S01]  /*33f0*/  UISETP.LT.AND UP0, UPT, UR6, 0x1, UPT ;  /* 0x000000010600788c */ /* 0x000fe2000bf01270 */
[----:B------:R-:W-:Y:S01]  /*3400*/  UMOV UR36, 0x0 ;  /* 0x0000000000247882 */ /* 0x000fe20000000000 */
        /* <DEDUP_REMOVED lines=9> */
[----:B------:R-:W-:-:S02]  /*34a0*/  ULOP3.LUT UR12, UR12, 0x10000, URZ, 0xfc, !UPT ;  /* 0x000100000c0c7892 */ /* 0x000fc4000f8efcff */
[----:B------:R-:W-:Y:S02]  /*34b0*/  ULOP3.LUT UR13, UR13, 0x10000, URZ, 0xfc, !UPT ;  /* 0x000100000d0d7892 */ /* 0x000fe4000f8efcff */
[----:B------:R-:W-:Y:S01]  /*34c0*/  USEL UR20, UR6, 0x1, !UP0 ;  /* 0x0000000106147887 */ /* 0x000fe2000c000000 */
[----:B------:R-:W-:Y:S01]  /*34d0*/  UMOV UR26, 0x0 ;  /* 0x00000000001a7882 */ /* 0x000fe20000000000 */
[----:B------:R-:W-:Y:S01]  /*34e0*/  UMOV UR27, 0x10400490 ;  /* 0x10400490001b7882 */ /* 0x000fe20000000000 */
[----:B------:R-:W-:Y:S01]  /*34f0*/  UMOV UR24, 0x0 ;  /* 0x0000000000187882 */ /* 0x000fe20000000000 */
[----:B------:R-:W-:Y:S01]  /*3500*/  UMOV UR25, 0x10400490 ;  /* 0x1040049000197882 */ /* 0x000fe20000000000 */
[----:B------:R-:W-:Y:S01]  /*3510*/  UMOV UR22, 0x0 ;  /* 0x0000000000167882 */ /* 0x000fe20000000000 */
[----:B------:R-:W-:Y:S01]  /*3520*/  UMOV UR23, 0x10400490 ;  /* 0x1040049000177882 */ /* 0x000fe20000000000 */
[----:B-1----:R-:W-:Y:S02]  /*3530*/  R2UR UR21, R2 ;  /* 0x00000000021572ca */ /* 0x002fe400000e0000 */
[----:B------:R-:W-:-:S13]  /*3540*/  CS2R R2, SRZ ;  /* 0x0000000000027805 */ /* 0x000fda000001ff00 */
.L_x_72:
[C---:B------:R-:W-:Y:S02]  /*3550*/  LEA R0, R8.reuse, UR7, 0x3 ;  /* 0x0000000708007c11 */ /* 0x040fe4000f8e18ff */
[----:B------:R-:W-:Y:S02]  /*3560*/  SHF.L.U32 R5, R3, 0x1f, RZ ;  /* 0x0000001f03057819 */ /* 0x000fe400000006ff */
[----:B------:R-:W-:Y:S02]  /*3570*/  LEA R4, R8, UR7, 0x4 ;  /* 0x0000000708047c11 */ /* 0x000fe4000f8e20ff */
[----:B------:R-:W1:Y:S02]  /*3580*/  SYNCS.PHASECHK.TRANS64.TRYWAIT P0, [R0+URZ+0x70], R5 ;  /* 0x00007005000075a7 */ /* 0x000e6400080011ff */
[----:B-1-3--:R-:W-:Y:S05]  /*3590*/  @!P0 BRA `(.L_x_65) ;  /* 0x0000008400188947 */ /* 0x00afea0003800000 */
.L_x_159:
[----:B-1----:R-:W1:Y:S01]  /*35a0*/  LDS.128 R4, [R4+0xe0] ;  /* 0x0000e00004047984 */ /* 0x002e620000000c00 */
[----:B------:R-:W-:Y:S02]  /*35b0*/  VIADD R0, R0, 0x80 ;  /* 0x0000008000007836 */ /* 0x000fe40000000000 */
[----:B------:R-:W-:Y:S01]  /*35c0*/  VIADD R8, R8, 0x1 ;  /* 0x0000000108087836 */ /* 0x000fe20000000000 */
[----:B------:R-:W-:Y:S01]  /*35d0*/  @!PT LDS RZ, [RZ] ;  /* 0x00000000fffff984 */ /* 0x000fe20000000800 */
[----:B------:R-:W-:Y:S01]  /*35e0*/  @!PT LDS RZ, [RZ] ;  /* 0x00000000fffff984 */ /* 0x000fe20000000800 */
[----:B------:R-:W-:Y:S01]  /*35f0*/  @!PT LDS RZ, [RZ] ;  /* 0x00000000fffff984 */ /* 0x000fe20000000800 */
[----:B------:R-:W-:Y:S01]  /*3600*/  @!PT LDS RZ, [RZ] ;  /* 0x00000000fffff984 */ /* 0x000fe20000000800 */
[----:B------:R2:W-:Y:S06]  /*3610*/  MEMBAR.ALL.CTA ;  /* 0x0000000000007992 */ /* 0x0005ec0000008000 */
[----:B--2---:R-:W2:Y:S01]  /*3620*/  FENCE.VIEW.ASYNC.S ;  /* 0x00000000000073c6 */ /* 0x004ea20000000000 */
[----:B------:R-:W-:-:S04]  /*3630*/  PRMT R0, RZ, 0x654, R0 ;  /* 0x00000654ff007816 */ /* 0x000fc80000000000 */
[----:B--2---:R2:W-:Y:S01]  /*3640*/  SYNCS.ARRIVE.TRANS64.RED.A1T0 RZ, [R0+URZ], RZ ;  /* 0x000000ff00ff79a7 */ /* 0x0045e200081004ff */
[----:B-1----:R-:W-:Y:S01]  /*3650*/  LOP3.LUT P1, RZ, R6, 0x1, RZ, 0xc0, !PT ;  /* 0x0000000106ff7812 */ /* 0x002fe2000782c0ff */
[----:B--2---:R-:W-:-:S12]  /*3660*/  BRA.U UP2, `(.L_x_66) ;  /* 0x0000000502587547 */ /* 0x004fd8000b800000 */
[----:B------:R-:W1:Y:S01]  /*3670*/  LDCU UR8, c[0x0][0x38c] ;  /* 0x00007180ff0877ac */ /* 0x000e620008000800 */
[----:B------:R-:W-:Y:S02]  /*3680*/  PLOP3.LUT P2, PT, PT, PT, PT, 0x80, 0x8 ;  /* 0x000000000008781c */ /* 0x000fe40003f4f070 */
[----:B------:R-:W-:Y:S01]  /*3690*/  SHF.L.U32 R5, R9, 0x1f, RZ ;  /* 0x0000001f09057819 */ /* 0x000fe200000006ff */
[----:B-1----:R-:W-:Y:S02]  /*36a0*/  UISETP.GE.AND UP0, UPT, UR8, 0x1, UPT ;  /* 0x000000010800788c */ /* 0x002fe4000bf06270 */
[----:B------:R-:W-:-:S04]  /*36b0*/  ULEA UR8, UR19, UR7, 0x3 ;  /* 0x0000000713087291 */ /* 0x000fc8000f8e18ff */
[----:B------:R-:W-:-:S05]  /*36c0*/  PLOP3.LUT P0, PT, PT, PT, UP0, 0x80, 0x8 ;  /* 0x000000000008781c */ /* 0x000fca0003f0f008 */
[----:B------:R-:W-:-:S08]  /*36d0*/  @UP0 ULEA UR9, UR18, UR7, 0x3 ;  /* 0x0000000712090291 */ /* 0x000fd0000f8e18ff */
[----:B------:R-:W-:-:S04]  /*36e0*/  @P0 SHF.L.U32 R0, R2, 0x1f, RZ ;  /* 0x0000001f02000819 */ /* 0x000fc800000006ff */
[----:B------:R1:W2:Y:S01]  /*36f0*/  @P0 SYNCS.PHASECHK.TRANS64.TRYWAIT P2, [UR9], R0 ;  /* 0x00000000ff0005a7 */ /* 0x0002a20008041109 */
[----:B------:R-:W-:Y:S01]  /*3700*/  ULEA UR9, UR19, UR21, 0x8 ;  /* 0x0000001513097291 */ /* 0x000fe2000f8e40ff */
[----:B------:R-:W3:Y:S02]  /*3710*/  SYNCS.PHASECHK.TRANS64.TRYWAIT P0, [UR8+0xa0], R5 ;  /* 0x0000a005ff0075a7 */ /* 0x000ee40008001108 */
[----:B-123--:R-:W-:Y:S09]  /*3720*/  @!P0 BRA `(.L_x_67) ;  /* 0x0000008000c88947 */ /* 0x00eff20003800000 */
.L_x_161:
[----:B------:R-:W-:Y:S01]  /*3730*/  UMOV UR16, UR17 ;  /* 0x0000001100107c82 */ /* 0x000fe20008000000 */
[----:B------:R-:W-:Y:S05]  /*3740*/  BRA.U !UP0, `(.L_x_68) ;  /* 0x0000000508107547 */ /* 0x000fea000b800000 */
[----:B------:R-:W-:Y:S02]  /*3750*/  UIADD3 UR16, UPT, UPT, UR20, UR17, URZ ;  /* 0x0000001114107290 */ /* 0x000fe4000fffe0ff */
[----:B------:R-:W-:Y:S01]  /*3760*/  UPLOP3.LUT UP3, UPT, UPT, UPT, UPT, 0x40, 0x4 ;  /* 0x000000000004789c */ /* 0x000fe20003f6e870 */
[----:B------:R-:W-:Y:S01]  /*3770*/  UMOV UR15, UR6 ;  /* 0x00000006000f7c82 */ /* 0x000fe20008000000 */
[----:B------:R-:W-:-:S09]  /*3780*/  UMOV UR58, UR18 ;  /* 0x00000012003a7c82 */ /* 0x000fd20008000000 */
.L_x_71:
[----:B--2---:R-:W-:Y:S01]  /*3790*/  ULEA UR14, UR58, UR7, 0x3 ;  /* 0x000000073a0e7291 */ /* 0x004fe2000f8e18ff */
[----:B---3--:R-:W-:Y:S11]  /*37a0*/  @P2 BRA `(.L_x_69) ;  /* 0x00000000000c2947 */ /* 0x008ff60003800000 */
[----:B-1----:R-:W-:Y:S04]  /*37b0*/  SHF.L.U32 R5, R2, 0x1f, RZ ;  /* 0x0000001f02057819 */ /* 0x002fe800000006ff */
[----:B------:R-:W1:Y:S02]  /*37c0*/  SYNCS.PHASECHK.TRANS64.TRYWAIT P0, [UR14], R5 ;  /* 0x00000005ff0075a7 */ /* 0x000e64000800110e */
[----:B-1----:R-:W-:Y:S05]  /*37d0*/  @!P0 BRA `(.L_x_70) ;  /* 0x0000008000b48947 */ /* 0x002fea0003800000 */
.L_x_69:
[----:B------:R-:W-:Y:S01]  /*37e0*/  UISETP.NE.AND UP0, UPT, UR15, 0x1, UPT ;  /* 0x000000010f00788c */ /* 0x000fe2000bf05270 */
[----:B------:R-:W-:Y:S01]  /*37f0*/  PLOP3.LUT P2, PT, PT, PT, PT, 0x80, 0x8 ;  /* 0x000000000008781c */ /* 0x000fe20003f4f070 */
[----:B------:R-:W-:Y:S02]  /*3800*/  UIADD3 UR18, UPT, UPT, UR58, 0x1, URZ ;  /* 0x000000013a127890 */ /* 0x000fe4000fffe0ff */
[----:B------:R-:W-:Y:S02]  /*3810*/  ULEA UR68, UR58, UR13, 0xb ;  /* 0x0000000d3a447291 */ /* 0x000fe4000f8e58ff */
[----:B------:R-:W-:Y:S01]  /*3820*/  UISETP.NE.AND UP1, UPT, UR18, 0x2, UPT ;  /* 0x000000021200788c */ /* 0x000fe2000bf25270 */
[----:B------:R-:W-:Y:S01]  /*3830*/  PLOP3.LUT P0, PT, PT, PT, UP0, 0x80, 0x8 ;  /* 0x000000000008781c */ /* 0x000fe20003f0f008 */
[----:B------:R-:W-:Y:S02]  /*3840*/  ULEA UR66, UR58, UR12, 0xb ;  /* 0x0000000c3a427291 */ /* 0x000fe4000f8e58ff */
[----:B------:R-:W-:Y:S02]  /*3850*/  USEL UR39, URZ, 0x1, UP1 ;  /* 0x00000001ff277887 */ /* 0x000fe40008800000 */
[----:B------:R-:W-:Y:S02]  /*3860*/  USEL UR18, UR18, URZ, UP1 ;  /* 0x000000ff12127287 */ /* 0x000fe40008800000 */
[----:B------:R-:W-:Y:S02]  /*3870*/  UIADD3 UR64, UPT, UPT, UR68, 0x2, URZ ;  /* 0x0000000244407890 */ /* 0x000fe4000fffe0ff */
[----:B------:R-:W-:Y:S01]  /*3880*/  @UP0 ULEA UR38, UR18, UR7, 0x3 ;  /* 0x0000000712260291 */ /* 0x000fe2000f8e18ff */
[----:B------:R-:W-:Y:S01]  /*3890*/  LOP3.LUT R2, R2, UR39, RZ, 0x3c, !PT ;  /* 0x0000002702027c12 */ /* 0x000fe2000f8e3cff */
[----:B------:R-:W-:Y:S02]  /*38a0*/  UIADD3 UR62, UPT, UPT, UR66, 0x2, URZ ;  /* 0x00000002423e7890 */ /* 0x000fe4000fffe0ff */
[----:B------:R-:W-:Y:S01]  /*38b0*/  UIADD3 UR60, UPT, UPT, UR68, 0x4, URZ ;  /* 0x00000004443c7890 */ /* 0x000fe2000fffe0ff */
[----:B-1----:R-:W-:Y:S01]  /*38c0*/  @P0 SHF.L.U32 R0, R2, 0x1f, RZ ;  /* 0x0000001f02000819 */ /* 0x002fe200000006ff */
[----:B------:R-:W-:Y:S02]  /*38d0*/  UIADD3 UR58, UPT, UPT, UR66, 0x4, URZ ;  /* 0x00000004423a7890 */ /* 0x000fe4000fffe0ff */
[----:B------:R-:W-:Y:S01]  /*38e0*/  UIADD3 UR56, UPT, UPT, UR68, 0x6, URZ ;  /* 0x0000000644387890 */ /* 0x000fe2000fffe0ff */
[----:B------:R2:W3:Y:S01]  /*38f0*/  @P0 SYNCS.PHASECHK.TRANS64.TRYWAIT P2, [UR38], R0 ;  /* 0x00000000ff0005a7 */ /* 0x0004e20008041126 */
[----:B------:R-:W-:Y:S02]  /*3900*/  UIADD3 UR54, UPT, UPT, UR66, 0x6, URZ ;  /* 0x0000000642367890 */ /* 0x000fe4000fffe0ff */
        /* <DEDUP_REMOVED lines=10> */
[----:B------:R-:W-:Y:S02]  /*39b0*/  UIADD3 UR15, UPT, UPT, UR15, -0x1, URZ ;  /* 0xffffffff0f0f7890 */ /* 0x000fe4000fffe0ff */
[----:B------:R-:W-:Y:S01]  /*39c0*/  UISETP.NE.AND UP0, UPT, UR17, UR16, UPT ;  /* 0x000000101100728c */ /* 0x000fe2000bf05270 */
[----:B------:R-:W-:Y:S01]  /*39d0*/  UMOV UR69, 0x40004040 ;  /* 0x4000404000457882 */ /* 0x000fe20000000000 */
[----:B------:R-:W-:Y:S01]  /*39e0*/  UMOV UR67, 0x40004040 ;  /* 0x4000404000437882 */ /* 0x000fe20000000000 */
[----:B------:R-:W-:Y:S01]  /*39f0*/  UMOV UR65, 0x40004040 ;  /* 0x4000404000417882 */ /* 0x000fe20000000000 */
[----:B------:R-:W-:Y:S01]  /*3a00*/  UTCHMMA.2CTA gdesc[UR66], gdesc[UR68], tmem[UR9], tmem[UR36], idesc[UR37], UP3 ;  /* 0x00ff2444420075ea */ /* 0x000fe20009a00009 */
[----:B------:R-:W-:Y:S01]  /*3a10*/  UPLOP3.LUT UP3, UPT, UPT, UPT, UPT, 0x80, 0x8 ;  /* 0x000000000008789c */ /* 0x000fe20003f6f070 */
[----:B------:R-:W-:Y:S01]  /*3a20*/  UMOV UR63, 0x40004040 ;  /* 0x40004040003f7882 */ /* 0x000fe20000000000 */
[----:B------:R-:W-:Y:S01]  /*3a30*/  UMOV UR61, 0x40004040 ;  /* 0x40004040003d7882 */ /* 0x000fe20000000000 */
[----:B------:R-:W-:Y:S01]  /*3a40*/  UTCHMMA.2CTA gdesc[UR62], gdesc[UR64], tmem[UR9], tmem[UR34], idesc[UR35], UPT ;  /* 0x00ff22403e0075ea */ /* 0x000fe2000ba00009 */
[----:B------:R-:W-:Y:S01]  /*3a50*/  UMOV UR59, 0x40004040 ;  /* 0x40004040003b7882 */ /* 0x000fe20000000000 */
[----:B------:R-:W-:Y:S01]  /*3a60*/  UMOV UR57, 0x40004040 ;  /* 0x4000404000397882 */ /* 0x000fe20000000000 */
[----:B------:R1:W-:Y:S01]  /*3a70*/  UTCHMMA.2CTA gdesc[UR58], gdesc[UR60], tmem[UR9], tmem[UR32], idesc[UR33], UPT ;  /* 0x00ff203c3a0075ea */ /* 0x0003e2000ba00009 */
        /* <DEDUP_REMOVED lines=11> */
[----:B------:R-:W-:Y:S01]  /*3b30*/  UMOV UR39, 0x40004040 ;  /* 0x4000404000277882 */ /* 0x000fe20000000000 */
[----:B------:R2:W-:Y:S01]  /*3b40*/  UTCHMMA.2CTA gdesc[UR42], gdesc[UR44], tmem[UR9], tmem[UR24], idesc[UR25], UPT ;  /* 0x00ff182c2a0075ea */ /* 0x0005e2000ba00009 */
[----:B------:R2:W-:Y:S01]  /*3b50*/  UTCHMMA.2CTA gdesc[UR38], gdesc[UR40], tmem[UR9], tmem[UR22], idesc[UR23], UPT ;  /* 0x00ff1628260075ea */ /* 0x0005e2000ba00009 */
[----:B------:R2:W-:Y:S01]  /*3b60*/  UTCBAR.2CTA.MULTICAST [UR14], URZ, UR11 ;  /* 0x000000ff0e0073e9 */ /* 0x0005e2000820080b */
[----:B-1----:R-:W-:Y:S01]  /*3b70*/  UMOV UR58, UR18 ;  /* 0x00000012003a7c82 */ /* 0x002fe20008000000 */
[----:B------:R-:W-:Y:S05]  /*3b80*/  BRA.U UP0, `(.L_x_71) ;  /* 0xfffffffd00007547 */ /* 0x000fea000b83ffff */
.L_x_68:
[----:B------:R-:W-:Y:S01]  /*3b90*/  UIADD3 UR8, UPT, UPT, UR8, 0x90, URZ ;  /* 0x0000009008087890 */ /* 0x000fe2000fffe0ff */
[----:B------:R-:W-:-:S08]  /*3ba0*/  UMOV UR17, UR16 ;  /* 0x0000001000117c82 */ /* 0x000fd00008000000 */
[----:B------:R4:W-:Y:S01]  /*3bb0*/  UTCBAR.2CTA.MULTICAST [UR8], URZ, UR10 ;  /* 0x000000ff080073e9 */ /* 0x0009e2000820080a */
[----:B------:R-:W-:Y:S02]  /*3bc0*/  NOP ;  /* 0x0000000000007918 */ /* 0x000fe40000000000 */
.L_x_66:
[----:B------:R-:W-:Y:S01]  /*3bd0*/  UIADD3 UR19, UPT, UPT, UR19, 0x1, URZ ;  /* 0x0000000113137890 */ /* 0x000fe2000fffe0ff */
[----:B------:R-:W-:-:S03]  /*3be0*/  ISETP.NE.AND P0, PT, R8, 0x2, PT ;  /* 0x000000020800780c */ /* 0x000fc60003f05270 */
[----:B------:R-:W-:Y:S01]  /*3bf0*/  UISETP.NE.AND UP0, UPT, UR19, 0x2, UPT ;  /* 0x000000021300788c */ /* 0x000fe2000bf05270 */
[----:B-12---:R-:W-:Y:S02]  /*3c00*/  SEL R0, RZ, 0x1, P0 ;  /* 0x00000001ff007807 */ /* 0x006fe40000000000 */
[----:B------:R-:W-:Y:S01]  /*3c10*/  SEL R8, R8, RZ, P0 ;  /* 0x000000ff08087207 */ /* 0x000fe20000000000 */
[----:B----4-:R-:W-:Y:S01]  /*3c20*/  USEL UR8, URZ, 0x1, UP0 ;  /* 0x00000001ff087887 */ /* 0x010fe20008000000 */
[----:B------:R-:W-:Y:S01]  /*3c30*/  LOP3.LUT R3, R3, R0, RZ, 0x3c, !PT ;  /* 0x0000000003037212 */ /* 0x000fe200078e3cff */
[----:B------:R-:W-:-:S04]  /*3c40*/  USEL UR19, UR19, URZ, UP0 ;  /* 0x000000ff13137287 */ /* 0x000fc80008000000 */
[----:B------:R-:W-:Y:S01]  /*3c50*/  LOP3.LUT R9, R9, UR8, RZ, 0x3c, !PT ;  /* 0x0000000809097c12 */ /* 0x000fe2000f8e3cff */
[----:B------:R-:W-:Y:S07]  /*3c60*/  @P1 BRA `(.L_x_72) ;  /* 0xfffffff800381947 */ /* 0x000fee000383ffff */
[----:B------:R-:W1:Y:S01]  /*3c70*/  S2UR UR6, SR_CgaCtaId ;  /* 0x00000000000679c3 */ /* 0x000e620000008800 */
[----:B------:R-:W-:Y:S01]  /*3c80*/  ELECT P0, URZ, PT ;  /* 0x0000000000ff782f */ /* 0x000fe20003800000 */
[----:B------:R-:W-:Y:S01]  /*3c90*/  HFMA2 R0, -RZ, RZ, 0, 5.9604644775390625e-08 ;  /* 0x00000001ff007431 */ /* 0x000fe200000001ff */
[----:B------:R-:W-:-:S05]  /*3ca0*/  UMOV UR8, 0x40 ;  /* 0x0000004000087882 */ /* 0x000fca0000000000 */
[----:B------:R-:W-:Y:S01]  /*3cb0*/  UVIRTCOUNT.DEALLOC.SMPOOL 0x80 ;  /* 0x000000800000784c */ /* 0x000fe20000000000 */
[----:B------:R-:W-:Y:S02]  /*3cc0*/  UISETP.NE.AND UP0, UPT, UR5, URZ, UPT ;  /* 0x000000ff0500728c */ /* 0x000fe4000bf05270 */
[----:B-1----:R-:W-:-:S09]  /*3cd0*/  ULEA UR6, UR6, UR8, 0x18 ;  /* 0x0000000806067291 */ /* 0x002fd2000f8ec0ff */
[----:B------:R1:W-:Y:S01]  /*3ce0*/  @P0 STS.U8 [UR6+0x1c], R0 ;  /* 0x00001c00ff000988 */ /* 0x0003e20008000006 */
[----:B------:R-:W-:Y:S05]  /*3cf0*/  BRA.U UP0, `(.L_x_73) ;  /* 0x0000000100587547 */ /* 0x000fea000b800000 */
[----:B------:R-:W-:Y:S01]  /*3d00*/  UIADD3 UR8, UPT, UPT, UR7, 0xa0, URZ ;  /* 0x000000a007087890 */ /* 0x000fe2000fffe0ff */
[----:B------:R-:W-:-:S03]  /*3d10*/  SHF.L.U32 R3, R9, 0x1f, RZ ;  /* 0x0000001f09037819 */ /* 0x000fc600000006ff */
[----:B------:R-:W-:-:S09]  /*3d20*/  ULEA UR5, UR19, UR8, 0x3 ;  /* 0x0000000813057291 */ /* 0x000fd2000f8e18ff */
[----:B------:R-:W2:Y:S02]  /*3d30*/  SYNCS.PHASECHK.TRANS64.TRYWAIT P0, [UR5], R3 ;  /* 0x00000003ff0075a7 */ /* 0x000ea40008001105 */
[----:B--2---:R-:W-:Y:S05]  /*3d40*/  @!P0 BRA `(.L_x_74) ;  /* 0x0000007c00708947 */ /* 0x004fea0003800000 */
.L_x_164:
[----:B------:R-:W-:-:S04]  /*3d50*/  UIADD3 UR9, UPT, UPT, UR19, 0x1, URZ ;  /* 0x0000000113097890 */ /* 0x000fc8000fffe0ff */
[----:B------:R-:W-:-:S04]  /*3d60*/  UISETP.NE.AND UP1, UPT, UR9, 0x2, UPT ;  /* 0x000000020900788c */ /* 0x000fc8000bf25270 */
[----:B------:R-:W-:Y:S02]  /*3d70*/  USEL UR5, URZ, 0x1, UP1 ;  /* 0x00000001ff057887 */ /* 0x000fe40008800000 */
[----:B------:R-:W-:-:S04]  /*3d80*/  USEL UR9, UR9, URZ, UP1 ;  /* 0x000000ff09097287 */ /* 0x000fc80008800000 */
[----:B------:R-:W-:Y:S01]  /*3d90*/  ULEA UR9, UR9, UR8, 0x3 ;  /* 0x0000000809097291 */ /* 0x000fe2000f8e18ff */
[----:B-1----:R-:W-:-:S04]  /*3da0*/  LOP3.LUT R3, R9, UR5, RZ, 0x3c, !PT ;  /* 0x0000000509037c12 */ /* 0x002fc8000f8e3cff */
[----:B------:R-:W-:Y:S01]  /*3db0*/  SHF.L.U32 R3, R3, 0x1f, RZ ;  /* 0x0000001f03037819 */ /* 0x000fe200000006ff */
[----:B------:R-:W-:-:S04]  /*3dc0*/  IMAD.U32 R0, RZ, RZ, UR9 ;  /* 0x00000009ff007e24 */ /* 0x000fc8000f8e00ff */
[----:B------:R1:W2:Y:S03]  /*3dd0*/  SYNCS.PHASECHK.TRANS64.TRYWAIT P0, [R0+URZ], R3 ;  /* 0x00000003000075a7 */ /* 0x0002a600080011ff */
[----:B--2---:R-:W-:Y:S05]  /*3de0*/  @!P0 NANOSLEEP.SYNCS 0x989680 ;  /* 0x009896800000895d */ /* 0x004fea0003900000 */
[----:B------:R-:W2:Y:S02]  /*3df0*/  @!P0 SYNCS.PHASECHK.TRANS64 P0, [R0+URZ], R3 ;  /* 0x00000003000085a7 */ /* 0x000ea400080010ff */
[----:B--2---:R-:W-:Y:S05]  /*3e00*/  @P0 BRA `(.L_x_75) ;  /* 0x0000000000200947 */ /* 0x004fea0003800000 */
.L_x_76:
[----:B--2---:R2:W4:Y:S02]  /*3e10*/  SYNCS.PHASECHK.TRANS64.TRYWAIT P0, [R0+URZ], R3 ;  /* 0x00000003000075a7 */ /* 0x00452400080011ff */
[----:B----4-:R-:W-:Y:S05]  /*3e20*/  @!P0 NANOSLEEP.SYNCS 0x989680 ;  /* 0x009896800000895d */ /* 0x010fea0003900000 */
[----:B------:R-:W4:Y:S02]  /*3e30*/  @!P0 SYNCS.PHASECHK.TRANS64 P0, [R0+URZ], R3 ;  /* 0x00000003000085a7 */ /* 0x000f2400080010ff */
[----:B----4-:R-:W-:Y:S05]  /*3e40*/  @!P0 BRA `(.L_x_76) ;  /* 0xfffffffc00f08947 */ /* 0x010fea000383ffff */
[----:B------:R-:W-:Y:S05]  /*3e50*/  BRA `(.L_x_75) ;  /* 0x00000000000c7947 */ /* 0x000fea0003800000 */
.L_x_73:
[----:B------:R-:W-:-:S04]  /*3e60*/  UIADD3 UR5, UPT, UPT, UR7, 0xd0, URZ ;  /* 0x000000d007057890 */ /* 0x000fc8000fffe0ff */
[----:B------:R-:W-:-:S09]  /*3e70*/  UPRMT UR5, UR4, 0x654, UR5 ;  /* 0x0000065404057896 */ /* 0x000fd20008000005 */
[----:B------:R-:W-:Y:S03]  /*3e80*/  SYNCS.ARRIVE.TRANS64.RED.A1T0 RZ, [UR5], RZ ;  /* 0x000000ffffff79a7 */ /* 0x000fe60008100405 */
.L_x_75:
[----:B-12---:R-:W-:Y:S01]  /*3e90*/  SHF.L.U32 R3, RZ, 0x1f, RZ ;  /* 0x0000001fff037819 */ /* 0x006fe200000006ff */
[----:B------:R-:W-:Y:S01]  /*3ea0*/  UIADD3 UR5, UPT, UPT, UR7, 0xd0, URZ ;  /* 0x000000d007057890 */ /* 0x000fe2000fffe0ff */
[----:B------:R-:W-:Y:S02]  /*3eb0*/  PLOP3.LUT P0, PT, PT, PT, UP0, 0x80, 0x8 ;  /* 0x000000000008781c */ /* 0x000fe40003f0f008 */
[----:B------:R-:W1:Y:S02]  /*3ec0*/  SYNCS.PHASECHK.TRANS64.TRYWAIT P1, [UR7+0xd0], R3 ;  /* 0x0000d003ff0075a7 */ /* 0x000e640008021107 */
[----:B-1----:R-:W-:Y:S09]  /*3ed0*/  @!P1 BRA `(.L_x_77) ;  /* 0x0000007c00249947 */ /* 0x002ff20003800000 */
.L_x_166:
[----:B------:R-:W-:Y:S01]  /*3ee0*/  @!UP0 UPRMT UR5, UR4, 0x654, UR5 ;  /* 0x0000065404058896 */ /* 0x000fe20008000005 */
[----:B------:R-:W-:Y:S02]  /*3ef0*/  UMOV UR8, 0xffff ;  /* 0x0000ffff00087882 */ /* 0x000fe40000000000 */
[----:B------:R-:W-:-:S06]  /*3f00*/  UMOV UR4, 0x1 ;  /* 0x0000000100047882 */ /* 0x000fcc0000000000 */
[----:B------:R-:W-:Y:S01]  /*3f10*/  @!P0 SYNCS.ARRIVE.TRANS64.RED.A1T0 RZ, [UR5], RZ ;  /* 0x000000ffffff89a7 */ /* 0x000fe20008100405 */
[----:B------:R-:W-:Y:S01]  /*3f20*/  NOP ;  /* 0x0000000000007918 */ /* 0x000fe20000000000 */
[----:B-1----:R-:W1:Y:S01]  /*3f30*/  LDS R0, [UR6+0x14] ;  /* 0x00001406ff007984 */ /* 0x002e620008000800 */
[----:B------:R-:W-:-:S04]  /*3f40*/  ULOP3.LUT UR5, UR21, 0xffff, URZ, 0xc0, !UPT ;  /* 0x0000ffff15057892 */ /* 0x000fc8000f8ec0ff */
[----:B------:R-:W-:-:S04]  /*3f50*/  USHF.R.U32.HI UR5, URZ, 0x5, UR5 ;  /* 0x00000005ff057899 */ /* 0x000fc80008011605 */
[----:B------:R-:W-:Y:S02]  /*3f60*/  USHF.L.U32 UR8, UR8, UR5, URZ ;  /* 0x0000000508087299 */ /* 0x000fe400080006ff */
[----:B------:R-:W-:-:S04]  /*3f70*/  USHF.L.U32 UR4, UR4, UR5, URZ ;  /* 0x0000000504047299 */ /* 0x000fc800080006ff */
[----:B-1----:R-:W-:-:S04]  /*3f80*/  LOP3.LUT R0, R0, UR8, RZ, 0xc0, !PT ;  /* 0x0000000800007c12 */ /* 0x002fc8000f8ec0ff */
[----:B------:R-:W-:-:S13]  /*3f90*/  ISETP.NE.AND P0, PT, R0, UR8, PT ;  /* 0x0000000800007c0c */ /* 0x000fda000bf05270 */
[----:B------:R-:W-:Y:S05]  /*3fa0*/  @P0 BRA `(.L_x_78) ;  /* 0x0000000000580947 */ /* 0x000fea0003800000 */
[----:B------:R-:W1:Y:S02]  /*3fb0*/  LDS R0, [UR6+0x18] ;  /* 0x00001806ff007984 */ /* 0x000e640008000800 */
[----:B-1----:R-:W-:-:S04]  /*3fc0*/  LOP3.LUT R0, R0, UR4, RZ, 0xc0, !PT ;  /* 0x0000000400007c12 */ /* 0x002fc8000f8ec0ff */
[----:B------:R-:W-:-:S13]  /*3fd0*/  ISETP.NE.AND P0, PT, R0, UR4, PT ;  /* 0x0000000400007c0c */ /* 0x000fda000bf05270 */
[----:B------:R-:W-:Y:S05]  /*3fe0*/  @P0 BRA `(.L_x_79) ;  /* 0x00000000003c0947 */ /* 0x000fea0003800000 */
[----:B------:R-:W1:Y:S01]  /*3ff0*/  S2R R2, SR_LANEID ;  /* 0x0000000000027919 */ /* 0x000e620000000000 */
[----:B------:R-:W-:Y:S01]  /*4000*/  ULOP3.LUT UR8, URZ, UR8, URZ, 0x33, !UPT ;  /* 0x00000008ff087292 */ /* 0x000fe2000f8e33ff */
[----:B------:R-:W-:Y:S01]  /*4010*/  LOP3.LUT R4, RZ, UR4, RZ, 0x33, !PT ;  /* 0x00000004ff047c12 */ /* 0x000fe2000f8e33ff */
[----:B------:R-:W-:Y:S02]  /*4020*/  VOTEU.ANY UR7, UPT, PT ;  /* 0x0000000000077886 */ /* 0x000fe400038e0100 */
[----:B------:R-:W-:Y:S01]  /*4030*/  UFLO.U32 UR7, UR7 ;  /* 0x00000007000772bd */ /* 0x000fe200080e0000 */
[----:B------:R-:W2:Y:S01]  /*4040*/  REDUX UR4, R4 ;  /* 0x00000000040473c4 */ /* 0x000ea20000000000 */
[----:B------:R-:W-:-:S06]  /*4050*/  IMAD.U32 R0, RZ, RZ, UR8 ;  /* 0x00000008ff007e24 */ /* 0x000fcc000f8e00ff */
[----:B------:R4:W-:Y:S01]  /*4060*/  UTCATOMSWS.AND URZ, UR8 ;  /* 0x0000000800ff79e3 */ /* 0x0009e20008000000 */
[----:B------:R-:W3:Y:S01]  /*4070*/  REDUX UR5, R0 ;  /* 0x00000000000573c4 */ /* 0x000ee20000000000 */
[----:B-1----:R-:W-:Y:S01]  /*4080*/  ISETP.EQ.U32.AND P0, PT, R2, UR7, PT ;  /* 0x0000000702007c0c */ /* 0x002fe2000bf02070 */
[----:B--2---:R-:W-:Y:S01]  /*4090*/  IMAD.U32 R2, RZ, RZ, UR4 ;  /* 0x00000004ff027e24 */ /* 0x004fe2000f8e00ff */
[----:B---3--:R-:W-:-:S11]  /*40a0*/  MOV R3, UR5 ;  /* 0x0000000500037c02 */ /* 0x008fd60008000f00 */
[----:B------:R4:W-:Y:S04]  /*40b0*/  @P0 ATOMS.AND RZ, [UR6+0x14], R3 ;  /* 0x00001403ffff098c */ /* 0x0009e8000a800006 */
[----:B------:R4:W-:Y:S01]  /*40c0*/  @P0 ATOMS.AND RZ, [UR6+0x18], R2 ;  /* 0x00001802ffff098c */ /* 0x0009e2000a800006 */
[----:B------:R-:W-:Y:S05]  /*40d0*/  BRA `(.L_x_80) ;  /* 0x0000000000147947 */ /* 0x000fea0003800000 */
.L_x_79:
[----:B------:R-:W-:Y:S02]  /*40e0*/  MOV R2, 0x4100 ;  /* 0x0000410000027802 */ /* 0x000fe40000000f00 */
[----:B---3-5:R-:W-:Y:S05]  /*40f0*/  CALL.REL.NOINC `($__internal_0_$__cuda_sm10x_tcgen05_guardrail_trap_col_being_dealloced_not_returned_by_alloc) ;  /* 0x0000008000047944 */ /* 0x028fea0003c00000 */
[----:B------:R-:W-:Y:S05]  /*4100*/  BRA `(.L_x_80) ;  /* 0x0000000000087947 */ /* 0x000fea0003800000 */
.L_x_78:
[----:B------:R-:W-:Y:S02]  /*4110*/  MOV R2, 0x4130 ;  /* 0x0000413000027802 */ /* 0x000fe40000000f00 */
[----:B---3-5:R-:W-:Y:S05]  /*4120*/  CALL.REL.NOINC `($__internal_2_$__cuda_sm10x_tcgen05_guardrail_trap_unallocated_columns_being_dealloced) ;  /* 0x0000008000107944 */ /* 0x028fea0003c00000 */
.L_x_80:
[----:B------:R-:W-:Y:S01]  /*4130*/  NOP ;  /* 0x0000000000007918 */ /* 0x000fe20000000000 */
[----:B----4-:R-:W-:Y:S05]  /*4140*/  EXIT ;  /* 0x000000000000794d */ /* 0x010fea0003800000 */
.L_x_53:
[----:B------:R-:W-:-:S09]  /*4150*/  UISETP.NE.OR UP5, UPT, UR10, 0x3, !UP5 ;  /* 0x000000030a00788c */ /* 0x000fd2000efa5670 */
[----:B------:R-:W-:Y:S05]  /*4160*/  BRA.U UP5, `(.L_x_81) ;  /* 0x0000001105147547 */ /* 0x000fea000b800000 */
[----:B------:R-:W1:Y:S01]  /*4170*/  LDC R0, c[0x0][0xb30] ;  /* 0x0002cc00ff007b82 */ /* 0x000e620000000800 */
[----:B------:R-:W2:Y:S01]  /*4180*/  LDCU.64 UR8, c[0x0][0x888] ;  /* 0x00011100ff0877ac */ /* 0x000ea20008000a00 */
[----:B------:R-:W-:Y:S02]  /*4190*/  HFMA2 R29, -RZ, RZ, 0, 0 ;  /* 0x00000000ff1d7431 */ /* 0x000fe400000001ff */
[----:B------:R-:W-:Y:S01]  /*41a0*/  IMAD.MOV.U32 R31, RZ, RZ, 0x1 ;  /* 0x00000001ff1f7424 */ /* 0x000fe200078e00ff */
[----:B------:R-:W-:Y:S01]  /*41b0*/  MOV R23, 0x4000 ;  /* 0x0000400000177802 */ /* 0x000fe20000000f00 */
[----:B------:R-:W3:Y:S01]  /*41c0*/  LDCU.64 UR4, c[0x0][0x890] ;  /* 0x00011200ff0477ac */ /* 0x000ee20008000a00 */
[----:B------:R-:W-:Y:S01]  /*41d0*/  IMAD.MOV.U32 R30, RZ, RZ, RZ ;  /* 0x000000ffff1e7224 */ /* 0x000fe200078e00ff */
[----:B------:R-:W4:Y:S01]  /*41e0*/  LDC R19, c[0x0][0x370] ;  /* 0x0000dc00ff137b82 */ /* 0x000f220000000800 */
[----:B------:R-:W-:Y:S01]  /*41f0*/  UMOV UR6, 0x400 ;  /* 0x0000040000067882 */ /* 0x000fe20000000000 */
[----:B------:R-:W-:-:S02]  /*4200*/  UPLOP3.LUT UP1, UPT, UPT, UPT, UPT, 0x40, 0x4 ;  /* 0x000000000004789c */ /* 0x000fc40003f2e870 */
[----:B------:R-:W-:-:S04]  /*4210*/  ULEA UR6, UR37, UR6, 0x18 ;  /* 0x0000000625067291 */ /* 0x000fc8000f8ec0ff */
[----:B------:R-:W4:Y:S01]  /*4220*/  LDC R2, c[0x0][0xb0c] ;  /* 0x0002c300ff027b82 */ /* 0x000f220000000800 */
[----:B------:R-:W-:Y:S02]  /*4230*/  UIADD3 UR13, UPT, UPT, UR6, 0x38, URZ ;  /* 0x00000038060d7890 */ /* 0x000fe4000fffe0ff */
[----:B--2---:R-:W-:Y:S02]  /*4240*/  UISETP.NE.U32.AND UP2, UPT, UR8, URZ, UPT ;  /* 0x000000ff0800728c */ /* 0x004fe4000bf45070 */
[----:B------:R-:W-:Y:S02]  /*4250*/  UIADD3 UR33, UPT, UPT, UR6, 0x20, URZ ;  /* 0x0000002006217890 */ /* 0x000fe4000fffe0ff */
[----:B---3--:R-:W-:Y:S01]  /*4260*/  UISETP.NE.U32.AND UP3, UPT, UR4, URZ, UPT ;  /* 0x000000ff0400728c */ /* 0x008fe2000bf65070 */
[----:B------:R-:W2:Y:S01]  /*4270*/  LDC R18, c[0x0][0xb20] ;  /* 0x0002c800ff127b82 */ /* 0x000ea20000000800 */
[----:B-1----:R-:W-:Y:S01]  /*4280*/  ISETP.NE.AND P1, PT, R0, 0x1, PT ;  /* 0x000000010000780c */ /* 0x002fe20003f25270 */
[----:B------:R-:W-:-:S02]  /*4290*/  UISETP.NE.AND.EX UP2, UPT, UR9, URZ, UPT, UP2 ;  /* 0x000000ff0900728c */ /* 0x000fc4000bf45320 */
[----:B------:R-:W-:Y:S02]  /*42a0*/  UIADD3 UR25, UPT, UPT, UR6, 0x28, URZ ;  /* 0x0000002806197890 */ /* 0x000fe4000fffe0ff */
[----:B------:R-:W-:Y:S02]  /*42b0*/  UIADD3 UR17, UPT, UPT, UR6, 0x30, URZ ;  /* 0x0000003006117890 */ /* 0x000fe4000fffe0ff */
[----:B------:R-:W1:Y:S01]  /*42c0*/  LDC.64 R32, c[0x0][0x348] ;  /* 0x0000d200ff207b82 */ /* 0x000e620000000a00 */
[----:B------:R-:W-:Y:S02]  /*42d0*/  UPRMT UR13, UR37, 0x654, UR13 ;  /* 0x00000654250d7896 */ /* 0x000fe4000800000d */
[----:B------:R-:W-:-:S05]  /*42e0*/  UISETP.NE.AND.EX UP3, UPT, UR5, URZ, UPT, UP3 ;  /* 0x000000ff0500728c */ /* 0x000fca000bf65330 */
[----:B------:R-:W3:Y:S08]  /*42f0*/  LDC.64 R16, c[0x0][0xb10] ;  /* 0x0002c400ff107b82 */ /* 0x000ef00000000a00 */
[----:B------:R-:W1:Y:S08]  /*4300*/  LDC.64 R6, c[0x0][0xb18] ;  /* 0x0002c600ff067b82 */ /* 0x000e700000000a00 */
[----:B------:R-:W1:Y:S08]  /*4310*/  LDC.64 R4, c[0x0][0xb28] ;  /* 0x0002ca00ff047b82 */ /* 0x000e700000000a00 */
[----:B--2-4-:R-:W1:Y:S02]  /*4320*/  LDC R22, c[0x0][0x374] ;  /* 0x0000dd00ff167b82 */ /* 0x014e640000000800 */
.L_x_92:
[C---:B------:R-:W-:Y:S02]  /*4330*/  LEA R0, R30.reuse, UR6, 0x3 ;  /* 0x000000061e007c11 */ /* 0x040fe4000f8e18ff */
[----:B------:R-:W-:Y:S02]  /*4340*/  SHF.L.U32 R3, R29, 0x1f, RZ ;  /* 0x0000001f1d037819 */ /* 0x000fe400000006ff */
[----:B------:R-:W-:Y:S02]  /*4350*/  LEA R24, R30, UR6, 0x4 ;  /* 0x000000061e187c11 */ /* 0x000fe4000f8e20ff */
[----:B--2---:R-:W2:Y:S02]  /*4360*/  SYNCS.PHASECHK.TRANS64.TRYWAIT P0, [R0+URZ+0x70], R3 ;  /* 0x00007003000075a7 */ /* 0x004ea400080011ff */
[----:B--2---:R-:W-:Y:S05]  /*4370*/  @!P0 BRA `(.L_x_82) ;  /* 0x0000007800148947 */ /* 0x004fea0003800000 */
.L_x_167:
[----:B------:R-:W-:Y:S01]  /*4380*/  ISETP.GE.AND P0, PT, R72, 0x1, PT ;  /* 0x000000014800780c */ /* 0x000fe20003f06270 */
[----:B------:R-:W4:Y:S01]  /*4390*/  LDS.128 R24, [R24+0xe0] ;  /* 0x0000e00018187984 */ /* 0x000f220000000c00 */
[----:B--2---:R-:W-:Y:S01]  /*43a0*/  VIADD R0, R0, 0x80 ;  /* 0x0000008000007836 */ /* 0x004fe20000000000 */
[----:B------:R-:W-:Y:S01]  /*43b0*/  @!PT LDS RZ, [RZ] ;  /* 0x00000000fffff984 */ /* 0x000fe20000000800 */
[----:B------:R-:W-:Y:S01]  /*43c0*/  @!PT LDS RZ, [RZ] ;  /* 0x00000000fffff984 */ /* 0x000fe20000000800 */
[----:B------:R-:W-:Y:S01]  /*43d0*/  @!PT LDS RZ, [RZ] ;  /* 0x00000000fffff984 */ /* 0x000fe20000000800 */
[----:B------:R-:W-:Y:S01]  /*43e0*/  @!PT LDS RZ, [RZ] ;  /* 0x00000000fffff984 */ /* 0x000fe20000000800 */
[----:B------:R2:W-:Y:S06]  /*43f0*/  MEMBAR.ALL.CTA ;  /* 0x0000000000007992 */ /* 0x0005ec0000008000 */
[----:B--2---:R-:W2:Y:S01]  /*4400*/  FENCE.VIEW.ASYNC.S ;  /* 0x00000000000073c6 */ /* 0x004ea20000000000 */
[----:B------:R-:W-:Y:S04]  /*4410*/  PRMT R0, RZ, 0x654, R0 ;  /* 0x00000654ff007816 */ /* 0x000fe80000000000 */
[----:B--2---:R2:W-:Y:S01]  /*4420*/  SYNCS.ARRIVE.TRANS64.RED.A1T0 RZ, [R0+URZ], RZ ;  /* 0x000000ff00ff79a7 */ /* 0x0045e200081004ff */
[----:B----4-:R-:W-:Y:S11]  /*4430*/  LOP3.LUT P3, RZ, R26, 0x1, RZ, 0xc0, !PT ;  /* 0x000000011aff7812 */ /* 0x010ff6000786c0ff */
[----:B------:R-:W-:Y:S02]  /*4440*/  @!UPT UIADD3 URZ, UPT, UPT, URZ, URZ, URZ ;  /* 0x000000fffffff290 */ /* 0x000fe4000fffe0ff */
[----:B------:R-:W-:Y:S02]  /*4450*/  @P3 MOV R13, R24 ;  /* 0x00000018000d3202 */ /* 0x000fe40000000f00 */
[----:B------:R-:W-:Y:S01]  /*4460*/  @P3 LOP3.LUT R8, R25, 0xffff, RZ, 0xc0, !PT ;  /* 0x0000ffff19083812 */ /* 0x000fe200078ec0ff */
[----:B--2---:R-:W-:Y:S06]  /*4470*/  @!P0 BRA `(.L_x_83) ;  /* 0x0000000000a48947 */ /* 0x004fec0003800000 */
[----:B-1----:R-:W-:Y:S01]  /*4480*/  IMAD.HI.U32 R35, R22, R7, RZ ;  /* 0x0000000716237227 */ /* 0x002fe200078e00ff */
[----:B------:R-:W-:Y:S02]  /*4490*/  ISETP.NE.AND P0, PT, R6, 0x1, PT ;  /* 0x000000010600780c */ /* 0x000fe40003f05270 */
[----:B------:R-:W-:Y:S01]  /*44a0*/  ISETP.NE.AND P2, PT, R72, 0x1, PT ;  /* 0x000000014800780c */ /* 0x000fe20003f45270 */
[----:B---3--:R-:W-:Y:S01]  /*44b0*/  IMAD.HI.U32 R34, R19, R16, RZ ;  /* 0x0000001013227227 */ /* 0x008fe200078e00ff */
[----:B------:R-:W-:Y:S02]  /*44c0*/  SHF.R.U32.HI R35, RZ, R18, R35 ;  /* 0x00000012ff237219 */ /* 0x000fe40000011623 */
[----:B------:R-:W-:Y:S01]  /*44d0*/  ISETP.NE.AND P4, PT, R2, 0x1, PT ;  /* 0x000000010200780c */ /* 0x000fe20003f85270 */
[----:B------:R-:W-:Y:S01]  /*44e0*/  IMAD.HI.U32 R36, R13, R16, RZ ;  /* 0x000000100d247227 */ /* 0x000fe200078e00ff */
[----:B------:R-:W-:Y:S02]  /*44f0*/  SHF.R.U32.HI R34, RZ, R17, R34 ;  /* 0x00000011ff227219 */ /* 0x000fe40000011622 */
[----:B------:R-:W-:Y:S01]  /*4500*/  SEL R3, R22, R35, !P0 ;  /* 0x0000002316037207 */ /* 0x000fe20004000000 */
[C---:B------:R-:W-:Y:S01]  /*4510*/  IMAD.HI.U32 R35, R8.reuse, R7, RZ ;  /* 0x0000000708237227 */ /* 0x040fe200078e00ff */
[----:B------:R-:W-:Y:S02]  /*4520*/  SEL R11, R19, R34, !P4 ;  /* 0x00000022130b7207 */ /* 0x000fe40006000000 */
[----:B------:R-:W-:Y:S01]  /*4530*/  SHF.R.U32.HI R36, RZ, R17, R36 ;  /* 0x00000011ff247219 */ /* 0x000fe20000011624 */
[----:B------:R-:W-:Y:S01]  /*4540*/  IMAD.HI.U32 R38, R3, R4, RZ ;  /* 0x0000000403267227 */ /* 0x000fe200078e00ff */
[----:B------:R-:W-:Y:S03]  /*4550*/  SHF.R.U32.HI R35, RZ, R18, R35 ;  /* 0x00000012ff237219 */ /* 0x000fe60000011623 */
[----:B------:R-:W-:Y:S01]  /*4560*/  IMAD.HI.U32 R34, R11, R4, RZ ;  /* 0x000000040b227227 */ /* 0x000fe200078e00ff */
[----:B------:R-:W-:Y:S02]  /*4570*/  @P2 SHF.R.U32.HI R3, RZ, R5, R38 ;  /* 0x00000005ff032219 */ /* 0x000fe40000011626 */
[----:B------:R-:W-:Y:S02]  /*4580*/  SEL R9, R8, R35, !P0 ;  /* 0x0000002308097207 */ /* 0x000fe40004000000 */
[----:B------:R-:W-:Y:S01]  /*4590*/  @P2 SHF.R.U32.HI R11, RZ, R5, R34 ;  /* 0x00000005ff0b2219 */ /* 0x000fe20000011622 */
[C---:B------:R-:W-:Y:S01]  /*45a0*/  IMAD R10, R72.reuse, R3, RZ ;  /* 0x00000003480a7224 */ /* 0x040fe200078e02ff */
[----:B------:R-:W-:Y:S01]  /*45b0*/  SEL R3, R13, R36, !P4 ;  /* 0x000000240d037207 */ /* 0x000fe20006000000 */
[C---:B------:R-:W-:Y:S03]  /*45c0*/  IMAD.HI.U32 R14, R9.reuse, R4, RZ ;  /* 0x00000004090e7227 */ /* 0x040fe600078e00ff */
[----:B------:R-:W-:Y:S01]  /*45d0*/  ISETP.GE.AND P0, PT, R9, R10, PT ;  /* 0x0000000a0900720c */ /* 0x000fe20003f06270 */
[C---:B------:R-:W-:Y:S01]  /*45e0*/  IMAD R12, R72.reuse, R11, RZ ;  /* 0x0000000b480c7224 */ /* 0x040fe200078e02ff */
[-C--:B------:R-:W-:Y:S04]  /*45f0*/  SHF.R.U32.HI R14, RZ, R5.reuse, R14 ;  /* 0x00000005ff0e7219 */ /* 0x080fe8000001160e */
[----:B------:R-:W-:Y:S02]  /*4600*/  ISETP.GE.OR P0, PT, R3, R12, P0 ;  /* 0x0000000c0300720c */ /* 0x000fe40000706670 */
[----:B------:R-:W-:Y:S05]  /*4610*/  SEL R15, R9, R14, !P2 ;  /* 0x0000000e090f7207 */ /* 0x000fea0005000000 */
[----:B------:R-:W-:Y:S04]  /*4620*/  IMAD.MOV R14, RZ, RZ, -R15 ;  /* 0x000000ffff0e7224 */ /* 0x000fe800078e0a0f */
[----:B------:R-:W-:Y:S02]  /*4630*/  IMAD R14, R72, R14, R9 ;  /* 0x0000000e480e7224 */ /* 0x000fe400078e0209 */
[C---:B------:R-:W-:Y:S05]  /*4640*/  @!P0 IMAD.HI.U32 R10, R3.reuse, R4, RZ ;  /* 0x00000004030a8227 */ /* 0x040fea00078e00ff */
[----:B------:R-:W-:Y:S04]  /*4650*/  @!P0 SHF.R.U32.HI R10, RZ, R5, R10 ;  /* 0x00000005ff0a8219 */ /* 0x000fe8000001160a */
[----:B------:R-:W-:Y:S01]  /*4660*/  @!P0 SEL R0, R3, R10, !P2 ;  /* 0x0000000a03008207 */ /* 0x000fe20005000000 */
[----:B------:R-:W-:Y:S03]  /*4670*/  IMAD.MOV R10, RZ, RZ, -R3 ;  /* 0x000000ffff0a7224 */ /* 0x000fe600078e0a03 */
[----:B------:R-:W-:Y:S01]  /*4680*/  @!P0 IADD3 R15, PT, PT, R15, -R0, RZ ;  /* 0x800000000f0f8210 */ /* 0x000fe20007ffe0ff */
[----:B------:R-:W-:Y:S01]  /*4690*/  @!P0 IMAD R0, R11, R14, R0 ;  /* 0x0000000e0b008224 */ /* 0x000fe200078e0200 */
[----:B------:R-:W-:Y:S01]  /*46a0*/  IADD3 R11, PT, PT, -R9, RZ, RZ ;  /* 0x000000ff090b7210 */ /* 0x000fe20007ffe1ff */
[----:B------:R-:W-:Y:S02]  /*46b0*/  IMAD R13, R2, R10, R13 ;  /* 0x0000000a020d7224 */ /* 0x000fe400078e020d */
[----:B------:R-:W-:Y:S02]  /*46c0*/  @!P0 IMAD R9, R15, R72, R3 ;  /* 0x000000480f098224 */ /* 0x000fe400078e0203 */
[----:B------:R-:W-:Y:S02]  /*46d0*/  @!P0 IMAD.MOV.U32 R3, RZ, RZ, R0 ;  /* 0x000000ffff038224 */ /* 0x000fe400078e0000 */
[----:B------:R-:W-:Y:S02]  /*46e0*/  IMAD R8, R6, R11, R8 ;  /* 0x0000000b06087224 */ /* 0x000fe400078e0208 */
[----:B------:R-:W-:Y:S02]  /*46f0*/  IMAD R13, R3, R2, R13 ;  /* 0x00000002030d7224 */ /* 0x000fe400078e020d */
[----:B------:R-:W-:Y:S02]  /*4700*/  IMAD R8, R9, R6, R8 ;  /* 0x0000000609087224 */ /* 0x000fe400078e0208 */
.L_x_83:
[----:B------:R-:W-:Y:S05]  /*4710*/  BRA.U UP1, `(.L_x_84) ;  /* 0x0000000101107547 */ /* 0x000fea000b800000 */
[----:B------:R-:W-:Y:S04]  /*4720*/  MOV R0, UR7 ;  /* 0x0000000700007c02 */ /* 0x000fe80008000f00 */
[----:B------:R-:W-:Y:S04]  /*4730*/  SHF.L.U32 R3, R0, 0x1f, RZ ;  /* 0x0000001f00037819 */ /* 0x000fe800000006ff */
[----:B------:R-:W2:Y:S02]  /*4740*/  SYNCS.PHASECHK.TRANS64.TRYWAIT P0, [UR6+0x68], R3 ;  /* 0x00006803ff0075a7 */ /* 0x000ea40008001106 */
[----:B--2---:R-:W-:Y:S05]  /*4750*/  @!P0 BRA `(.L_x_85) ;  /* 0x0000007400308947 */ /* 0x004fea0003800000 */
.L_x_84:
[----:B------:R-:W-:Y:S02]  /*4760*/  R2UR UR35, R21 ;  /* 0x00000000152372ca */ /* 0x000fe400000e0000 */
[----:B------:R-:W-:Y:S02]  /*4770*/  R2UR UR34, R20 ;  /* 0x00000000142272ca */ /* 0x000fe400000e0000 */
[----:B------:R-:W-:Y:S02]  /*4780*/  ISETP.NE.U32.AND P2, PT, RZ, UR4, PT ;  /* 0x00000004ff007c0c */ /* 0x000fe4000bf45070 */
[----:B------:R-:W-:Y:S02]  /*4790*/  SHF.L.U32 R12, R31, 0x1f, RZ ;  /* 0x0000001f1f0c7819 */ /* 0x000fe400000006ff */
[----:B------:R-:W-:Y:S05]  /*47a0*/  ISETP.NE.AND.EX P2, PT, RZ, UR5, PT, P2 ;  /* 0x00000005ff007c0c */ /* 0x000fea000bf45320 */
[----:B------:R-:W-:Y:S02]  /*47b0*/  USHF.L.U32 UR35, UR35, 0x7, URZ ;  /* 0x0000000723237899 */ /* 0x000fe400080006ff */
[----:B------:R-:W-:Y:S01]  /*47c0*/  USHF.L.U32 UR34, UR34, 0x8, URZ ;  /* 0x0000000822227899 */ /* 0x000fe200080006ff */
[----:B------:R-:W-:Y:S11]  /*47d0*/  BRA.U !UP3, `(.L_x_86) ;  /* 0x000000010b347547 */ /* 0x000ff6000b800000 */
[----:B------:R-:W-:Y:S01]  /*47e0*/  UPLOP3.LUT UP0, UPT, UPT, UPT, UP2, 0x80, 0x8 ;  /* 0x000000000008789c */ /* 0x000fe20003f0f020 */
[----:B--2---:R-:W-:Y:S02]  /*47f0*/  HFMA2 R0, -RZ, RZ, 0, 5.9604644775390625e-08 ;  /* 0x00000001ff007431 */ /* 0x004fe400000001ff */
[----:B------:R-:W-:Y:S03]  /*4800*/  IMAD.MOV.U32 R155, RZ, RZ, 0x1 ;  /* 0x00000001ff9b7424 */ /* 0x000fe600078e00ff */
[----:B------:R-:W-:Y:S05]  /*4810*/  PLOP3.LUT P0, PT, PT, PT, UP0, 0x80, 0x8 ;  /* 0x000000000008781c */ /* 0x000fea0003f0f008 */
[----:B------:R-:W2:Y:S01]  /*4820*/  @UP0 LDCU.64 UR10, c[0x0][0x888] ;  /* 0x00011100ff0a07ac */ /* 0x000ea20008000a00 */
[----:B------:R-:W-:Y:S07]  /*4830*/  @UP0 UIMAD UR8, UR36, UR4, URZ ;  /* 0x00000004240802a4 */ /* 0x000fee000f8e02ff */
[----:B------:R-:W-:Y:S01]  /*4840*/  @!P0 PRMT R155, R0, 0x7610, R155 ;  /* 0x00007610009b8816 */ /* 0x000fe2000000009b */
[----:B--2---:R-:W-:Y:S03]  /*4850*/  @UP0 UIMAD.WIDE UR10, UR8, 0x4, UR10 ;  /* 0x00000004080a08a5 */ /* 0x004fe6000f8e020a */
[----:B------:R-:W2:Y:S03]  /*4860*/  @!UP0 LDCU UR8, c[0x0][0x880] ;  /* 0x00011000ff0887ac */ /* 0x000ea60008000800 */
[----:B------:R-:W-:Y:S01]  /*4870*/  IMAD.U32 R10, RZ, RZ, UR10 ;  /* 0x0000000aff0a7e24 */ /* 0x000fe2000f8e00ff */
[----:B------:R-:W-:Y:S05]  /*4880*/  MOV R11, UR11 ;  /* 0x0000000b000b7c02 */ /* 0x000fea0008000f00 */
[----:B-----5:R4:W5:Y:S02]  /*4890*/  @P0 LDG.E R81, desc[UR46][R10.64] ;  /* 0x0000002e0a510981 */ /* 0x020964000c1e1900 */
[----:B--2-4-:R-:W-:Y:S07]  /*48a0*/  @!P0 IMAD.U32 R81, RZ, RZ, UR8 ;  /* 0x00000008ff518e24 */ /* 0x014fee000f8e00ff */
.L_x_86:
[----:B-----5:R-:W-:Y:S01]  /*48b0*/  @!P2 FSETP.EQ.AND P0, PT, R81, RZ, PT ;  /* 0x000000ff5100a20b */ /* 0x020fe20003f02000 */
[----:B------:R-:W-:Y:S01]  /*48c0*/  @!UPT UIADD3 URZ, UPT, UPT, URZ, URZ, URZ ;  /* 0x000000fffffff290 */ /* 0x000fe2000fffe0ff */
[----:B------:R-:W-:Y:S11]  /*48d0*/  @!P2 BRA `(.L_x_87) ;  /* 0x000000000014a947 */ /* 0x000ff60003800000 */
[----:B------:R-:W-:Y:S02]  /*48e0*/  LOP3.LUT P2, RZ, R155, 0xff, RZ, 0xc0, !PT ;  /* 0x000000ff9bff7812 */ /* 0x000fe4000784c0ff */
[----:B------:R-:W-:Y:S04]  /*48f0*/  PLOP3.LUT P0, PT, PT, PT, UP0, 0x80, 0x8 ;  /* 0x000000000008781c */ /* 0x000fe80003f0f008 */
[----:B------:R-:W-:Y:S07]  /*4900*/  PLOP3.LUT P0, PT, P0, PT, PT, 0x8, 0x80 ;  /* 0x000000000080781c */ /* 0x000fee000070e170 */
[----:B------:R-:W-:Y:S11]  /*4910*/  @P2 FSETP.EQ.AND P0, PT, R81, RZ, PT ;  /* 0x000000ff5100220b */ /* 0x000ff60003f02000 */
[----:B------:R-:W-:Y:S02]  /*4920*/  @!UPT UIADD3 URZ, UPT, UPT, URZ, URZ, URZ ;  /* 0x000000fffffff290 */ /* 0x000fe4000fffe0ff */
.L_x_87:
[----:B------:R-:W4:Y:S01]  /*4930*/  SYNCS.PHASECHK.TRANS64.TRYWAIT P2, [UR6+0x40], R12 ;  /* 0x0000400cff0075a7 */ /* 0x000f220008041106 */
[----:B------:R-:W-:Y:S04]  /*4940*/  ELECT P4, URZ, PT ;  /* 0x0000000000ff782f */ /* 0x000fe80003880000 */
[----:B------:R-:W-:Y:S11]  /*4950*/  PLOP3.LUT P4, PT, P0, P4, PT, 0xf2, 0x2f ;  /* 0x00000000002f781c */ /* 0x000ff60000789e72 */
[----:B------:R-:W-:Y:S02]  /*4960*/  @!UPT UIADD3 URZ, UPT, UPT, URZ, URZ, URZ ;  /* 0x000000fffffff290 */ /* 0x000fe4000fffe0ff */
[----:B-1----:R-:W-:Y:S05]  /*4970*/  @!P4 IADD3 R9, P0, PT, R32, 0x580, RZ ;  /* 0x000005802009c810 */ /* 0x002fea0007f1e0ff */
[----:B--2---:R-:W-:Y:S01]  /*4980*/  @!P4 IMAD.X R0, RZ, RZ, R33, P0 ;  /* 0x000000ffff00c224 */ /* 0x004fe200000e0621 */
[----:B----4-:R-:W-:Y:S07]  /*4990*/  @!P2 BRA `(.L_x_88) ;  /* 0x0000007000b8a947 */ /* 0x010fee0003800000 */
.L_x_170:
[----:B------:R-:W-:Y:S01]  /*49a0*/  @!P4 R2UR UR8, R0 ;  /* 0x000000000008c2ca */ /* 0x000fe200000e0000 */
[----:B------:R-:W-:Y:S01]  /*49b0*/  VOTEU.ALL UP1, P4 ;  /* 0x0000000000ff7886 */ /* 0x000fe20002020000 */
[----:B------:R-:W-:Y:S01]  /*49c0*/  @!P4 R2UR UR9, R9 ;  /* 0x000000000909c2ca */ /* 0x000fe200000e0000 */
[----:B------:R-:W-:Y:S01]  /*49d0*/  @!P4 IMAD.MOV.U32 R0, RZ, RZ, 0x4000 ;  /* 0x00004000ff00c424 */ /* 0x000fe200078e00ff */
[----:B------:R-:W-:Y:S01]  /*49e0*/  UMOV UR10, 0x0 ;  /* 0x00000000000a7882 */ /* 0x000fe20000000000 */
[----:B------:R-:W-:Y:S01]  /*49f0*/  UMOV UR11, 0x10000000 ;  /* 0x10000000000b7882 */ /* 0x000fe20000000000 */
[----:B------:R-:W-:Y:S01]  /*4a00*/  @!UP1 UIADD3 UR32, UPT, UPT, UR6, 0x400, URZ ;  /* 0x0000040006209890 */ /* 0x000fe2000fffe0ff */
[----:B------:R-:W-:Y:S01]  /*4a10*/  @!P4 IADD3 R9, P0, PT, R32, 0x580, RZ ;  /* 0x000005802009c810 */ /* 0x000fe20007f1e0ff */
[----:B------:R-:W-:Y:S05]  /*4a20*/  VOTEU.ALL UP1, P4 ;  /* 0x0000000000ff7886 */ /* 0x000fea0002020000 */
[----:B------:R-:W-:Y:S01]  /*4a30*/  IMAD.U32 R11, RZ, RZ, UR8 ;  /* 0x00000008ff0b7e24 */ /* 0x000fe2000f8e00ff */
[----:B------:R-:W-:Y:S01]  /*4a40*/  UPRMT UR8, UR37, 0x654, UR33 ;  /* 0x0000065425087896 */ /* 0x000fe20008000021 */
[----:B------:R-:W-:Y:S03]  /*4a50*/  IMAD.U32 R10, RZ, RZ, UR9 ;  /* 0x00000009ff0a7e24 */ /* 0x000fe6000f8e00ff */
[----:B------:R-:W-:Y:S02]  /*4a60*/  @!P4 R2UR UR15, R11 ;  /* 0x000000000b0fc2ca */ /* 0x000fe400000e0000 */
[----:B------:R-:W-:Y:S11]  /*4a70*/  @!P4 R2UR UR14, R10 ;  /* 0x000000000a0ec2ca */ /* 0x000ff600000e0000 */
[----:B------:R-:W-:Y:S02]  /*4a80*/  @!UPT UIADD3 URZ, UPT, UPT, URZ, URZ, URZ ;  /* 0x000000fffffff290 */ /* 0x000fe4000fffe0ff */
[----:B------:R2:W-:Y:S01]  /*4a90*/  @!UP1 UTMALDG.3D [UR32], [UR14], desc[UR10] ;  /* 0x00000a200e0095b4 */ /* 0x0005e20008011000 */
[----:B------:R4:W-:Y:S01]  /*4aa0*/  @!P4 SYNCS.ARRIVE.TRANS64.RED.A0TR RZ, [UR6+0x20], R0 ;  /* 0x00002000ffffc9a7 */ /* 0x0009e20008300406 */
[----:B------:R-:W-:Y:S01]  /*4ab0*/  SYNCS.ARRIVE.TRANS64.RED.A1T0 RZ, [UR8], RZ ;  /* 0x000000ffffff79a7 */ /* 0x000fe20008100408 */
[----:B----4-:R-:W-:Y:S01]  /*4ac0*/  @!P4 IMAD.X R0, RZ, RZ, R33, P0 ;  /* 0x000000ffff00c224 */ /* 0x010fe200000e0621 */
[----:B------:R-:W4:Y:S02]  /*4ad0*/  SYNCS.PHASECHK.TRANS64.TRYWAIT P2, [UR6+0x48], R12 ;  /* 0x0000480cff0075a7 */ /* 0x000f240008041106 */
[----:B--2-4-:R-:W-:Y:S05]  /*4ae0*/  @!P2 BRA `(.L_x_89) ;  /* 0x00000070007ca947 */ /* 0x014fea0003800000 */
.L_x_172:
        /* <DEDUP_REMOVED lines=8> */
[----:B------:R-:W-:Y:S01]  /*4b70*/  @!UP1 UIADD3 UR24, UPT, UPT, UR6, 0x4400, URZ ;  /* 0x0000440006189890 */ /* 0x000fe2000fffe0ff */
[----:B------:R-:W-:Y:S01]  /*4b80*/  VOTEU.ALL UP1, P4 ;  /* 0x0000000000ff7886 */ /* 0x000fe20002020000 */
[----:B------:R-:W-:Y:S01]  /*4b90*/  UMOV UR27, UR35 ;  /* 0x00000023001b7c82 */ /* 0x000fe20008000000 */
[----:B------:R-:W-:Y:S02]  /*4ba0*/  UMOV UR28, UR36 ;  /* 0x00000024001c7c82 */ /* 0x000fe40008000000 */
[----:B------:R-:W-:Y:S01]  /*4bb0*/  IMAD.U32 R11, RZ, RZ, UR8 ;  /* 0x00000008ff0b7e24 */ /* 0x000fe2000f8e00ff */
[----:B------:R-:W-:Y:S01]  /*4bc0*/  UPRMT UR8, UR37, 0x654, UR25 ;  /* 0x0000065425087896 */ /* 0x000fe20008000019 */
[----:B------:R-:W-:Y:S02]  /*4bd0*/  IMAD.U32 R10, RZ, RZ, UR9 ;  /* 0x00000009ff0a7e24 */ /* 0x000fe4000f8e00ff */
[----:B------:R-:W-:Y:S01]  /*4be0*/  @!P4 IMAD.X R20, RZ, RZ, R33, P0 ;  /* 0x000000ffff14c224 */ /* 0x000fe200000e0621 */
[----:B------:R-:W-:Y:S02]  /*4bf0*/  @!P4 R2UR UR15, R11 ;  /* 0x000000000b0fc2ca */ /* 0x000fe400000e0000 */
[----:B------:R-:W-:Y:S11]  /*4c00*/  @!P4 R2UR UR14, R10 ;  /* 0x000000000a0ec2ca */ /* 0x000ff600000e0000 */
[----:B------:R-:W-:Y:S02]  /*4c10*/  @!UPT UIADD3 URZ, UPT, UPT, URZ, URZ, URZ ;  /* 0x000000fffffff290 */ /* 0x000fe4000fffe0ff */
[----:B------:R2:W-:Y:S01]  /*4c20*/  @!UP1 UTMALDG.3D [UR24], [UR14], desc[UR10] ;  /* 0x00000a180e0095b4 */ /* 0x0005e20008011000 */
[----:B------:R2:W-:Y:S01]  /*4c30*/  @!P4 SYNCS.ARRIVE.TRANS64.RED.A0TR RZ, [UR6+0x28], R0 ;  /* 0x00002800ffffc9a7 */ /* 0x0005e20008300406 */
[----:B------:R-:W-:Y:S01]  /*4c40*/  SYNCS.ARRIVE.TRANS64.RED.A1T0 RZ, [UR8], RZ ;  /* 0x000000ffffff79a7 */ /* 0x000fe20008100408 */
[----:B------:R-:W4:Y:S02]  /*4c50*/  SYNCS.PHASECHK.TRANS64.TRYWAIT P2, [UR6+0x50], R12 ;  /* 0x0000500cff0075a7 */ /* 0x000f240008041106 */
[----:B--2-4-:R-:W-:Y:S05]  /*4c60*/  @!P2 BRA `(.L_x_90) ;  /* 0x000000700034a947 */ /* 0x014fea0003800000 */
.L_x_174:
[----:B------:R-:W2:Y:S01]  /*4c70*/  LDC.64 R14, c[0x0][0xb10] ;  /* 0x0002c400ff0e7b82 */ /* 0x000ea20000000a00 */
[----:B------:R-:W-:Y:S01]  /*4c80*/  @!P4 R2UR UR8, R20 ;  /* 0x000000001408c2ca */ /* 0x000fe200000e0000 */
[----:B------:R-:W-:Y:S01]  /*4c90*/  VOTEU.ALL UP1, P4 ;  /* 0x0000000000ff7886 */ /* 0x000fe20002020000 */
[----:B------:R-:W-:Y:S01]  /*4ca0*/  @!P4 R2UR UR9, R21 ;  /* 0x000000001509c2ca */ /* 0x000fe200000e0000 */
[----:B------:R-:W-:Y:S01]  /*4cb0*/  UMOV UR10, 0x0 ;  /* 0x00000000000a7882 */ /* 0x000fe20000000000 */
[----:B------:R-:W-:Y:S03]  /*4cc0*/  UMOV UR11, 0x10000000 ;  /* 0x10000000000b7882 */ /* 0x000fe60000000000 */
[----:B------:R-:W4:Y:S01]  /*4cd0*/  LDC.64 R10, c[0x0][0xb18] ;  /* 0x0002c600ff0a7b82 */ /* 0x000f220000000a00 */
[----:B------:R-:W-:Y:S01]  /*4ce0*/  @!UP1 UIADD3 UR18, UPT, UPT, UR34, 0x80, URZ ;  /* 0x0000008022129890 */ /* 0x000fe2000fffe0ff */
[----:B------:R-:W-:Y:S01]  /*4cf0*/  @P3 SHF.R.U32.HI R28, RZ, 0x10, R25 ;  /* 0x00000010ff1c3819 */ /* 0x000fe20000011619 */
[----:B------:R-:W-:Y:S01]  /*4d00*/  @!UP1 UIADD3 UR16, UPT, UPT, UR6, 0x8400, URZ ;  /* 0x0000840006109890 */ /* 0x000fe2000fffe0ff */
[----:B------:R-:W-:Y:S01]  /*4d10*/  VIADD R30, R30, 0x1 ;  /* 0x000000011e1e7836 */ /* 0x000fe20000000000 */
[----:B------:R-:W-:Y:S03]  /*4d20*/  VOTEU.ALL UP1, P4 ;  /* 0x0000000000ff7886 */ /* 0x000fe60002020000 */
[----:B------:R-:W5:Y:S01]  /*4d30*/  @!P1 LDC R0, c[0x0][0xb20] ;  /* 0x0002c800ff009b82 */ /* 0x000f620000000800 */
[----:B------:R-:W-:Y:S01]  /*4d40*/  UMOV UR19, UR35 ;  /* 0x0000002300137c82 */ /* 0x000fe20008000000 */
[----:B------:R-:W-:Y:S01]  /*4d50*/  IMAD.U32 R21, RZ, RZ, UR8 ;  /* 0x00000008ff157e24 */ /* 0x000fe2000f8e00ff */
[----:B------:R-:W-:Y:S05]  /*4d60*/  UMOV UR20, UR36 ;  /* 0x0000002400147c82 */ /* 0x000fea0008000000 */
[----:B-1----:R-:W1:Y:S01]  /*4d70*/  @!P1 LDC R3, c[0x0][0xb0c] ;  /* 0x0002c300ff039b82 */ /* 0x002e620000000800 */
[----:B------:R-:W-:Y:S01]  /*4d80*/  IMAD.U32 R20, RZ, RZ, UR9 ;  /* 0x00000009ff147e24 */ /* 0x000fe2000f8e00ff */
[----:B------:R-:W-:Y:S01]  /*4d90*/  UPRMT UR8, UR37, 0x654, UR17 ;  /* 0x0000065425087896 */ /* 0x000fe20008000011 */
[----:B------:R-:W-:Y:S03]  /*4da0*/  @!P4 R2UR UR15, R21 ;  /* 0x00000000150fc2ca */ /* 0x000fe600000e0000 */
[----:B------:R-:W-:Y:S01]  /*4db0*/  @!P4 R2UR UR14, R20 ;  /* 0x00000000140ec2ca */ /* 0x000fe200000e0000 */
[----:B------:R-:W-:Y:S11]  /*4dc0*/  @!P4 IMAD.MOV.U32 R20, RZ, RZ, 0x4000 ;  /* 0x00004000ff14c424 */ /* 0x000ff600078e00ff */
[----:B------:R-:W-:Y:S01]  /*4dd0*/  @!UPT UIADD3 URZ, UPT, UPT, URZ, URZ, URZ ;  /* 0x000000fffffff290 */ /* 0x000fe2000fffe0ff */
[----:B------:R1:W-:Y:S01]  /*4de0*/  @!UP1 UTMALDG.3D [UR16], [UR14], desc[UR10] ;  /* 0x00000a100e0095b4 */ /* 0x0003e20008011000 */
[----:B------:R1:W-:Y:S02]  /*4df0*/  @!P4 SYNCS.ARRIVE.TRANS64.RED.A0TR RZ, [UR6+0x30], R20 ;  /* 0x00003014ffffc9a7 */ /* 0x0003e40008300406 */
[----:B-1----:R-:W-:Y:S01]  /*4e00*/  @!P1 ISETP.NE.AND P2, PT, R3, 0x1, PT ;  /* 0x000000010300980c */ /* 0x002fe20003f45270 */
[C---:B--2---:R-:W-:Y:S01]  /*4e10*/  @!P1 IMAD.HI.U32 R14, R13.reuse, R14, RZ ;  /* 0x0000000e0d0e9227 */ /* 0x044fe200078e00ff */
[----:B----4-:R-:W-:Y:S03]  /*4e20*/  @!P1 ISETP.NE.AND P0, PT, R10, 0x1, PT ;  /* 0x000000010a00980c */ /* 0x010fe60003f05270 */
[C---:B------:R-:W-:Y:S01]  /*4e30*/  @!P1 IMAD.HI.U32 R11, R8.reuse, R11, RZ ;  /* 0x0000000b080b9227 */ /* 0x040fe200078e00ff */
[----:B------:R-:W-:Y:S04]  /*4e40*/  @!P1 SHF.R.U32.HI R14, RZ, R15, R14 ;  /* 0x0000000fff0e9219 */ /* 0x000fe8000001160e */
[----:B-----5:R-:W-:Y:S01]  /*4e50*/  @!P1 SHF.R.U32.HI R9, RZ, R0, R11 ;  /* 0x00000000ff099219 */ /* 0x020fe2000001160b */
[----:B------:R-:W-:Y:S01]  /*4e60*/  SYNCS.ARRIVE.TRANS64.RED.A1T0 RZ, [UR8], RZ ;  /* 0x000000ffffff79a7 */ /* 0x000fe20008100408 */
[----:B------:R-:W-:Y:S02]  /*4e70*/  @!P1 SEL R14, R13, R14, !P2 ;  /* 0x0000000e0d0e9207 */ /* 0x000fe40005000000 */
[----:B------:R-:W-:Y:S01]  /*4e80*/  @!P1 SEL R9, R8, R9, !P0 ;  /* 0x0000000908099207 */ /* 0x000fe20004000000 */
[----:B------:R-:W1:Y:S04]  /*4e90*/  SYNCS.PHASECHK.TRANS64.TRYWAIT P5, [UR6+0x58], R12 ;  /* 0x0000580cff0075a7 */ /* 0x000e6800080a1106 */
[----:B------:R-:W-:Y:S02]  /*4ea0*/  @!P1 IMAD.IADD R0, R9, 0x1, -R14 ;  /* 0x0000000109009824 */ /* 0x000fe400078e0a0e */
[----:B------:R-:W-:Y:S02]  /*4eb0*/  @!P1 IMAD.IADD R9, R14, 0x1, -R9 ;  /* 0x000000010e099824 */ /* 0x000fe400078e0a09 */
[----:B------:R-:W-:Y:S02]  /*4ec0*/  @!P1 IMAD R13, R0, R3, R13 ;  /* 0x00000003000d9224 */ /* 0x000fe400078e020d */
[----:B------:R-:W-:Y:S01]  /*4ed0*/  @!P1 IMAD R8, R9, R10, R8 ;  /* 0x0000000a09089224 */ /* 0x000fe200078e0208 */
[----:B-1----:R-:W-:Y:S06]  /*4ee0*/  @!P5 BRA `(.L_x_91) ;  /* 0x0000006c00acd947 */ /* 0x002fec0003800000 */
.L_x_176:
[----:B-1----:R-:W-:Y:S01]  /*4ef0*/  @!P4 IADD3 R3, P0, PT, R32, 0x580, RZ ;  /* 0x000005802003c810 */ /* 0x002fe20007f1e0ff */
[----:B------:R-:W-:Y:S01]  /*4f00*/  VOTEU.ALL UP1, P4 ;  /* 0x0000000000ff7886 */ /* 0x000fe20002020000 */
[----:B------:R-:W-:Y:S01]  /*4f10*/  UMOV UR18, 0x0 ;  /* 0x0000000000127882 */ /* 0x000fe20000000000 */
[----:B------:R-:W-:Y:S01]  /*4f20*/  UMOV UR19, 0x10000000 ;  /* 0x1000000000137882 */ /* 0x000fe20000000000 */
[----:B------:R-:W-:Y:S01]  /*4f30*/  @!P4 R2UR UR9, R3 ;  /* 0x000000000309c2ca */ /* 0x000fe200000e0000 */
[----:B------:R-:W-:Y:S01]  /*4f40*/  @!P4 IMAD.X R0, RZ, RZ, R33, P0 ;  /* 0x000000ffff00c224 */ /* 0x000fe200000e0621 */
[----:B------:R-:W-:Y:S01]  /*4f50*/  @!UP1 UIADD3 UR10, UPT, UPT, UR34, 0xc0, URZ ;  /* 0x000000c0220a9890 */ /* 0x000fe2000fffe0ff */
[----:B------:R-:W-:Y:S01]  /*4f60*/  ISETP.NE.AND P0, PT, R30, 0x2, PT ;  /* 0x000000021e00780c */ /* 0x000fe20003f05270 */
[----:B------:R-:W-:Y:S01]  /*4f70*/  UMOV UR11, UR35 ;  /* 0x00000023000b7c82 */ /* 0x000fe20008000000 */
[----:B------:R-:W-:Y:S01]  /*4f80*/  UMOV UR12, UR36 ;  /* 0x00000024000c7c82 */ /* 0x000fe20008000000 */
[----:B------:R-:W-:Y:S01]  /*4f90*/  @!P4 R2UR UR8, R0 ;  /* 0x000000000008c2ca */ /* 0x000fe200000e0000 */
[----:B------:R-:W-:Y:S01]  /*4fa0*/  IMAD.IADD R20, R8, 0x1, R154 ;  /* 0x0000000108147824 */ /* 0x000fe200078e029a */
[----:B------:R-:W-:Y:S01]  /*4fb0*/  @P3 R2UR UR36, R28 ;  /* 0x000000001c2432ca */ /* 0x000fe200000e0000 */
[----:B------:R-:W-:Y:S01]  /*4fc0*/  IMAD.IADD R21, R13, 0x1, R156 ;  /* 0x000000010d157824 */ /* 0x000fe200078e029c */
[----:B------:R-:W-:Y:S02]  /*4fd0*/  SEL R0, RZ, 0x1, P0 ;  /* 0x00000001ff007807 */ /* 0x000fe40000000000 */
[----:B------:R-:W-:Y:S01]  /*4fe0*/  LOP3.LUT R31, R31, 0x1, RZ, 0x3c, !PT ;  /* 0x000000011f1f7812 */ /* 0x000fe200078e3cff */
[----:B------:R-:W-:Y:S01]  /*4ff0*/  IMAD.U32 R10, RZ, RZ, UR9 ;  /* 0x00000009ff0a7e24 */ /* 0x000fe2000f8e00ff */
[----:B------:R-:W-:Y:S01]  /*5000*/  @!UP1 UIADD3 UR9, UPT, UPT, UR6, 0x38, URZ ;  /* 0x0000003806099890 */ /* 0x000fe2000fffe0ff */
[----:B------:R-:W-:Y:S02]  /*5010*/  LOP3.LUT R29, R29, R0, RZ, 0x3c, !PT ;  /* 0x000000001d1d7212 */ /* 0x000fe400078e3cff */
[----:B------:R-:W-:Y:S02]  /*5020*/  SEL R30, R30, RZ, P0 ;  /* 0x000000ff1e1e7207 */ /* 0x000fe40000000000 */
[----:B------:R-:W-:Y:S01]  /*5030*/  IMAD.U32 R11, RZ, RZ, UR8 ;  /* 0x00000008ff0b7e24 */ /* 0x000fe2000f8e00ff */
[----:B------:R-:W-:Y:S01]  /*5040*/  @!P4 R2UR UR14, R10 ;  /* 0x000000000a0ec2ca */ /* 0x000fe200000e0000 */
[----:B------:R-:W-:Y:S01]  /*5050*/  @!UP1 UIADD3 UR8, UPT, UPT, UR6, 0xc400, URZ ;  /* 0x0000c40006089890 */ /* 0x000fe2000fffe0ff */
[----:B------:R-:W-:Y:S02]  /*5060*/  VOTEU.ALL UP1, P4 ;  /* 0x0000000000ff7886 */ /* 0x000fe40002020000 */
[----:B------:R-:W-:Y:S11]  /*5070*/  @!P4 R2UR UR15, R11 ;  /* 0x000000000b0fc2ca */ /* 0x000ff600000e0000 */
[----:B------:R-:W-:Y:S02]  /*5080*/  @!UPT UIADD3 URZ, UPT, UPT, URZ, URZ, URZ ;  /* 0x000000fffffff290 */ /* 0x000fe4000fffe0ff */
[----:B------:R2:W-:Y:S01]  /*5090*/  @!UP1 UTMALDG.3D [UR8], [UR14], desc[UR18] ;  /* 0x000012080e0095b4 */ /* 0x0005e20008011000 */
[----:B------:R2:W-:Y:S01]  /*50a0*/  @!P4 SYNCS.ARRIVE.TRANS64.RED.A0TR RZ, [UR6+0x38], R23 ;  /* 0x00003817ffffc9a7 */ /* 0x0005e20008300406 */
[----:B------:R-:W-:Y:S01]  /*50b0*/  UPLOP3.LUT UP1, UPT, UPT, UPT, UPT, 0x80, 0x8 ;  /* 0x000000000008789c */ /* 0x000fe20003f2f070 */
[----:B------:R-:W-:Y:S01]  /*50c0*/  SYNCS.ARRIVE.TRANS64.RED.A1T0 RZ, [UR13], RZ ;  /* 0x000000ffffff79a7 */ /* 0x000fe2000810040d */
[----:B------:R-:W-:Y:S09]  /*50d0*/  @P3 BRA `(.L_x_92) ;  /* 0xfffffff000943947 */ /* 0x000ff2000383ffff */
[----:B------:R-:W-:-:S04]  /*50e0*/  SHF.L.U32 R3, R31, 0x1f, RZ ;  /* 0x0000001f1f037819 */ /* 0x000fc800000006ff */
[----:B------:R-:W1:Y:S02]  /*50f0*/  SYNCS.PHASECHK.TRANS64.TRYWAIT P0, [UR6+0x40], R3 ;  /* 0x00004003ff0075a7 */ /* 0x000e640008001106 */
[----:B-1----:R-:W-:Y:S05]  /*5100*/  @!P0 BRA `(.L_x_93) ;  /* 0x0000006c003c8947 */ /* 0x002fea0003800000 */
.L_x_178:
[----:B------:R-:W4:Y:S02]  /*5110*/  SYNCS.PHASECHK.TRANS64.TRYWAIT P0, [UR6+0x48], R3 ;  /* 0x00004803ff0075a7 */ /* 0x000f240008001106 */
[----:B----4-:R-:W-:Y:S05]  /*5120*/  @!P0 BRA `(.L_x_94) ;  /* 0x0000006c004c8947 */ /* 0x010fea0003800000 */
.L_x_180:
[----:B------:R-:W4:Y:S02]  /*5130*/  SYNCS.PHASECHK.TRANS64.TRYWAIT P0, [UR6+0x50], R3 ;  /* 0x00005003ff0075a7 */ /* 0x000f240008001106 */
[----:B----4-:R-:W-:Y:S05]  /*5140*/  @!P0 BRA `(.L_x_95) ;  /* 0x0000006c005c8947 */ /* 0x010fea0003800000 */
.L_x_182:
[----:B-1----:R-:W-:-:S07]  /*5150*/  MOV R0, UR6 ;  /* 0x0000000600007c02 */ /* 0x002fce0008000f00 */
.L_x_96:
[----:B-1----:R-:W-:-:S04]  /*5160*/  SHF.L.U32 R3, R31, 0x1f, RZ ;  /* 0x0000001f1f037819 */ /* 0x002fc800000006ff */
[----:B------:R1:W4:Y:S03]  /*5170*/  SYNCS.PHASECHK.TRANS64.TRYWAIT P0, [R0+URZ+0x58], R3 ;  /* 0x00005803000075a7 */ /* 0x00032600080011ff */
[----:B----4-:R-:W-:Y:S05]  /*5180*/  @!P0 NANOSLEEP.SYNCS 0x989680 ;  /* 0x009896800000895d */ /* 0x010fea0003900000 */
[----:B------:R-:W4:Y:S02]  /*5190*/  @!P0 SYNCS.PHASECHK.TRANS64 P0, [R0+URZ+0x58], R3 ;  /* 0x00005803000085a7 */ /* 0x000f2400080010ff */
[----:B--2-4-:R-:W-:Y:S05]  /*51a0*/  @P0 EXIT ;  /* 0x000000000000094d */ /* 0x014fea0003800000 */
[----:B------:R-:W-:Y:S05]  /*51b0*/  BRA `(.L_x_96) ;  /* 0xfffffffc00e87947 */ /* 0x000fea000383ffff */
.L_x_81:
[----:B------:R-:W-:-:S06]  /*51c0*/  UISETP.GE.AND UP1, UPT, UR10, 0x4, UPT ;  /* 0x000000040a00788c */ /* 0x000fcc000bf26270 */
[----:B------:R-:W-:-:S13]  /*51d0*/  PLOP3.LUT P0, PT, PT, PT, UP1, 0x80, 0x8 ;  /* 0x000000000008781c */ /* 0x000fda0003f0f018 */
[----:B------:R-:W-:Y:S05]  /*51e0*/  @!P0 EXIT ;  /* 0x000000000000894d */ /* 0x000fea0003800000 */
[----:B------:R-:W-:Y:S01]  /*51f0*/  BAR.SYNC.DEFER_BLOCKING 0x6, 0xa0 ;  /* 0x0182800000007b1d */ /* 0x000fe20000010000 */
[C---:B------:R-:W-:Y:S01]  /*5200*/  IMAD.SHL.U32 R3, R170.reuse, 0x40, RZ ;  /* 0x00000040aa037824 */ /* 0x040fe200078e00ff */
[C---:B------:R-:W-:Y:S01]  /*5210*/  LOP3.LUT R161, R170.reuse, 0x1, RZ, 0xc0, !PT ;  /* 0x00000001aaa17812 */ /* 0x040fe200078ec0ff */
[C---:B------:R-:W-:Y:S02]  /*5220*/  IMAD.U32 R79, R170.reuse, 0x10000, RZ ;  /* 0x00010000aa4f7824 */ /* 0x040fe400078e00ff */
[----:B------:R-:W-:Y:S02]  /*5230*/  HFMA2 R167, -RZ, RZ, 0, 5.9604644775390625e-08 ;  /* 0x00000001ffa77431 */ /* 0x000fe400000001ff */
[C---:B------:R-:W-:Y:S01]  /*5240*/  IMAD.SHL.U32 R160, R170.reuse, 0x8, RZ ;  /* 0x00000008aaa07824 */ /* 0x040fe200078e00ff */
[----:B------:R-:W-:Y:S01]  /*5250*/  UMOV UR48, 0x400 ;  /* 0x0000040000307882 */ /* 0x000fe20000000000 */
[----:B------:R-:W1:Y:S01]  /*5260*/  LDC R159, c[0x0][0x370] ;  /* 0x0000dc00ff9f7b82 */ /* 0x000e620000000800 */
[----:B------:R-:W-:Y:S01]  /*5270*/  ULEA UR48, UR37, UR48, 0x18 ;  /* 0x0000003025307291 */ /* 0x000fe2000f8ec0ff */
[----:B------:R-:W-:Y:S01]  /*5280*/  ISETP.NE.U32.AND P0, PT, R161, 0x1, PT ;  /* 0x00000001a100780c */ /* 0x000fe20003f05070 */
[----:B------:R-:W-:Y:S01]  /*5290*/  IMAD.MOV.U32 R169, RZ, RZ, 0x2 ;  /* 0x00000002ffa97424 */ /* 0x000fe200078e00ff */
[----:B------:R-:W-:Y:S01]  /*52a0*/  LOP3.LUT R5, R3, 0x1c0, RZ, 0xc0, !PT ;  /* 0x000001c003057812 */ /* 0x000fe200078ec0ff */
[----:B------:R-:W-:Y:S01]  /*52b0*/  UIADD3 UR4, UPT, UPT, UR48, 0x400, URZ ;  /* 0x0000040030047890 */ /* 0x000fe2000fffe0ff */
[----:B------:R-:W-:Y:S01]  /*52c0*/  LOP3.LUT R79, R79, 0x600000, RZ, 0xc0, !PT ;  /* 0x006000004f4f7812 */ /* 0x000fe200078ec0ff */
[----:B------:R-:W-:Y:S01]  /*52d0*/  IMAD.MOV.U32 R168, RZ, RZ, 0x4 ;  /* 0x00000004ffa87424 */ /* 0x000fe200078e00ff */
[----:B------:R-:W2:Y:S01]  /*52e0*/  LDC R74, c[0x0][0xb0c] ;  /* 0x0002c300ff4a7b82 */ /* 0x000ea20000000800 */
[----:B------:R-:W-:Y:S01]  /*52f0*/  R2P PR, R170, 0x6 ;  /* 0x00000006aa007804 */ /* 0x000fe20000000000 */
[----:B------:R-:W-:Y:S01]  /*5300*/  IMAD.MOV.U32 R76, RZ, RZ, RZ ;  /* 0x000000ffff4c7224 */ /* 0x000fe200078e00ff */
[----:B------:R-:W-:Y:S01]  /*5310*/  LOP3.LUT R160, R5, 0x38, R160, 0xf8, !PT ;  /* 0x0000003805a07812 */ /* 0x000fe200078ef8a0 */
[----:B------:R-:W-:Y:S01]  /*5320*/  IMAD.MOV.U32 R166, RZ, RZ, RZ ;  /* 0x000000ffffa67224 */ /* 0x000fe200078e00ff */
[----:B------:R-:W-:Y:S01]  /*5330*/  P2R R2, PR, RZ, 0x1 ;  /* 0x00000001ff027803 */ /* 0x000fe20000000000 */
[----:B------:R-:W-:Y:S01]  /*5340*/  IMAD.MOV.U32 R173, RZ, RZ, RZ ;  /* 0x000000ffffad7224 */ /* 0x000fe200078e00ff */
[----:B------:R-:W-:Y:S01]  /*5350*/  LOP3.LUT R160, R160, 0x1e00, R3, 0xf8, !PT ;  /* 0x00001e00a0a07812 */ /* 0x000fe200078ef803 */
[----:B------:R-:W3:Y:S01]  /*5360*/  LDC R157, c[0x0][0xb20] ;  /* 0x0002c800ff9d7b82 */ /* 0x000ee20000000800 */
[----:B------:R-:W4:Y:S01]  /*5370*/  LDS R0, [UR48+0x100] ;  /* 0x00010030ff007984 */ /* 0x000f220008000800 */
[----:B------:R-:W-:Y:S01]  /*5380*/  LOP3.LUT R170, R170, 0x60, RZ, 0xc0, !PT ;  /* 0x00000060aaaa7812 */ /* 0x000fe200078ec0ff */
[----:B------:R-:W-:Y:S01]  /*5390*/  IMAD.U32 R163, RZ, RZ, UR4 ;  /* 0x00000004ffa37e24 */ /* 0x000fe2000f8e00ff */
[----:B------:R-:W-:Y:S01]  /*53a0*/  MOV R165, RZ ;  /* 0x000000ff00a57202 */ /* 0x000fe20000000f00 */
[----:B------:R-:W1:Y:S01]  /*53b0*/  LDCU.64 UR52, c[0x0][0x348] ;  /* 0x00006900ff3477ac */ /* 0x000e620008000a00 */
[----:B------:R-:W-:-:S02]  /*53c0*/  SEL R169, R169, 0xfffffffe, !P1 ;  /* 0xfffffffea9a97807 */ /* 0x000fc40004800000 */
[----:B------:R-:W1:Y:S01]  /*53d0*/  LDC R73, c[0x0][0xb30] ;  /* 0x0002cc00ff497b82 */ /* 0x000e620000000800 */
[----:B------:R-:W-:Y:S01]  /*53e0*/  SEL R168, R168, 0xfffffffc, !P2 ;  /* 0xfffffffca8a87807 */ /* 0x000fe20005000000 */
[----:B------:R-:W1:Y:S01]  /*53f0*/  LDCU.64 UR38, c[0x0][0x888] ;  /* 0x00011100ff2677ac */ /* 0x000e620008000a00 */
[----:B------:R-:W1:Y:S05]  /*5400*/  LDCU.64 UR44, c[0x0][0x890] ;  /* 0x00011200ff2c77ac */ /* 0x000e6a0008000a00 */
[----:B------:R-:W1:Y:S01]  /*5410*/  LDC.64 R152, c[0x0][0xb10] ;  /* 0x0002c400ff987b82 */ /* 0x000e620000000a00 */
[----:B------:R-:W-:Y:S01]  /*5420*/  UMOV UR49, URZ ;  /* 0x000000ff00317c82 */ /* 0x000fe20008000000 */
[----:B------:R-:W-:-:S06]  /*5430*/  UMOV UR51, URZ ;  /* 0x000000ff00337c82 */ /* 0x000fcc0008000000 */
[----:B------:R-:W1:Y:S08]  /*5440*/  LDC.64 R70, c[0x0][0xb18] ;  /* 0x0002c600ff467b82 */ /* 0x000e700000000a00 */
[----:B------:R-:W1:Y:S08]  /*5450*/  LDC.64 R68, c[0x0][0xb28] ;  /* 0x0002ca00ff447b82 */ /* 0x000e700000000a00 */
[----:B------:R-:W1:Y:S01]  /*5460*/  LDC.64 R150, c[0x0][0x8b0] ;  /* 0x00022c00ff967b82 */ /* 0x000e620000000a00 */
[----:B----4-:R-:W-:-:S07]  /*5470*/  IMAD.IADD R79, R0, 0x1, R79 ;  /* 0x00000001004f7824 */ /* 0x010fce00078e024f */
[----:B------:R-:W4:Y:S08]  /*5480*/  LDC.64 R148, c[0x0][0x8a8] ;  /* 0x00022a00ff947b82 */ /* 0x000f300000000a00 */
[----:B--23--:R-:W1:Y:S02]  /*5490*/  LDC R158, c[0x0][0x374] ;  /* 0x0000dd00ff9e7b82 */ /* 0x00ce640000000800 */
.L_x_140:
[----:B------:R-:W-:Y:S02]  /*54a0*/  LEA R0, R173, UR48, 0x3 ;  /* 0x00000030ad007c11 */ /* 0x000fe4000f8e18ff */
[----:B------:R-:W-:Y:S02]  /*54b0*/  SHF.L.U32 R3, R165, 0x1f, RZ ;  /* 0x0000001fa5037819 */ /* 0x000fe400000006ff */
[----:B-1----:R-:W-:Y:S02]  /*54c0*/  LEA R16, R173, UR48, 0x4 ;  /* 0x00000030ad107c11 */ /* 0x002fe4000f8e20ff */
[----:B------:R-:W2:Y:S02]  /*54d0*/  SYNCS.PHASECHK.TRANS64.TRYWAIT P0, [R0+URZ+0x70], R3 ;  /* 0x00007003000075a7 */ /* 0x000ea400080011ff */
[----:B--23--:R-:W-:Y:S05]  /*54e0*/  @!P0 BRA `(.L_x_97) ;  /* 0x00000068008c8947 */ /* 0x00cfea0003800000 */
.L_x_183:
[----:B------:R-:W3:Y:S01]  /*54f0*/  LDC.64 R12, c[0x0][0xb10] ;  /* 0x0002c400ff0c7b82 */ /* 0x000ee20000000a00 */
[----:B------:R-:W4:Y:S01]  /*5500*/  LDS.128 R16, [R16+0xe0] ;  /* 0x0000e00010107984 */ /* 0x000f220000000c00 */
[----:B-1----:R-:W-:Y:S01]  /*5510*/  ISETP.NE.AND P1, PT, R73, 0x1, PT ;  /* 0x000000014900780c */ /* 0x002fe20003f25270 */
[----:B--2---:R-:W-:Y:S01]  /*5520*/  VIADD R0, R0, 0x80 ;  /* 0x0000008000007836 */ /* 0x004fe20000000000 */
[----:B------:R-:W-:Y:S04]  /*5530*/  ISETP.GE.AND P0, PT, R72, 0x1, PT ;  /* 0x000000014800780c */ /* 0x000fe80003f06270 */
[----:B------:R-:W1:Y:S01]  /*5540*/  LDC.64 R10, c[0x0][0xb18] ;  /* 0x0002c600ff0a7b82 */ /* 0x000e620000000a00 */
[----:B------:R-:W-:Y:S01]  /*5550*/  PRMT R0, RZ, 0x654, R0 ;  /* 0x00000654ff007816 */ /* 0x000fe20000000000 */
[----:B------:R-:W-:Y:S01]  /*5560*/  @!PT LDS RZ, [RZ] ;  /* 0x00000000fffff984 */ /* 0x000fe20000000800 */
[----:B------:R-:W-:Y:S01]  /*5570*/  @!PT LDS RZ, [RZ] ;  /* 0x00000000fffff984 */ /* 0x000fe20000000800 */
[----:B------:R-:W-:Y:S01]  /*5580*/  @!PT LDS RZ, [RZ] ;  /* 0x00000000fffff984 */ /* 0x000fe20000000800 */
[----:B------:R-:W-:Y:S01]  /*5590*/  @!PT LDS RZ, [RZ] ;  /* 0x00000000fffff984 */ /* 0x000fe20000000800 */
[----:B------:R2:W-:Y:S06]  /*55a0*/  MEMBAR.ALL.CTA ;  /* 0x0000000000007992 */ /* 0x0005ec0000008000 */
[----:B--2---:R-:W2:Y:S01]  /*55b0*/  FENCE.VIEW.ASYNC.S ;  /* 0x00000000000073c6 */ /* 0x004ea20000000000 */
[----:B------:R-:W1:Y:S08]  /*55c0*/  @!P1 LDC R14, c[0x0][0xb20] ;  /* 0x0002c800ff0e9b82 */ /* 0x000e700000000800 */
[----:B------:R-:W1:Y:S01]  /*55d0*/  @!P1 LDC R9, c[0x0][0xb0c] ;  /* 0x0002c300ff099b82 */ /* 0x000e620000000800 */
[----:B--2---:R2:W-:Y:S01]  /*55e0*/  SYNCS.ARRIVE.TRANS64.RED.A1T0 RZ, [R0+URZ], RZ ;  /* 0x000000ff00ff79a7 */ /* 0x0045e200081004ff */
[----:B----4-:R-:W-:Y:S04]  /*55f0*/  LOP3.LUT P4, RZ, R18, 0x1, RZ, 0xc0, !PT ;  /* 0x0000000112ff7812 */ /* 0x010fe8000788c0ff */
[----:B------:R-:W-:Y:S09]  /*5600*/  P2R R171, PR, RZ, 0x10 ;  /* 0x00000010ffab7803 */ /* 0x000ff20000000000 */
[----:B------:R-:W-:Y:S02]  /*5610*/  @P4 MOV R77, R16 ;  /* 0x00000010004d4202 */ /* 0x000fe40000000f00 */
[----:B------:R-:W-:Y:S01]  /*5620*/  @P4 LOP3.LUT R75, R17, 0xffff, RZ, 0xc0, !PT ;  /* 0x0000ffff114b4812 */ /* 0x000fe200078ec0ff */
[----:B--23--:R-:W-:Y:S06]  /*5630*/  @!P0 BRA `(.L_x_98) ;  /* 0x0000000000a48947 */ /* 0x00cfec0003800000 */
[----:B------:R-:W-:Y:S01]  /*5640*/  IMAD.HI.U32 R24, R158, R71, RZ ;  /* 0x000000479e187227 */ /* 0x000fe200078e00ff */
[----:B------:R-:W-:Y:S02]  /*5650*/  ISETP.NE.AND P0, PT, R70, 0x1, PT ;  /* 0x000000014600780c */ /* 0x000fe40003f05270 */
[----:B------:R-:W-:Y:S01]  /*5660*/  ISETP.NE.AND P2, PT, R72, 0x1, PT ;  /* 0x000000014800780c */ /* 0x000fe20003f45270 */
[-C--:B------:R-:W-:Y:S01]  /*5670*/  IMAD.HI.U32 R22, R159, R152.reuse, RZ ;  /* 0x000000989f167227 */ /* 0x080fe200078e00ff */
[----:B------:R-:W-:Y:S02]  /*5680*/  SHF.R.U32.HI R23, RZ, R157, R24 ;  /* 0x0000009dff177219 */ /* 0x000fe40000011618 */
[----:B------:R-:W-:Y:S01]  /*5690*/  ISETP.NE.AND P3, PT, R74, 0x1, PT ;  /* 0x000000014a00780c */ /* 0x000fe20003f65270 */
[----:B------:R-:W-:Y:S01]  /*56a0*/  IMAD.HI.U32 R28, R75, R71, RZ ;  /* 0x000000474b1c7227 */ /* 0x000fe200078e00ff */
[----:B------:R-:W-:Y:S02]  /*56b0*/  SHF.R.U32.HI R22, RZ, R153, R22 ;  /* 0x00000099ff167219 */ /* 0x000fe40000011616 */
[----:B------:R-:W-:Y:S01]  /*56c0*/  SEL R3, R158, R23, !P0 ;  /* 0x000000179e037207 */ /* 0x000fe20004000000 */
[----:B------:R-:W-:Y:S01]  /*56d0*/  IMAD.HI.U32 R26, R77, R152, RZ ;  /* 0x000000984d1a7227 */ /* 0x000fe200078e00ff */
[----:B------:R-:W-:Y:S03]  /*56e0*/  SEL R7, R159, R22, !P3 ;  /* 0x000000169f077207 */ /* 0x000fe60005800000 */
[-C--:B------:R-:W-:Y:S01]  /*56f0*/  IMAD.HI.U32 R22, R3, R68.reuse, RZ ;  /* 0x0000004403167227 */ /* 0x080fe200078e00ff */
[----:B------:R-:W-:Y:S03]  /*5700*/  SHF.R.U32.HI R26, RZ, R153, R26 ;  /* 0x00000099ff1a7219 */ /* 0x000fe6000001161a */
[----:B------:R-:W-:Y:S01]  /*5710*/  IMAD.HI.U32 R24, R7, R68, RZ ;  /* 0x0000004407187227 */ /* 0x000fe200078e00ff */
[----:B------:R-:W-:Y:S02]  /*5720*/  @P2 SHF.R.U32.HI R3, RZ, R69, R22 ;  /* 0x00000045ff032219 */ /* 0x000fe40000011616 */
[----:B------:R-:W-:Y:S02]  /*5730*/  SHF.R.U32.HI R22, RZ, R157, R28 ;  /* 0x0000009dff167219 */ /* 0x000fe4000001161c */
[----:B------:R-:W-:Y:S01]  /*5740*/  @P2 SHF.R.U32.HI R7, RZ, R69, R24 ;  /* 0x00000045ff072219 */ /* 0x000fe20000011618 */
[C---:B------:R-:W-:Y:S01]  /*5750*/  IMAD R2, R72.reuse, R3, RZ ;  /* 0x0000000348027224 */ /* 0x040fe200078e02ff */
[----:B------:R-:W-:Y:S02]  /*5760*/  SEL R5, R75, R22, !P0 ;  /* 0x000000164b057207 */ /* 0x000fe40004000000 */
[----:B------:R-:W-:Y:S01]  /*5770*/  SEL R3, R77, R26, !P3 ;  /* 0x0000001a4d037207 */ /* 0x000fe20005800000 */
[----:B------:R-:W-:Y:S01]  /*5780*/  IMAD R4, R72, R7, RZ ;  /* 0x0000000748047224 */ /* 0x000fe200078e02ff */
[C---:B------:R-:W-:Y:S01]  /*5790*/  ISETP.GE.AND P0, PT, R5.reuse, R2, PT ;  /* 0x000000020500720c */ /* 0x040fe20003f06270 */
[----:B------:R-:W-:Y:S03]  /*57a0*/  IMAD.HI.U32 R6, R5, R68, RZ ;  /* 0x0000004405067227 */ /* 0x000fe600078e00ff */
[----:B------:R-:W-:Y:S01]  /*57b0*/  ISETP.GE.OR P0, PT, R3, R4, P0 ;  /* 0x000000040300720c */ /* 0x000fe20000706670 */
[----:B------:R-:W-:Y:S01]  /*57c0*/  IMAD.MOV R4, RZ, RZ, -R3 ;  /* 0x000000ffff047224 */ /* 0x000fe200078e0a03 */
[-C--:B------:R-:W-:Y:S03]  /*57d0*/  SHF.R.U32.HI R6, RZ, R69.reuse, R6 ;  /* 0x00000045ff067219 */ /* 0x080fe60000011606 */
[----:B------:R-:W-:Y:S01]  /*57e0*/  IMAD R77, R74, R4, R77 ;  /* 0x000000044a4d7224 */ /* 0x000fe200078e024d */
[----:B------:R-:W-:Y:S05]  /*57f0*/  SEL R15, R5, R6, !P2 ;  /* 0x00000006050f7207 */ /* 0x000fea0005000000 */
[----:B------:R-:W-:Y:S02]  /*5800*/  IMAD.MOV R6, RZ, RZ, -R15 ;  /* 0x000000ffff067224 */ /* 0x000fe400078e0a0f */
[C---:B------:R-:W-:Y:S04]  /*5810*/  @!P0 IMAD.HI.U32 R2, R3.reuse, R68, RZ ;  /* 0x0000004403028227 */ /* 0x040fe800078e00ff */
[----:B------:R-:W-:Y:S01]  /*5820*/  IMAD R6, R72, R6, R5 ;  /* 0x0000000648067224 */ /* 0x000fe200078e0205 */
[----:B------:R-:W-:Y:S04]  /*5830*/  @!P0 SHF.R.U32.HI R2, RZ, R69, R2 ;  /* 0x00000045ff028219 */ /* 0x000fe80000011602 */
[----:B------:R-:W-:Y:S02]  /*5840*/  @!P0 SEL R0, R3, R2, !P2 ;  /* 0x0000000203008207 */ /* 0x000fe40005000000 */
[----:B------:R-:W-:Y:S02]  /*5850*/  IADD3 R2, PT, PT, -R5, RZ, RZ ;  /* 0x000000ff05027210 */ /* 0x000fe40007ffe1ff */
[----:B------:R-:W-:Y:S01]  /*5860*/  @!P0 IADD3 R8, PT, PT, R15, -R0, RZ ;  /* 0x800000000f088210 */ /* 0x000fe20007ffe0ff */
[----:B------:R-:W-:Y:S02]  /*5870*/  @!P0 IMAD R0, R7, R6, R0 ;  /* 0x0000000607008224 */ /* 0x000fe400078e0200 */
[----:B------:R-:W-:Y:S02]  /*5880*/  IMAD R75, R70, R2, R75 ;  /* 0x00000002464b7224 */ /* 0x000fe400078e024b */
[----:B------:R-:W-:Y:S02]  /*5890*/  @!P0 IMAD R5, R8, R72, R3 ;  /* 0x0000004808058224 */ /* 0x000fe400078e0203 */
[----:B------:R-:W-:Y:S04]  /*58a0*/  @!P0 IMAD.MOV.U32 R3, RZ, RZ, R0 ;  /* 0x000000ffff038224 */ /* 0x000fe800078e0000 */
[----:B------:R-:W-:Y:S02]  /*58b0*/  IMAD R77, R3, R74, R77 ;  /* 0x0000004a034d7224 */ /* 0x000fe400078e024d */
[----:B------:R-:W-:Y:S07]  /*58c0*/  IMAD R75, R5, R70, R75 ;  /* 0x00000046054b7224 */ /* 0x000fee00078e024b */
.L_x_98:
[----:B-1----:R-:W-:Y:S01]  /*58d0*/  @!P1 ISETP.NE.AND P0, PT, R10, 0x1, PT ;  /* 0x000000010a00980c */ /* 0x002fe20003f05270 */
[----:B------:R-:W-:Y:S01]  /*58e0*/  @!P1 IMAD.HI.U32 R3, R75, R11, RZ ;  /* 0x0000000b4b039227 */ /* 0x000fe200078e00ff */
[----:B------:R-:W-:Y:S01]  /*58f0*/  R2UR UR42, R21 ;  /* 0x00000000152a72ca */ /* 0x000fe200000e0000 */
[----:B------:R-:W-:Y:S01]  /*5900*/  BSSY.RECONVERGENT B6, `(.L_x_99) ;  /* 0x0000031000067945 */ /* 0x000fe20003800200 */
[----:B------:R-:W-:Y:S01]  /*5910*/  R2UR UR41, R20 ;  /* 0x00000000142972ca */ /* 0x000fe200000e0000 */
[----:B------:R-:W-:Y:S01]  /*5920*/  @!P1 IMAD.HI.U32 R0, R77, R12, RZ ;  /* 0x0000000c4d009227 */ /* 0x000fe200078e00ff */
[----:B------:R-:W-:Y:S02]  /*5930*/  @!P1 SHF.R.U32.HI R2, RZ, R14, R3 ;  /* 0x0000000eff029219 */ /* 0x000fe40000011603 */
[----:B------:R-:W-:Y:S01]  /*5940*/  @!P1 ISETP.NE.AND P2, PT, R9, 0x1, PT ;  /* 0x000000010900980c */ /* 0x000fe20003f45270 */
[----:B------:R-:W-:Y:S01]  /*5950*/  VIADD R173, R173, 0x1 ;  /* 0x00000001adad7836 */ /* 0x000fe20000000000 */
[----:B------:R-:W-:Y:S02]  /*5960*/  @!P1 SEL R2, R75, R2, !P0 ;  /* 0x000000024b029207 */ /* 0x000fe40004000000 */
[----:B------:R-:W-:Y:S02]  /*5970*/  @!P1 SHF.R.U32.HI R0, RZ, R13, R0 ;  /* 0x0000000dff009219 */ /* 0x000fe40000011600 */
[----:B------:R-:W-:Y:S01]  /*5980*/  LOP3.LUT P0, RZ, R163, 0x3f0, RZ, 0xc0, !PT ;  /* 0x000003f0a3ff7812 */ /* 0x000fe2000780c0ff */
[----:B------:R-:W-:Y:S01]  /*5990*/  USHF.L.U32 UR42, UR42, 0x7, URZ ;  /* 0x000000072a2a7899 */ /* 0x000fe200080006ff */
[----:B------:R-:W-:Y:S01]  /*59a0*/  @!P1 SEL R3, R77, R0, !P2 ;  /* 0x000000004d039207 */ /* 0x000fe20005000000 */
[----:B------:R-:W-:Y:S01]  /*59b0*/  USHF.L.U32 UR41, UR41, 0x8, URZ ;  /* 0x0000000829297899 */ /* 0x000fe200080006ff */
[----:B------:R-:W-:Y:S03]  /*59c0*/  @P4 SHF.R.U32.HI R164, RZ, 0x10, R17 ;  /* 0x00000010ffa44819 */ /* 0x000fe60000011611 */
[----:B------:R-:W-:Y:S02]  /*59d0*/  @!P1 IMAD.IADD R0, R2, 0x1, -R3 ;  /* 0x0000000102009824 */ /* 0x000fe400078e0a03 */
[----:B------:R-:W-:Y:S02]  /*59e0*/  @!P1 IMAD.IADD R2, R3, 0x1, -R2 ;  /* 0x0000000103029824 */ /* 0x000fe400078e0a02 */
[----:B------:R-:W-:Y:S02]  /*59f0*/  @!P1 IMAD R77, R0, R9, R77 ;  /* 0x00000009004d9224 */ /* 0x000fe400078e024d */
[----:B------:R-:W-:Y:S01]  /*5a00*/  @!P1 IMAD R75, R2, R10, R75 ;  /* 0x0000000a024b9224 */ /* 0x000fe200078e024b */
[----:B------:R-:W-:Y:S06]  /*5a10*/  @!P0 BRA `(.L_x_100) ;  /* 0x00000000007c8947 */ /* 0x000fec0003800000 */
[----:B------:R-:W1:Y:S01]  /*5a20*/  LDCU.64 UR8, c[0x4][0x80] ;  /* 0x01001000ff0877ac */ /* 0x000e620008000a00 */
[----:B------:R-:W-:Y:S01]  /*5a30*/  MOV R2, 0x0 ;  /* 0x0000000000027802 */ /* 0x000fe20000000f00 */
[----:B------:R-:W-:Y:S02]  /*5a40*/  HFMA2 R12, -RZ, RZ, 0, 5.9604644775390625e-08 ;  /* 0x00000001ff0c7431 */ /* 0x000fe400000001ff */
[----:B------:R-:W-:Y:S01]  /*5a50*/  IMAD.MOV.U32 R8, RZ, RZ, 0x70 ;  /* 0x00000070ff087424 */ /* 0x000fe200078e00ff */
[----:B------:R2:W3:Y:S01]  /*5a60*/  LDC.64 R14, c[0x4][R2] ;  /* 0x01000000020e7b82 */ /* 0x0004e20000000a00 */
[----:B------:R-:W4:Y:S01]  /*5a70*/  LDCU.64 UR6, c[0x4][0x88] ;  /* 0x01001100ff0677ac */ /* 0x000f220008000a00 */
[----:B------:R-:W-:Y:S01]  /*5a80*/  IMAD.MOV.U32 R13, RZ, RZ, RZ ;  /* 0x000000ffff0d7224 */ /* 0x000fe200078e00ff */
[----:B------:R-:W2:Y:S01]  /*5a90*/  LDCU.64 UR4, c[0x4][0x8] ;  /* 0x01000100ff0477ac */ /* 0x000ea20008000a00 */
[----:B-1----:R-:W-:Y:S01]  /*5aa0*/  MOV R5, UR9 ;  /* 0x0000000900057c02 */ /* 0x002fe20008000f00 */
[----:B------:R-:W-:Y:S01]  /*5ab0*/  IMAD.U32 R4, RZ, RZ, UR8 ;  /* 0x00000008ff047e24 */ /* 0x000fe2000f8e00ff */
[----:B----4-:R-:W-:Y:S01]  /*5ac0*/  MOV R7, UR7 ;  /* 0x0000000700077c02 */ /* 0x010fe20008000f00 */
[----:B------:R-:W-:Y:S01]  /*5ad0*/  IMAD.U32 R6, RZ, RZ, UR6 ;  /* 0x00000006ff067e24 */ /* 0x000fe2000f8e00ff */
[----:B--2---:R-:W-:Y:S01]  /*5ae0*/  MOV R11, UR5 ;  /* 0x00000005000b7c02 */ /* 0x004fe20008000f00 */
[----:B------:R-:W-:Y:S02]  /*5af0*/  IMAD.U32 R10, RZ, RZ, UR4 ;  /* 0x00000004ff0a7e24 */ /* 0x000fe4000f8e00ff */
[----:B------:R-:W-:Y:S07]  /*5b00*/  LEPC R20, `(.L_x_101) ;  /* 0x000000001014794e */ /* 0x000fee0000000000 */
[----:B---3-5:R-:W-:Y:S05]  /*5b10*/  CALL.ABS.NOINC R14 ;  /* 0x000000000e007343 */ /* 0x028fea0003c00000 */
.L_x_101:
[----:B------:R-:W1:Y:S01]  /*5b20*/  LDCU.64 UR8, c[0x4][0x80] ;  /* 0x01001000ff0877ac */ /* 0x000e620008000a00 */
[----:B------:R-:W2:Y:S01]  /*5b30*/  LDC.64 R2, c[0x4][R2] ;  /* 0x0100000002027b82 */ /* 0x000ea20000000a00 */
[----:B------:R-:W-:Y:S02]  /*5b40*/  HFMA2 R12, -RZ, RZ, 0, 5.9604644775390625e-08 ;  /* 0x00000001ff0c7431 */ /* 0x000fe400000001ff */
[----:B------:R-:W-:Y:S02]  /*5b50*/  IMAD.MOV.U32 R8, RZ, RZ, 0x70 ;  /* 0x00000070ff087424 */ /* 0x000fe400078e00ff */
[----:B------:R-:W-:Y:S01]  /*5b60*/  IMAD.MOV.U32 R13, RZ, RZ, RZ ;  /* 0x000000ffff0d7224 */ /* 0x000fe200078e00ff */
[----:B------:R-:W3:Y:S01]  /*5b70*/  LDCU.64 UR6, c[0x4][0x88] ;  /* 0x01001100ff0677ac */ /* 0x000ee20008000a00 */
[----:B------:R-:W4:Y:S01]  /*5b80*/  LDCU.64 UR4, c[0x4][0x8] ;  /* 0x01000100ff0477ac */ /* 0x000f220008000a00 */
[----:B-1----:R-:W-:Y:S02]  /*5b90*/  MOV R4, UR8 ;  /* 0x0000000800047c02 */ /* 0x002fe40008000f00 */
[----:B------:R-:W-:Y:S02]  /*5ba0*/  MOV R5, UR9 ;  /* 0x0000000900057c02 */ /* 0x000fe40008000f00 */
[----:B---3--:R-:W-:Y:S01]  /*5bb0*/  MOV R7, UR7 ;  /* 0x0000000700077c02 */ /* 0x008fe20008000f00 */
[----:B------:R-:W-:Y:S01]  /*5bc0*/  IMAD.U32 R6, RZ, RZ, UR6 ;  /* 0x00000006ff067e24 */ /* 0x000fe2000f8e00ff */
[----:B----4-:R-:W-:Y:S01]  /*5bd0*/  MOV R11, UR5 ;  /* 0x00000005000b7c02 */ /* 0x010fe20008000f00 */
[----:B------:R-:W-:Y:S02]  /*5be0*/  IMAD.U32 R10, RZ, RZ, UR4 ;  /* 0x00000004ff0a7e24 */ /* 0x000fe4000f8e00ff */
[----:B------:R-:W-:Y:S07]  /*5bf0*/  LEPC R20, `(.L_x_100) ;  /* 0x000000001014794e */ /* 0x000fee0000000000 */
[----:B--2---:R-:W-:Y:S05]  /*5c00*/  CALL.ABS.NOINC R2 ;  /* 0x0000000002007343 */ /* 0x004fea0003c00000 */
.L_x_100:
[----:B------:R-:W-:Y:S05]  /*5c10*/  BSYNC.RECONVERGENT B6 ;  /* 0x0000000000067941 */ /* 0x000fea0003800200 */
.L_x_99:
[----:B------:R-:W-:Y:S01]  /*5c20*/  ISETP.NE.U32.AND P4, PT, R150, RZ, PT ;  /* 0x000000ff9600720c */ /* 0x000fe20003f85070 */
[----:B------:R-:W-:Y:S01]  /*5c30*/  UISETP.NE.AND UP2, UPT, UR50, URZ, UPT ;  /* 0x000000ff3200728c */ /* 0x000fe2000bf45270 */
[----:B------:R-:W-:Y:S01]  /*5c40*/  ISETP.NE.U32.AND P2, PT, RZ, UR38, PT ;  /* 0x00000026ff007c0c */ /* 0x000fe2000bf45070 */
[----:B------:R-:W-:Y:S01]  /*5c50*/  UISETP.NE.U32.AND UP1, UPT, UR44, URZ, UPT ;  /* 0x000000ff2c00728c */ /* 0x000fe2000bf25070 */
[----:B------:R-:W-:Y:S01]  /*5c60*/  ISETP.NE.AND.EX P4, PT, R151, RZ, PT, P4 ;  /* 0x000000ff9700720c */ /* 0x000fe20003f85340 */
[----:B------:R-:W-:Y:S01]  /*5c70*/  UPLOP3.LUT UP0, UPT, UPT, UPT, UPT, 0x40, 0x4 ;  /* 0x000000000004789c */ /* 0x000fe20003f0e870 */
[----:B------:R-:W-:Y:S01]  /*5c80*/  ISETP.NE.AND.EX P2, PT, RZ, UR39, PT, P2 ;  /* 0x00000027ff007c0c */ /* 0x000fe2000bf45320 */
[----:B------:R-:W-:Y:S01]  /*5c90*/  UISETP.NE.AND.EX UP1, UPT, UR45, URZ, UPT, UP1 ;  /* 0x000000ff2d00728c */ /* 0x000fe2000bf25310 */
[----:B------:R-:W-:Y:S04]  /*5ca0*/  PLOP3.LUT P1, PT, PT, PT, UP2, 0x80, 0x8 ;  /* 0x000000000008781c */ /* 0x000fe80003f2f028 */
[----:B------:R-:W-:Y:S06]  /*5cb0*/  @UP2 UPLOP3.LUT UP0, UPT, UPT, UPT, UP1, 0x80, 0x8 ;  /* 0x000000000008289c */ /* 0x000fec0003f0f010 */
[----:B------:R-:W-:Y:S01]  /*5cc0*/  PLOP3.LUT P0, PT, PT, PT, UP0, 0x80, 0x8 ;  /* 0x000000000008781c */ /* 0x000fe20003f0f008 */
[----:B------:R-:W-:Y:S01]  /*5cd0*/  @!UPT UIADD3 URZ, UPT, UPT, URZ, URZ, URZ ;  /* 0x000000fffffff290 */ /* 0x000fe2000fffe0ff */
[----:B------:R-:W-:Y:S11]  /*5ce0*/  BRA.U !UP1, `(.L_x_102) ;  /* 0x0000000109387547 */ /* 0x000ff6000b800000 */
[----:B------:R-:W-:Y:S01]  /*5cf0*/  UISETP.NE.U32.AND UP0, UPT, UR38, URZ, UPT ;  /* 0x000000ff2600728c */ /* 0x000fe2000bf05070 */
[----:B------:R-:W-:Y:S02]  /*5d00*/  HFMA2 R0, -RZ, RZ, 0, 5.9604644775390625e-08 ;  /* 0x00000001ff007431 */ /* 0x000fe400000001ff */
[----:B------:R-:W-:Y:S01]  /*5d10*/  IMAD.MOV.U32 R155, RZ, RZ, 0x1 ;  /* 0x00000001ff9b7424 */ /* 0x000fe200078e00ff */
[----:B------:R-:W-:Y:S06]  /*5d20*/  UISETP.NE.AND.EX UP0, UPT, UR39, URZ, UPT, UP0 ;  /* 0x000000ff2700728c */ /* 0x000fec000bf05300 */
[----:B------:R-:W-:Y:S05]  /*5d30*/  PLOP3.LUT P3, PT, PT, PT, UP0, 0x80, 0x8 ;  /* 0x000000000008781c */ /* 0x000fea0003f6f008 */
[----:B------:R-:W1:Y:S01]  /*5d40*/  @UP0 LDCU.64 UR6, c[0x0][0x888] ;  /* 0x00011100ff0607ac */ /* 0x000e620008000a00 */
[----:B------:R-:W-:Y:S07]  /*5d50*/  @UP0 UIMAD UR4, UR36, UR44, URZ ;  /* 0x0000002c240402a4 */ /* 0x000fee000f8e02ff */
[----:B------:R-:W-:Y:S01]  /*5d60*/  @!P3 PRMT R155, R0, 0x7610, R155 ;  /* 0x00007610009bb816 */ /* 0x000fe2000000009b */
[----:B-1----:R-:W-:Y:S03]  /*5d70*/  @UP0 UIMAD.WIDE UR6, UR4, 0x4, UR6 ;  /* 0x00000004040608a5 */ /* 0x002fe6000f8e0206 */
[----:B------:R-:W1:Y:S03]  /*5d80*/  @!UP0 LDCU UR4, c[0x0][0x880] ;  /* 0x00011000ff0487ac */ /* 0x000e660008000800 */
[----:B------:R-:W-:Y:S01]  /*5d90*/  IMAD.U32 R2, RZ, RZ, UR6 ;  /* 0x00000006ff027e24 */ /* 0x000fe2000f8e00ff */
[----:B------:R-:W-:Y:S05]  /*5da0*/  MOV R3, UR7 ;  /* 0x0000000700037c02 */ /* 0x000fea0008000f00 */
[----:B-----5:R2:W5:Y:S02]  /*5db0*/  @P3 LDG.E R81, desc[UR46][R2.64] ;  /* 0x0000002e02513981 */ /* 0x020564000c1e1900 */
[----:B-12---:R-:W-:Y:S02]  /*5dc0*/  @!P3 IMAD.U32 R81, RZ, RZ, UR4 ;  /* 0x00000004ff51be24 */ /* 0x006fe4000f8e00ff */
.L_x_102:
[----:B------:R-:W-:Y:S05]  /*5dd0*/  @!P4 BRA `(.L_x_103) ;  /* 0x000000000020c947 */ /* 0x000fea0003800000 */
[----:B------:R-:W-:Y:S04]  /*5de0*/  ISETP.NE.U32.AND P3, PT, R148, RZ, PT ;  /* 0x000000ff9400720c */ /* 0x000fe80003f65070 */
[----:B------:R-:W-:Y:S11]  /*5df0*/  ISETP.NE.AND.EX P3, PT, R149, RZ, PT, P3 ;  /* 0x000000ff9500720c */ /* 0x000ff60003f65330 */
[----:B------:R-:W-:Y:S02]  /*5e00*/  @!UPT UIADD3 URZ, UPT, UPT, URZ, URZ, URZ ;  /* 0x000000fffffff290 */ /* 0x000fe4000fffe0ff */
[----:B------:R-:W1:Y:S01]  /*5e10*/  @P3 LDC.64 R2, c[0x0][0x8a8] ;  /* 0x00022a00ff023b82 */ /* 0x000e620000000a00 */
[----:B------:R-:W-:Y:S04]  /*5e20*/  @P3 IMAD R0, R150, UR36, RZ ;  /* 0x0000002496003c24 */ /* 0x000fe8000f8e02ff */
[----:B-1----:R-:W-:Y:S05]  /*5e30*/  @P3 IMAD.WIDE R2, R0, 0x4, R2 ;  /* 0x0000000400023825 */ /* 0x002fea00078e0202 */
[----:B-----5:R1:W5:Y:S02]  /*5e40*/  @P3 LDG.E R78, desc[UR46][R2.64] ;  /* 0x0000002e024e3981 */ /* 0x020364000c1e1900 */
[----:B-1----:R-:W2:Y:S02]  /*5e50*/  @!P3 LDC R78, c[0x0][0x8a0] ;  /* 0x00022800ff4ebb82 */ /* 0x002ea40000000800 */
.L_x_103:
[----:B-----5:R-:W-:Y:S01]  /*5e60*/  FSETP.NEU.AND P3, PT, R81, RZ, PT ;  /* 0x000000ff5100720b */ /* 0x020fe20003f6d000 */
[----:B------:R-:W-:Y:S01]  /*5e70*/  IMAD.SHL.U32 R182, R160, 0x2, RZ ;  /* 0x00000002a0b67824 */ /* 0x000fe200078e00ff */
[----:B------:R-:W-:Y:S01]  /*5e80*/  SEL R3, RZ, 0xffffffff, P2 ;  /* 0xffffffffff037807 */ /* 0x000fe20001000000 */
[----:B------:R-:W-:Y:S01]  /*5e90*/  IMAD.SHL.U32 R100, R168, 0x10, RZ ;  /* 0x00000010a8647824 */ /* 0x000fe200078e00ff */
[----:B------:R-:W-:Y:S01]  /*5ea0*/  @P1 LOP3.LUT P2, RZ, R155, 0xff, RZ, 0xc0, !PT ;  /* 0x000000ff9bff1812 */ /* 0x000fe2000784c0ff */
[----:B------:R-:W-:Y:S01]  /*5eb0*/  VIADD R181, R182, UR48 ;  /* 0x00000030b6b57c36 */ /* 0x000fe20008000000 */
[----:B------:R-:W-:Y:S01]  /*5ec0*/  @P1 SEL R2, RZ, 0xffffffff, P3 ;  /* 0xffffffffff021807 */ /* 0x000fe20001800000 */
[----:B------:R-:W-:Y:S01]  /*5ed0*/  IMAD.MOV.U32 R108, RZ, RZ, -0x10 ;  /* 0xfffffff0ff6c7424 */ /* 0x000fe200078e00ff */
[----:B------:R-:W-:Y:S01]  /*5ee0*/  LOP3.LUT R167, R167, 0x1, RZ, 0x3c, !PT ;  /* 0x00000001a7a77812 */ /* 0x000fe200078e3cff */
[----:B------:R-:W-:Y:S01]  /*5ef0*/  IMAD.SHL.U32 R102, R169, 0x10, RZ ;  /* 0x00000010a9667824 */ /* 0x000fe200078e00ff */
[----:B------:R-:W-:Y:S01]  /*5f00*/  @P0 SEL R2, R3, R2, !P2 ;  /* 0x0000000203020207 */ /* 0x000fe20005000000 */
[C---:B------:R-:W-:Y:S01]  /*5f10*/  IMAD.IADD R177, R181.reuse, 0x1, R100 ;  /* 0x00000001b5b17824 */ /* 0x040fe200078e0264 */
[----:B------:R-:W-:Y:S01]  /*5f20*/  LEA R183, R76, UR48, 0x3 ;  /* 0x000000304cb77c11 */ /* 0x000fe2000f8e18ff */
[----:B------:R-:W-:Y:S01]  /*5f30*/  IMAD.IADD R180, R181, 0x1, R102 ;  /* 0x00000001b5b47824 */ /* 0x000fe200078e0266 */
[----:B------:R-:W-:Y:S01]  /*5f40*/  @P1 LOP3.LUT R2, R2, 0x1, RZ, 0xc0, !PT ;  /* 0x0000000102021812 */ /* 0x000fe200078ec0ff */
[----:B------:R-:W-:Y:S01]  /*5f50*/  IMAD.IADD R175, R102, 0x1, R177 ;  /* 0x0000000166af7824 */ /* 0x000fe200078e02b1 */
[----:B------:R-:W-:Y:S01]  /*5f60*/  SHF.L.U32 R0, R166, 0x1f, RZ ;  /* 0x0000001fa6007819 */ /* 0x000fe200000006ff */
[----:B------:R-:W-:Y:S01]  /*5f70*/  BSSY B1, `(.L_x_104) ;  /* 0x000004a000017945 */ /* 0x000fe20003800000 */
[----:B------:R-:W-:Y:S01]  /*5f80*/  ISETP.NE.U32.OR P4, PT, R2, 0x1, !P1 ;  /* 0x000000010200780c */ /* 0x000fe20004f85470 */
[----:B------:R-:W-:Y:S01]  /*5f90*/  IMAD.MOV.U32 R101, RZ, RZ, 0x1 ;  /* 0x00000001ff657424 */ /* 0x000fe200078e00ff */
[----:B------:R-:W-:Y:S01]  /*5fa0*/  PLOP3.LUT P2, PT, PT, PT, UP1, 0x80, 0x8 ;  /* 0x000000000008781c */ /* 0x000fe20003f4f018 */
[----:B------:R-:W-:Y:S01]  /*5fb0*/  IMAD R80, R76, 0x100, R79 ;  /* 0x000001004c507824 */ /* 0x000fe200078e024f */
[----:B------:R-:W-:Y:S01]  /*5fc0*/  SEL R2, RZ, 0xffffffff, P3 ;  /* 0xffffffffff027807 */ /* 0x000fe20001800000 */
[----:B------:R-:W-:Y:S01]  /*5fd0*/  IMAD.MOV.U32 R87, RZ, RZ, RZ ;  /* 0x000000ffff577224 */ /* 0x000fe200078e00ff */
[----:B------:R-:W-:Y:S02]  /*5fe0*/  LOP3.LUT P3, R172, R155, 0xff, RZ, 0xc0, !PT ;  /* 0x000000ff9bac7812 */ /* 0x000fe4000786c0ff */
[----:B------:R-:W-:Y:S02]  /*5ff0*/  CS2R R146, SRZ ;  /* 0x0000000000927805 */ /* 0x000fe4000001ff00 */
[----:B------:R-:W-:Y:S02]  /*6000*/  P2R R179, PR, RZ, 0x10 ;  /* 0x00000010ffb37803 */ /* 0x000fe40000000000 */
[----:B------:R-:W-:Y:S02]  /*6010*/  CS2R R144, SRZ ;  /* 0x0000000000907805 */ /* 0x000fe4000001ff00 */
[----:B------:R-:W-:Y:S02]  /*6020*/  CS2R R138, SRZ ;  /* 0x00000000008a7805 */ /* 0x000fe4000001ff00 */
[----:B------:R-:W-:Y:S02]  /*6030*/  CS2R R136, SRZ ;  /* 0x0000000000887805 */ /* 0x000fe4000001ff00 */
[----:B------:R-:W-:Y:S02]  /*6040*/  CS2R R130, SRZ ;  /* 0x0000000000827805 */ /* 0x000fe4000001ff00 */
[----:B------:R-:W-:Y:S02]  /*6050*/  @P4 SHF.L.U32 R4, R167, 0x1f, RZ ;  /* 0x0000001fa7044819 */ /* 0x000fe400000006ff */
[----:B------:R-:W-:Y:S02]  /*6060*/  CS2R R128, SRZ ;  /* 0x0000000000807805 */ /* 0x000fe4000001ff00 */
[----:B------:R-:W-:Y:S02]  /*6070*/  @P2 SEL R2, R3, R2, !P3 ;  /* 0x0000000203022207 */ /* 0x000fe40005800000 */
[----:B------:R-:W-:Y:S01]  /*6080*/  CS2R R122, SRZ ;  /* 0x00000000007a7805 */ /* 0x000fe2000001ff00 */
[----:B------:R-:W1:Y:S01]  /*6090*/  @P4 SYNCS.PHASECHK.TRANS64.TRYWAIT P1, [UR48+0x20], R4 ;  /* 0x00002004ff0045a7 */ /* 0x000e620008021130 */
[----:B------:R-:W-:Y:S02]  /*60a0*/  CS2R R120, SRZ ;  /* 0x0000000000787805 */ /* 0x000fe4000001ff00 */
[----:B------:R-:W-:Y:S02]  /*60b0*/  LOP3.LUT R2, R2, 0x1, RZ, 0xc0, !PT ;  /* 0x0000000102027812 */ /* 0x000fe400078ec0ff */
[----:B------:R-:W-:Y:S02]  /*60c0*/  CS2R R114, SRZ ;  /* 0x0000000000727805 */ /* 0x000fe4000001ff00 */
[----:B------:R-:W-:Y:S02]  /*60d0*/  CS2R R112, SRZ ;  /* 0x0000000000707805 */ /* 0x000fe4000001ff00 */
[----:B------:R-:W-:Y:S02]  /*60e0*/  CS2R R106, SRZ ;  /* 0x00000000006a7805 */ /* 0x000fe4000001ff00 */
[----:B------:R-:W-:Y:S02]  /*60f0*/  ISETP.NE.U32.AND P2, PT, R2, 0x1, PT ;  /* 0x000000010200780c */ /* 0x000fe40003f45070 */
[----:B------:R-:W-:Y:S02]  /*6100*/  CS2R R104, SRZ ;  /* 0x0000000000687805 */ /* 0x000fe4000001ff00 */
[----:B------:R-:W-:Y:S02]  /*6110*/  CS2R R98, SRZ ;  /* 0x0000000000627805 */ /* 0x000fe4000001ff00 */
[----:B------:R-:W-:Y:S02]  /*6120*/  CS2R R96, SRZ ;  /* 0x0000000000607805 */ /* 0x000fe4000001ff00 */
[----:B------:R-:W-:Y:S02]  /*6130*/  P2R R103, PR, RZ, 0x4 ;  /* 0x00000004ff677803 */ /* 0x000fe40000000000 */
[----:B------:R-:W-:Y:S02]  /*6140*/  CS2R R90, SRZ ;  /* 0x00000000005a7805 */ /* 0x000fe4000001ff00 */
[----:B------:R-:W-:Y:S02]  /*6150*/  ISETP.NE.U32.AND P2, PT, R161, 0x1, PT ;  /* 0x00000001a100780c */ /* 0x000fe40003f45070 */
[----:B------:R-:W-:Y:S01]  /*6160*/  CS2R R88, SRZ ;  /* 0x0000000000587805 */ /* 0x000fe2000001ff00 */
[----:B------:R3:W4:Y:S01]  /*6170*/  SYNCS.PHASECHK.TRANS64.TRYWAIT P0, [R183+URZ+0x90], R0 ;  /* 0x00009000b70075a7 */ /* 0x00072200080011ff */
[----:B------:R-:W-:Y:S05]  /*6180*/  SEL R108, R108, 0x10, !P2 ;  /* 0x000000106c6c7807 */ /* 0x000fea0005000000 */
[----:B------:R-:W-:Y:S02]  /*6190*/  IMAD.IADD R181, R181, 0x1, R108 ;  /* 0x00000001b5b57824 */ /* 0x000fe400078e026c */
[C---:B------:R-:W-:Y:S02]  /*61a0*/  IMAD.IADD R178, R108.reuse, 0x1, R180 ;  /* 0x000000016cb27824 */ /* 0x040fe400078e02b4 */
[C---:B------:R-:W-:Y:S02]  /*61b0*/  IMAD.IADD R176, R108.reuse, 0x1, R177 ;  /* 0x000000016cb07824 */ /* 0x040fe400078e02b1 */
[----:B------:R-:W-:Y:S01]  /*61c0*/  IMAD.IADD R174, R108, 0x1, R175 ;  /* 0x000000016cae7824 */ /* 0x000fe200078e02af */
[----:B-1----:R-:W-:Y:S01]  /*61d0*/  @P4 SEL R101, RZ, 0x1, !P1 ;  /* 0x00000001ff654807 */ /* 0x002fe20004800000 */
[----:B---3--:R-:W-:Y:S06]  /*61e0*/  @!P4 BRA `(.L_x_105) ;  /* 0x000000000088c947 */ /* 0x008fec0003800000 */
[----:B------:R-:W-:Y:S01]  /*61f0*/  IMAD.MOV.U32 R147, RZ, RZ, RZ ;  /* 0x000000ffff937224 */ /* 0x000fe200078e00ff */
[----:B------:R-:W-:Y:S01]  /*6200*/  ISETP.NE.AND P1, PT, R101, RZ, PT ;  /* 0x000000ff6500720c */ /* 0x000fe20003f25270 */
[----:B------:R-:W-:Y:S01]  /*6210*/  BSSY B0, `(.L_x_106) ;  /* 0x0000014000007945 */ /* 0x000fe20003800000 */
[----:B------:R-:W-:Y:S02]  /*6220*/  CS2R R90, SRZ ;  /* 0x00000000005a7805 */ /* 0x000fe4000001ff00 */
        /* <DEDUP_REMOVED lines=13> */
[----:B------:R-:W-:Y:S01]  /*6300*/  CS2R R144, SRZ ;  /* 0x0000000000907805 */ /* 0x000fe2000001ff00 */
[----:B------:R-:W-:Y:S06]  /*6310*/  @P1 BRA `(.L_x_107) ;  /* 0x00000000000c1947 */ /* 0x000fec0003800000 */
[----:B------:R-:W-:Y:S04]  /*6320*/  SHF.L.U32 R3, R167, 0x1f, RZ ;  /* 0x0000001fa7037819 */ /* 0x000fe800000006ff */
[----:B------:R-:W1:Y:S02]  /*6330*/  SYNCS.PHASECHK.TRANS64.TRYWAIT P1, [UR48+0x20], R3 ;  /* 0x00002003ff0075a7 */ /* 0x000e640008021130 */
[----:B-1----:R-:W-:Y:S05]  /*6340*/  @!P1 BRA `(.L_x_108) ;  /* 0x0000005c00089947 */ /* 0x002fea0003800000 */
.L_x_107:
[----:B------:R-:W-:Y:S05]  /*6350*/  BSYNC B0 ;  /* 0x0000000000007941 */ /* 0x000fea0003800000 */
.L_x_106:
[----:B------:R-:W-:Y:S01]  /*6360*/  ISETP.NE.AND P1, PT, R103, RZ, PT ;  /* 0x000000ff6700720c */ /* 0x000fe20003f25270 */
[----:B------:R-:W-:Y:S11]  /*6370*/  HFMA2 R87, -RZ, RZ, 0, 5.9604644775390625e-08 ;  /* 0x00000001ff577431 */ /* 0x000ff600000001ff */
[----:B------:R-:W-:Y:S01]  /*6380*/  @!UPT UIADD3 URZ, UPT, UPT, URZ, URZ, URZ ;  /* 0x000000fffffff290 */ /* 0x000fe2000fffe0ff */
[----:B------:R3:W1:Y:S04]  /*6390*/  @P1 LDS.128 R88, [R182+UR48+0x400] ;  /* 0x00040030b6581984 */ /* 0x0006680008000c00 */
[----:B------:R3:W1:Y:S04]  /*63a0*/  @P1 LDS.128 R96, [R181+0x400] ;  /* 0x00040000b5601984 */ /* 0x0006680000000c00 */
[----:B------:R3:W1:Y:S04]  /*63b0*/  @P1 LDS.128 R104, [R180+0x400] ;  /* 0x00040000b4681984 */ /* 0x0006680000000c00 */
[----:B------:R3:W1:Y:S04]  /*63c0*/  @P1 LDS.128 R112, [R178+0x400] ;  /* 0x00040000b2701984 */ /* 0x0006680000000c00 */
[----:B------:R3:W1:Y:S04]  /*63d0*/  @P1 LDS.128 R120, [R177+0x400] ;  /* 0x00040000b1781984 */ /* 0x0006680000000c00 */
[----:B------:R3:W1:Y:S04]  /*63e0*/  @P1 LDS.128 R128, [R176+0x400] ;  /* 0x00040000b0801984 */ /* 0x0006680000000c00 */
[----:B------:R3:W1:Y:S04]  /*63f0*/  @P1 LDS.128 R136, [R175+0x400] ;  /* 0x00040000af881984 */ /* 0x0006680000000c00 */
[----:B------:R3:W1:Y:S02]  /*6400*/  @P1 LDS.128 R144, [R174+0x400] ;  /* 0x00040000ae901984 */ /* 0x0006640000000c00 */
.L_x_105:
[----:B------:R-:W-:Y:S05]  /*6410*/  BSYNC B1 ;  /* 0x0000000000017941 */ /* 0x000fea0003800000 */
.L_x_104:
[----:B-1----:R-:W-:Y:S04]  /*6420*/  SHF.R.U32.HI R3, RZ, 0x15, R80 ;  /* 0x00000015ff037819 */ /* 0x002fe80000011650 */
[----:B------:R-:W-:Y:S01]  /*6430*/  LOP3.LUT P1, RZ, R3, 0x3, R162, 0x48, !PT ;  /* 0x0000000303ff7812 */ /* 0x000fe200078248a2 */
[----:B------:R-:W-:Y:S01]  /*6440*/  @!UPT UIADD3 URZ, UPT, UPT, URZ, URZ, URZ ;  /* 0x000000fffffff290 */ /* 0x000fe2000fffe0ff */
[----:B----4-:R-:W-:Y:S11]  /*6450*/  @P0 BRA `(.L_x_109) ;  /* 0x0000000000080947 */ /* 0x010ff60003800000 */
[----:B------:R-:W1:Y:S02]  /*6460*/  SYNCS.PHASECHK.TRANS64.TRYWAIT P0, [R183+URZ+0x90], R0 ;  /* 0x00009000b70075a7 */ /* 0x000e6400080011ff */
[----:B-1----:R-:W-:Y:S05]  /*6470*/  @!P0 BRA `(.L_x_110) ;  /* 0x0000005800d48947 */ /* 0x002fea0003800000 */
.L_x_109:
[----:B------:R-:W-:Y:S05]  /*6480*/  @!P1 BRA `(.L_x_111) ;  /* 0x0000000000409947 */ /* 0x000fea0003800000 */
[----:B------:R-:W4:Y:S01]  /*6490*/  LDCU.64 UR8, c[0x4][0x70] ;  /* 0x01000e00ff0877ac */ /* 0x000f220008000a00 */
[----:B------:R-:W-:Y:S01]  /*64a0*/  MOV R3, 0x0 ;  /* 0x0000000000037802 */ /* 0x000fe20000000f00 */
[----:B------:R-:W-:Y:S02]  /*64b0*/  HFMA2 R12, -RZ, RZ, 0, 5.9604644775390625e-08 ;  /* 0x00000001ff0c7431 */ /* 0x000fe400000001ff */
[----:B------:R-:W-:Y:S02]  /*64c0*/  IMAD.MOV.U32 R8, RZ, RZ, 0x192 ;  /* 0x00000192ff087424 */ /* 0x000fe400078e00ff */
[----:B------:R-:W-:Y:S01]  /*64d0*/  IMAD.MOV.U32 R13, RZ, RZ, RZ ;  /* 0x000000ffff0d7224 */ /* 0x000fe200078e00ff */
[----:B------:R-:W5:Y:S01]  /*64e0*/  LDCU.64 UR6, c[0x4][0x78] ;  /* 0x01000f00ff0677ac */ /* 0x000f620008000a00 */
[----:B------:R-:W1:Y:S01]  /*64f0*/  LDC.64 R2, c[0x4][R3] ;  /* 0x0100000003027b82 */ /* 0x000e620000000a00 */
[----:B------:R-:W2:Y:S01]  /*6500*/  LDCU.64 UR4, c[0x4][0x10] ;  /* 0x01000200ff0477ac */ /* 0x000ea20008000a00 */
[----:B----4-:R-:W-:Y:S01]  /*6510*/  MOV R5, UR9 ;  /* 0x0000000900057c02 */ /* 0x010fe20008000f00 */
[----:B------:R-:W-:Y:S01]  /*6520*/  IMAD.U32 R4, RZ, RZ, UR8 ;  /* 0x00000008ff047e24 */ /* 0x000fe2000f8e00ff */
[----:B-----5:R-:W-:Y:S01]  /*6530*/  MOV R7, UR7 ;  /* 0x0000000700077c02 */ /* 0x020fe20008000f00 */
[----:B------:R-:W-:Y:S01]  /*6540*/  IMAD.U32 R6, RZ, RZ, UR6 ;  /* 0x00000006ff067e24 */ /* 0x000fe2000f8e00ff */
[----:B--2---:R-:W-:Y:S01]  /*6550*/  MOV R11, UR5 ;  /* 0x00000005000b7c02 */ /* 0x004fe20008000f00 */
[----:B------:R-:W-:Y:S02]  /*6560*/  IMAD.U32 R10, RZ, RZ, UR4 ;  /* 0x00000004ff0a7e24 */ /* 0x000fe4000f8e00ff */
[----:B------:R-:W-:Y:S07]  /*6570*/  LEPC R20, `(.L_x_111) ;  /* 0x000000001014794e */ /* 0x000fee0000000000 */
[----:B-1-3--:R-:W-:Y:S05]  /*6580*/  CALL.ABS.NOINC R2 ;  /* 0x0000000002007343 */ /* 0x00afea0003c00000 */
.L_x_111:
[----:B------:R-:W-:Y:S01]  /*6590*/  SHF.L.U32 R82, R88, 0x10, RZ ;  /* 0x0000001058527819 */ /* 0x000fe200000006ff */
[----:B------:R-:W-:Y:S05]  /*65a0*/  WARPSYNC.ALL ;  /* 0x0000000000007948 */ /* 0x000fea0003800000 */
[----:B------:R-:W-:Y:S01]  /*65b0*/  R2UR UR4, R80 ;  /* 0x00000000500472ca */ /* 0x000fe200000e0000 */
[----:B------:R-:W-:Y:S01]  /*65c0*/  BSSY.RECONVERGENT B0, `(.L_x_112) ;  /* 0x00000fc000007945 */ /* 0x000fe20003800200 */
[----:B------:R-:W-:Y:S02]  /*65d0*/  LOP3.LUT R83, R88, 0xffff0000, RZ, 0xc0, !PT ;  /* 0xffff000058537812 */ /* 0x000fe400078ec0ff */
[----:B------:R-:W-:Y:S02]  /*65e0*/  LOP3.LUT R84, R89, 0xffff0000, RZ, 0xc0, !PT ;  /* 0xffff000059547812 */ /* 0x000fe400078ec0ff */
[C---:B------:R-:W-:Y:S02]  /*65f0*/  SHF.L.U32 R85, R107.reuse, 0x10, RZ ;  /* 0x000000106b557819 */ /* 0x040fe400000006ff */
[----:B------:R-:W-:Y:S02]  /*6600*/  LOP3.LUT R86, R107, 0xffff0000, RZ, 0xc0, !PT ;  /* 0xffff00006b567812 */ /* 0x000fe400078ec0ff */
[----:B------:R-:W-:Y:S03]  /*6610*/  ISETP.NE.AND P0, PT, R170, RZ, PT ;  /* 0x000000ffaa00720c */ /* 0x000fe60003f05270 */
[----:B------:R-:W1:Y:S02]  /*6620*/  LDTM.x64 R4, tmem[UR4] ;  /* 0x00000004000479ee */ /* 0x000e640008340000 */
[C---:B-12---:R-:W-:Y:S01]  /*6630*/  FMUL R0, R78.reuse, R4 ;  /* 0x000000044e007220 */ /* 0x046fe20000400000 */
[C---:B------:R-:W-:Y:S01]  /*6640*/  FMUL R2, R78.reuse, R5 ;  /* 0x000000054e027220 */ /* 0x040fe20000400000 */
[C---:B------:R-:W-:Y:S01]  /*6650*/  FMUL R3, R78.reuse, R6 ;  /* 0x000000064e037220 */ /* 0x040fe20000400000 */
[----:B------:R-:W-:Y:S01]  /*6660*/  FMUL R7, R78, R7 ;  /* 0x000000074e077220 */ /* 0x000fe20000400000 */
[----:B------:R-:W-:Y:S01]  /*6670*/  FFMA R0, R81, R82, R0 ;  /* 0x0000005251007223 */ /* 0x000fe20000000000 */
[----:B------:R-:W-:Y:S01]  /*6680*/  SHF.L.U32 R82, R89, 0x10, RZ ;  /* 0x0000001059527819 */ /* 0x000fe200000006ff */
[C---:B------:R-:W-:Y:S01]  /*6690*/  FFMA R2, R81.reuse, R83, R2 ;  /* 0x0000005351027223 */ /* 0x040fe20000000002 */
[----:B------:R-:W-:Y:S01]  /*66a0*/  SHF.L.U32 R83, R90, 0x10, RZ ;  /* 0x000000105a537819 */ /* 0x000fe200000006ff */
[C---:B------:R-:W-:Y:S01]  /*66b0*/  FMUL R4, R78.reuse, R8 ;  /* 0x000000084e047220 */ /* 0x040fe20000400000 */
[----:B------:R-:W-:Y:S01]  /*66c0*/  FMUL R5, R78, R9 ;  /* 0x000000094e057220 */ /* 0x000fe20000400000 */
[C---:B------:R-:W-:Y:S01]  /*66d0*/  FFMA R3, R81.reuse, R82, R3 ;  /* 0x0000005251037223 */ /* 0x040fe20000000003 */
[----:B------:R-:W-:Y:S01]  /*66e0*/  LOP3.LUT R82, R90, 0xffff0000, RZ, 0xc0, !PT ;  /* 0xffff00005a527812 */ /* 0x000fe200078ec0ff */
[----:B------:R-:W-:Y:S01]  /*66f0*/  FFMA R7, R81, R84, R7 ;  /* 0x0000005451077223 */ /* 0x000fe20000000007 */
[----:B------:R-:W-:Y:S01]  /*6700*/  LOP3.LUT R84, R91, 0xffff0000, RZ, 0xc0, !PT ;  /* 0xffff00005b547812 */ /* 0x000fe200078ec0ff */
[----:B------:R-:W-:Y:S01]  /*6710*/  FFMA R4, R81, R83, R4 ;  /* 0x0000005351047223 */ /* 0x000fe20000000004 */
[----:B------:R-:W-:Y:S01]  /*6720*/  SHF.L.U32 R83, R91, 0x10, RZ ;  /* 0x000000105b537819 */ /* 0x000fe200000006ff */
[----:B------:R-:W-:Y:S01]  /*6730*/  FMUL R6, R78, R10 ;  /* 0x0000000a4e067220 */ /* 0x000fe20000400000 */
[----:B------:R-:W-:Y:S01]  /*6740*/  F2FP.BF16.F32.PACK_AB R92, R2, R0 ;  /* 0x00000000025c723e */ /* 0x000fe200000010ff */
[----:B------:R-:W-:Y:S01]  /*6750*/  FMUL R11, R78, R11 ;  /* 0x0000000b4e0b7220 */ /* 0x000fe20000400000 */
[----:B------:R-:W-:Y:S01]  /*6760*/  F2FP.BF16.F32.PACK_AB R93, R7, R3 ;  /* 0x00000003075d723e */ /* 0x000fe200000010ff */
[C---:B------:R-:W-:Y:S01]  /*6770*/  FFMA R5, R81.reuse, R82, R5 ;  /* 0x0000005251057223 */ /* 0x040fe20000000005 */
[----:B------:R-:W-:Y:S01]  /*6780*/  SHF.L.U32 R82, R96, 0x10, RZ ;  /* 0x0000001060527819 */ /* 0x000fe200000006ff */
[----:B------:R-:W-:Y:S01]  /*6790*/  FFMA R6, R81, R83, R6 ;  /* 0x0000005351067223 */ /* 0x000fe20000000006 */
[----:B------:R-:W-:Y:S01]  /*67a0*/  SHF.L.U32 R83, R98, 0x10, RZ ;  /* 0x0000001062537819 */ /* 0x000fe200000006ff */
[----:B------:R-:W-:Y:S01]  /*67b0*/  FMUL R8, R78, R12 ;  /* 0x0000000c4e087220 */ /* 0x000fe20000400000 */
[----:B------:R-:W-:Y:S01]  /*67c0*/  F2FP.BF16.F32.PACK_AB R94, R5, R4 ;  /* 0x00000004055e723e */ /* 0x000fe200000010ff */
[C---:B------:R-:W-:Y:S01]  /*67d0*/  FFMA R11, R81.reuse, R84, R11 ;  /* 0x00000054510b7223 */ /* 0x040fe2000000000b */
[----:B------:R-:W-:Y:S01]  /*67e0*/  LOP3.LUT R84, R96, 0xffff0000, RZ, 0xc0, !PT ;  /* 0xffff000060547812 */ /* 0x000fe200078ec0ff */
[C---:B------:R-:W-:Y:S01]  /*67f0*/  FMUL R9, R78.reuse, R13 ;  /* 0x0000000d4e097220 */ /* 0x040fe20000400000 */
[----:B------:R-:W-:Y:S01]  /*6800*/  FFMA R8, R81, R82, R8 ;  /* 0x0000005251087223 */ /* 0x000fe20000000008 */
[----:B------:R-:W-:Y:S01]  /*6810*/  SHF.L.U32 R82, R97, 0x10, RZ ;  /* 0x0000001061527819 */ /* 0x000fe200000006ff */
[C---:B------:R-:W-:Y:S01]  /*6820*/  FMUL R10, R78.reuse, R14 ;  /* 0x0000000e4e0a7220 */ /* 0x040fe20000400000 */
[----:B------:R-:W-:Y:S01]  /*6830*/  F2FP.BF16.F32.PACK_AB R95, R11, R6 ;  /* 0x000000060b5f723e */ /* 0x000fe200000010ff */
[----:B------:R-:W-:Y:S01]  /*6840*/  FFMA R9, R81, R84, R9 ;  /* 0x0000005451097223 */ /* 0x000fe20000000009 */
[----:B------:R-:W-:Y:S01]  /*6850*/  LOP3.LUT R84, R97, 0xffff0000, RZ, 0xc0, !PT ;  /* 0xffff000061547812 */ /* 0x000fe200078ec0ff */
[----:B------:R-:W-:Y:S01]  /*6860*/  FMUL R15, R78, R15 ;  /* 0x0000000f4e0f7220 */ /* 0x000fe20000400000 */
[----:B------:R-:W-:Y:S01]  /*6870*/  FFMA R10, R81, R82, R10 ;  /* 0x00000052510a7223 */ /* 0x000fe2000000000a */
[----:B------:R-:W-:Y:S01]  /*6880*/  LOP3.LUT R82, R98, 0xffff0000, RZ, 0xc0, !PT ;  /* 0xffff000062527812 */ /* 0x000fe200078ec0ff */
[C---:B------:R-:W-:Y:S01]  /*6890*/  FMUL R12, R78.reuse, R16 ;  /* 0x000000104e0c7220 */ /* 0x040fe20000400000 */
[----:B------:R-:W-:Y:S01]  /*68a0*/  F2FP.BF16.F32.PACK_AB R116, R9, R8 ;  /* 0x000000080974723e */ /* 0x000fe200000010ff */
[----:B------:R-:W-:Y:S01]  /*68b0*/  FMUL R13, R78, R17 ;  /* 0x000000114e0d7220 */ /* 0x000fe20000400000 */
[----:B------:R-:W-:Y:S01]  /*68c0*/  FFMA R15, R81, R84, R15 ;  /* 0x00000054510f7223 */ /* 0x000fe2000000000f */
[----:B------:R-:W-:Y:S01]  /*68d0*/  LOP3.LUT R84, R99, 0xffff0000, RZ, 0xc0, !PT ;  /* 0xffff000063547812 */ /* 0x000fe200078ec0ff */
[----:B------:R-:W-:Y:S01]  /*68e0*/  FFMA R12, R81, R83, R12 ;  /* 0x00000053510c7223 */ /* 0x000fe2000000000c */
[----:B------:R-:W-:Y:S01]  /*68f0*/  SHF.L.U32 R83, R99, 0x10, RZ ;  /* 0x0000001063537819 */ /* 0x000fe200000006ff */
[----:B------:R-:W-:Y:S01]  /*6900*/  FFMA R13, R81, R82, R13 ;  /* 0x00000052510d7223 */ /* 0x000fe2000000000d */
[----:B------:R-:W-:Y:S01]  /*6910*/  SHF.L.U32 R82, R104, 0x10, RZ ;  /* 0x0000001068527819 */ /* 0x000fe200000006ff */
[C---:B------:R-:W-:Y:S01]  /*6920*/  FMUL R14, R78.reuse, R18 ;  /* 0x000000124e0e7220 */ /* 0x040fe20000400000 */
[----:B------:R-:W-:Y:S01]  /*6930*/  F2FP.BF16.F32.PACK_AB R117, R15, R10 ;  /* 0x0000000a0f75723e */ /* 0x000fe200000010ff */
[C---:B------:R-:W-:Y:S01]  /*6940*/  FMUL R19, R78.reuse, R19 ;  /* 0x000000134e137220 */ /* 0x040fe20000400000 */
[----:B------:R-:W-:Y:S01]  /*6950*/  F2FP.BF16.F32.PACK_AB R118, R13, R12 ;  /* 0x0000000c0d76723e */ /* 0x000fe200000010ff */
[----:B------:R-:W-:Y:S01]  /*6960*/  FMUL R16, R78, R20 ;  /* 0x000000144e107220 */ /* 0x000fe20000400000 */
[C---:B------:R-:W-:Y:S01]  /*6970*/  FFMA R14, R81.reuse, R83, R14 ;  /* 0x00000053510e7223 */ /* 0x040fe2000000000e */
[----:B------:R-:W-:Y:S01]  /*6980*/  SHF.L.U32 R83, R106, 0x10, RZ ;  /* 0x000000106a537819 */ /* 0x000fe200000006ff */
[C---:B------:R-:W-:Y:S01]  /*6990*/  FFMA R19, R81.reuse, R84, R19 ;  /* 0x0000005451137223 */ /* 0x040fe20000000013 */
[----:B------:R-:W-:Y:S01]  /*69a0*/  LOP3.LUT R84, R104, 0xffff0000, RZ, 0xc0, !PT ;  /* 0xffff000068547812 */ /* 0x000fe200078ec0ff */
[----:B------:R-:W-:Y:S01]  /*69b0*/  FFMA R16, R81, R82, R16 ;  /* 0x0000005251107223 */ /* 0x000fe20000000010 */
[----:B------:R-:W-:Y:S01]  /*69c0*/  SHF.L.U32 R82, R105, 0x10, RZ ;  /* 0x0000001069527819 */ /* 0x000fe200000006ff */
[C---:B------:R-:W-:Y:S01]  /*69d0*/  FMUL R17, R78.reuse, R21 ;  /* 0x000000154e117220 */ /* 0x040fe20000400000 */
[----:B------:R-:W-:Y:S01]  /*69e0*/  F2FP.BF16.F32.PACK_AB R119, R19, R14 ;  /* 0x0000000e1377723e */ /* 0x000fe200000010ff */
[C---:B------:R-:W-:Y:S01]  /*69f0*/  FMUL R18, R78.reuse, R22 ;  /* 0x000000164e127220 */ /* 0x040fe20000400000 */
[----:B------:R-:W-:Y:S01]  /*6a00*/  FMUL R23, R78, R23 ;  /* 0x000000174e177220 */ /* 0x000fe20000400000 */
[C---:B------:R-:W-:Y:S01]  /*6a10*/  FFMA R17, R81.reuse, R84, R17 ;  /* 0x0000005451117223 */ /* 0x040fe20000000011 */
[----:B------:R-:W-:Y:S01]  /*6a20*/  LOP3.LUT R84, R106, 0xffff0000, RZ, 0xc0, !PT ;  /* 0xffff00006a547812 */ /* 0x000fe200078ec0ff */
[----:B------:R-:W-:Y:S01]  /*6a30*/  FFMA R18, R81, R82, R18 ;  /* 0x0000005251127223 */ /* 0x000fe20000000012 */
[----:B------:R-:W-:Y:S01]  /*6a40*/  LOP3.LUT R82, R105, 0xffff0000, RZ, 0xc0, !PT ;  /* 0xffff000069527812 */ /* 0x000fe200078ec0ff */
[C---:B------:R-:W-:Y:S01]  /*6a50*/  FMUL R20, R78.reuse, R24 ;  /* 0x000000184e147220 */ /* 0x040fe20000400000 */
[----:B------:R-:W-:Y:S01]  /*6a60*/  F2FP.BF16.F32.PACK_AB R124, R17, R16 ;  /* 0x00000010117c723e */ /* 0x000fe200000010ff */
[C---:B------:R-:W-:Y:S01]  /*6a70*/  FMUL R21, R78.reuse, R25 ;  /* 0x000000194e157220 */ /* 0x040fe20000400000 */
[----:B------:R-:W-:Y:S01]  /*6a80*/  FMUL R22, R78, R26 ;  /* 0x0000001a4e167220 */ /* 0x000fe20000400000 */
[C---:B------:R-:W-:Y:S01]  /*6a90*/  FFMA R23, R81.reuse, R82, R23 ;  /* 0x0000005251177223 */ /* 0x040fe20000000017 */
[----:B------:R-:W-:Y:S01]  /*6aa0*/  SHF.L.U32 R82, R112, 0x10, RZ ;  /* 0x0000001070527819 */ /* 0x000fe200000006ff */
[C---:B------:R-:W-:Y:S01]  /*6ab0*/  FMUL R27, R78.reuse, R27 ;  /* 0x0000001b4e1b7220 */ /* 0x040fe20000400000 */
[----:B------:R-:W-:Y:S01]  /*6ac0*/  FFMA R20, R81, R83, R20 ;  /* 0x0000005351147223 */ /* 0x000fe20000000014 */
[----:B------:R-:W-:Y:S01]  /*6ad0*/  SHF.L.U32 R83, R113, 0x10, RZ ;  /* 0x0000001071537819 */ /* 0x000fe200000006ff */
[----:B------:R-:W-:Y:S01]  /*6ae0*/  FMUL R24, R78, R28 ;  /* 0x0000001c4e187220 */ /* 0x000fe20000400000 */
[----:B------:R-:W-:Y:S01]  /*6af0*/  F2FP.BF16.F32.PACK_AB R125, R23, R18 ;  /* 0x00000012177d723e */ /* 0x000fe200000010ff */
[C---:B------:R-:W-:Y:S01]  /*6b00*/  FFMA R21, R81.reuse, R84, R21 ;  /* 0x0000005451157223 */ /* 0x040fe20000000015 */
[----:B------:R-:W-:Y:S01]  /*6b10*/  LOP3.LUT R84, R112, 0xffff0000, RZ, 0xc0, !PT ;  /* 0xffff000070547812 */ /* 0x000fe200078ec0ff */
[----:B------:R-:W-:Y:S01]  /*6b20*/  FFMA R22, R81, R85, R22 ;  /* 0x0000005551167223 */ /* 0x000fe20000000016 */
[----:B------:R-:W-:Y:S01]  /*6b30*/  SHF.L.U32 R85, R115, 0x10, RZ ;  /* 0x0000001073557819 */ /* 0x000fe200000006ff */
[----:B------:R-:W-:Y:S01]  /*6b40*/  FFMA R27, R81, R86, R27 ;  /* 0x00000056511b7223 */ /* 0x000fe2000000001b */
[----:B------:R-:W-:Y:S01]  /*6b50*/  F2FP.BF16.F32.PACK_AB R126, R21, R20 ;  /* 0x00000014157e723e */ /* 0x000fe200000010ff */
[----:B------:R-:W-:Y:S01]  /*6b60*/  FFMA R24, R81, R82, R24 ;  /* 0x0000005251187223 */ /* 0x000fe20000000018 */
[----:B------:R-:W-:Y:S01]  /*6b70*/  LOP3.LUT R82, R113, 0xffff0000, RZ, 0xc0, !PT ;  /* 0xffff000071527812 */ /* 0x000fe200078ec0ff */
[C---:B------:R-:W-:Y:S01]  /*6b80*/  FMUL R25, R78.reuse, R29 ;  /* 0x0000001d4e197220 */ /* 0x040fe20000400000 */
[----:B------:R-:W-:Y:S01]  /*6b90*/  F2FP.BF16.F32.PACK_AB R127, R27, R22 ;  /* 0x000000161b7f723e */ /* 0x000fe200000010ff */
[C---:B------:R-:W-:Y:S01]  /*6ba0*/  FMUL R26, R78.reuse, R30 ;  /* 0x0000001e4e1a7220 */ /* 0x040fe20000400000 */
[----:B------:R-:W-:Y:S01]  /*6bb0*/  LOP3.LUT R86, R147, 0xffff0000, RZ, 0xc0, !PT ;  /* 0xffff000093567812 */ /* 0x000fe200078ec0ff */
[----:B------:R-:W-:Y:S01]  /*6bc0*/  FMUL R31, R78, R31 ;  /* 0x0000001f4e1f7220 */ /* 0x000fe20000400000 */
[----:B------:R-:W-:Y:S01]  /*6bd0*/  FFMA R25, R81, R84, R25 ;  /* 0x0000005451197223 */ /* 0x000fe20000000019 */
[----:B------:R-:W-:Y:S01]  /*6be0*/  LOP3.LUT R84, R115, 0xffff0000, RZ, 0xc0, !PT ;  /* 0xffff000073547812 */ /* 0x000fe200078ec0ff */
[C---:B------:R-:W-:Y:S01]  /*6bf0*/  FFMA R26, R81.reuse, R83, R26 ;  /* 0x00000053511a7223 */ /* 0x040fe2000000001a */
[C---:B------:R-:W-:Y:S01]  /*6c00*/  SHF.L.U32 R83, R114.reuse, 0x10, RZ ;  /* 0x0000001072537819 */ /* 0x040fe200000006ff */
[C---:B------:R-:W-:Y:S01]  /*6c10*/  FFMA R31, R81.reuse, R82, R31 ;  /* 0x00000052511f7223 */ /* 0x040fe2000000001f */
[----:B------:R-:W-:Y:S01]  /*6c20*/  LOP3.LUT R82, R114, 0xffff0000, RZ, 0xc0, !PT ;  /* 0xffff000072527812 */ /* 0x000fe200078ec0ff */
[C---:B------:R-:W-:Y:S01]  /*6c30*/  FMUL R28, R78.reuse, R32 ;  /* 0x000000204e1c7220 */ /* 0x040fe20000400000 */
[C---:B------:R-:W-:Y:S01]  /*6c40*/  FMUL R29, R78.reuse, R33 ;  /* 0x000000214e1d7220 */ /* 0x040fe20000400000 */
[C---:B------:R-:W-:Y:S01]  /*6c50*/  FMUL R30, R78.reuse, R34 ;  /* 0x000000224e1e7220 */ /* 0x040fe20000400000 */
[----:B------:R-:W-:Y:S01]  /*6c60*/  FMUL R35, R78, R35 ;  /* 0x000000234e237220 */ /* 0x000fe20000400000 */
[----:B------:R-:W-:Y:S01]  /*6c70*/  FFMA R28, R81, R83, R28 ;  /* 0x00000053511c7223 */ /* 0x000fe2000000001c */
[----:B------:R-:W-:Y:S01]  /*6c80*/  SHF.L.U32 R83, R121, 0x10, RZ ;  /* 0x0000001079537819 */ /* 0x000fe200000006ff */
[C---:B------:R-:W-:Y:S01]  /*6c90*/  FFMA R29, R81.reuse, R82, R29 ;  /* 0x00000052511d7223 */ /* 0x040fe2000000001d */
[C---:B------:R-:W-:Y:S01]  /*6ca0*/  SHF.L.U32 R82, R120.reuse, 0x10, RZ ;  /* 0x0000001078527819 */ /* 0x040fe200000006ff */
[----:B------:R-:W-:Y:S01]  /*6cb0*/  FFMA R30, R81, R85, R30 ;  /* 0x00000055511e7223 */ /* 0x000fe2000000001e */
[----:B------:R-:W-:Y:S01]  /*6cc0*/  SHF.L.U32 R85, R123, 0x10, RZ ;  /* 0x000000107b557819 */ /* 0x000fe200000006ff */
[C---:B------:R-:W-:Y:S01]  /*6cd0*/  FFMA R35, R81.reuse, R84, R35 ;  /* 0x0000005451237223 */ /* 0x040fe20000000023 */
[----:B------:R-:W-:Y:S01]  /*6ce0*/  LOP3.LUT R84, R120, 0xffff0000, RZ, 0xc0, !PT ;  /* 0xffff000078547812 */ /* 0x000fe200078ec0ff */
[C---:B------:R-:W-:Y:S01]  /*6cf0*/  FMUL R32, R78.reuse, R36 ;  /* 0x000000244e207220 */ /* 0x040fe20000400000 */
[C---:B------:R-:W-:Y:S01]  /*6d00*/  FMUL R33, R78.reuse, R37 ;  /* 0x000000254e217220 */ /* 0x040fe20000400000 */
[----:B------:R-:W-:Y:S01]  /*6d10*/  FMUL R34, R78, R38 ;  /* 0x000000264e227220 */ /* 0x000fe20000400000 */
[----:B------:R1:W-:Y:S01]  /*6d20*/  STS.128 [R182+UR48+0x400], R92 ;  /* 0x0004005cb6007988 */ /* 0x0003e20008000c30 */
[----:B------:R-:W-:Y:S01]  /*6d30*/  FFMA R32, R81, R82, R32 ;  /* 0x0000005251207223 */ /* 0x000fe20000000020 */
[----:B------:R-:W-:Y:S01]  /*6d40*/  LOP3.LUT R82, R121, 0xffff0000, RZ, 0xc0, !PT ;  /* 0xffff000079527812 */ /* 0x000fe200078ec0ff */
[C---:B------:R-:W-:Y:S01]  /*6d50*/  FFMA R33, R81.reuse, R84, R33 ;  /* 0x0000005451217223 */ /* 0x040fe20000000021 */
[----:B------:R-:W-:Y:S01]  /*6d60*/  LOP3.LUT R84, R122, 0xffff0000, RZ, 0xc0, !PT ;  /* 0xffff00007a547812 */ /* 0x000fe200078ec0ff */
[----:B------:R-:W-:Y:S01]  /*6d70*/  FMUL R39, R78, R39 ;  /* 0x000000274e277220 */ /* 0x000fe20000400000 */
[C---:B------:R-:W-:Y:S01]  /*6d80*/  FFMA R34, R81.reuse, R83, R34 ;  /* 0x0000005351227223 */ /* 0x040fe20000000022 */
[----:B------:R-:W-:Y:S01]  /*6d90*/  SHF.L.U32 R83, R122, 0x10, RZ ;  /* 0x000000107a537819 */ /* 0x000fe200000006ff */
[C---:B------:R-:W-:Y:S01]  /*6da0*/  FMUL R36, R78.reuse, R40 ;  /* 0x000000284e247220 */ /* 0x040fe20000400000 */
[----:B------:R-:W-:Y:S01]  /*6db0*/  FFMA R39, R81, R82, R39 ;  /* 0x0000005251277223 */ /* 0x000fe20000000027 */
[----:B------:R-:W-:Y:S01]  /*6dc0*/  LOP3.LUT R82, R123, 0xffff0000, RZ, 0xc0, !PT ;  /* 0xffff00007b527812 */ /* 0x000fe200078ec0ff */
[C---:B------:R-:W-:Y:S01]  /*6dd0*/  FMUL R37, R78.reuse, R41 ;  /* 0x000000294e257220 */ /* 0x040fe20000400000 */
[C---:B------:R-:W-:Y:S01]  /*6de0*/  FMUL R38, R78.reuse, R42 ;  /* 0x0000002a4e267220 */ /* 0x040fe20000400000 */
[----:B------:R-:W-:Y:S01]  /*6df0*/  FMUL R43, R78, R43 ;  /* 0x0000002b4e2b7220 */ /* 0x000fe20000400000 */
[C---:B------:R-:W-:Y:S01]  /*6e00*/  FFMA R36, R81.reuse, R83, R36 ;  /* 0x0000005351247223 */ /* 0x040fe20000000024 */
[C---:B------:R-:W-:Y:S01]  /*6e10*/  SHF.L.U32 R83, R128.reuse, 0x10, RZ ;  /* 0x0000001080537819 */ /* 0x040fe200000006ff */
[----:B------:R2:W-:Y:S01]  /*6e20*/  STS.128 [R181+0x400], R116 ;  /* 0x00040074b5007388 */ /* 0x0005e20000000c00 */
[----:B------:R-:W-:Y:S01]  /*6e30*/  FFMA R37, R81, R84, R37 ;  /* 0x0000005451257223 */ /* 0x000fe20000000025 */
[----:B------:R-:W-:Y:S01]  /*6e40*/  LOP3.LUT R84, R129, 0xffff0000, RZ, 0xc0, !PT ;  /* 0xffff000081547812 */ /* 0x000fe200078ec0ff */
[----:B------:R-:W-:Y:S01]  /*6e50*/  FFMA R38, R81, R85, R38 ;  /* 0x0000005551267223 */ /* 0x000fe20000000026 */
[----:B------:R-:W-:Y:S01]  /*6e60*/  SHF.L.U32 R85, R129, 0x10, RZ ;  /* 0x0000001081557819 */ /* 0x000fe200000006ff */
        /* <DEDUP_REMOVED lines=8> */
[----:B------:R4:W-:Y:S01]  /*6ef0*/  STS.128 [R180+0x400], R124 ;  /* 0x0004007cb4007388 */ /* 0x0009e20000000c00 */
[C---:B------:R-:W-:Y:S01]  /*6f00*/  FFMA R41, R81.reuse, R82, R41 ;  /* 0x0000005251297223 */ /* 0x040fe20000000029 */
[C---:B------:R-:W-:Y:S01]  /*6f10*/  SHF.L.U32 R82, R130.reuse, 0x10, RZ ;  /* 0x0000001082527819 */ /* 0x040fe200000006ff */
[----:B------:R-:W-:Y:S01]  /*6f20*/  FFMA R42, R81, R85, R42 ;  /* 0x00000055512a7223 */ /* 0x000fe2000000002a */
[----:B------:R-:W-:Y:S01]  /*6f30*/  SHF.L.U32 R85, R137, 0x10, RZ ;  /* 0x0000001089557819 */ /* 0x000fe200000006ff */
[----:B------:R-:W-:Y:S01]  /*6f40*/  FFMA R47, R81, R84, R47 ;  /* 0x00000054512f7223 */ /* 0x000fe2000000002f */
[----:B------:R-:W-:Y:S01]  /*6f50*/  LOP3.LUT R84, R130, 0xffff0000, RZ, 0xc0, !PT ;  /* 0xffff000082547812 */ /* 0x000fe200078ec0ff */
[C---:B------:R-:W-:Y:S01]  /*6f60*/  FMUL R44, R78.reuse, R48 ;  /* 0x000000304e2c7220 */ /* 0x040fe20000400000 */
[----:B-1----:R-:W-:Y:S01]  /*6f70*/  F2FP.BF16.F32.PACK_AB R92, R25, R24 ;  /* 0x00000018195c723e */ /* 0x002fe200000010ff */
[C---:B------:R-:W-:Y:S01]  /*6f80*/  FMUL R45, R78.reuse, R49 ;  /* 0x000000314e2d7220 */ /* 0x040fe20000400000 */
[----:B------:R-:W-:Y:S01]  /*6f90*/  F2FP.BF16.F32.PACK_AB R93, R31, R26 ;  /* 0x0000001a1f5d723e */ /* 0x000fe200000010ff */
[----:B------:R-:W-:Y:S01]  /*6fa0*/  FMUL R46, R78, R50 ;  /* 0x000000324e2e7220 */ /* 0x000fe20000400000 */
[----:B------:R-:W-:Y:S01]  /*6fb0*/  F2FP.BF16.F32.PACK_AB R94, R29, R28 ;  /* 0x0000001c1d5e723e */ /* 0x000fe200000010ff */
[----:B------:R-:W-:Y:S01]  /*6fc0*/  FFMA R44, R81, R82, R44 ;  /* 0x00000052512c7223 */ /* 0x000fe2000000002c */
[----:B------:R-:W-:Y:S01]  /*6fd0*/  LOP3.LUT R82, R131, 0xffff0000, RZ, 0xc0, !PT ;  /* 0xffff000083527812 */ /* 0x000fe200078ec0ff */
[----:B------:R-:W-:Y:S01]  /*6fe0*/  FFMA R45, R81, R84, R45 ;  /* 0x00000054512d7223 */ /* 0x000fe2000000002d */
[----:B------:R-:W-:Y:S01]  /*6ff0*/  LOP3.LUT R84, R136, 0xffff0000, RZ, 0xc0, !PT ;  /* 0xffff000088547812 */ /* 0x000fe200078ec0ff */
[----:B------:R-:W-:Y:S01]  /*7000*/  FMUL R51, R78, R51 ;  /* 0x000000334e337220 */ /* 0x000fe20000400000 */
[----:B------:R-:W-:Y:S01]  /*7010*/  F2FP.BF16.F32.PACK_AB R95, R35, R30 ;  /* 0x0000001e235f723e */ /* 0x000fe200000010ff */
[----:B------:R-:W-:Y:S01]  /*7020*/  FFMA R46, R81, R83, R46 ;  /* 0x00000053512e7223 */ /* 0x000fe2000000002e */
[----:B------:R-:W-:Y:S01]  /*7030*/  SHF.L.U32 R83, R136, 0x10, RZ ;  /* 0x0000001088537819 */ /* 0x000fe200000006ff */
[C---:B------:R-:W-:Y:S01]  /*7040*/  FMUL R48, R78.reuse, R52 ;  /* 0x000000344e307220 */ /* 0x040fe20000400000 */
[----:B--2---:R-:W-:Y:S01]  /*7050*/  F2FP.BF16.F32.PACK_AB R116, R33, R32 ;  /* 0x000000202174723e */ /* 0x004fe200000010ff */
[----:B------:R-:W-:Y:S01]  /*7060*/  FFMA R51, R81, R82, R51 ;  /* 0x0000005251337223 */ /* 0x000fe20000000033 */
[----:B------:R-:W-:Y:S01]  /*7070*/  LOP3.LUT R82, R137, 0xffff0000, RZ, 0xc0, !PT ;  /* 0xffff000089527812 */ /* 0x000fe200078ec0ff */
[----:B------:R1:W-:Y:S01]  /*7080*/  STS.128 [R178+0x400], R92 ;  /* 0x0004005cb2007388 */ /* 0x0003e20000000c00 */
[----:B------:R-:W-:Y:S01]  /*7090*/  F2FP.BF16.F32.PACK_AB R117, R39, R34 ;  /* 0x000000222775723e */ /* 0x000fe200000010ff */
[C---:B------:R-:W-:Y:S01]  /*70a0*/  FMUL R49, R78.reuse, R53 ;  /* 0x000000354e317220 */ /* 0x040fe20000400000 */
[----:B------:R-:W-:Y:S01]  /*70b0*/  F2FP.BF16.F32.PACK_AB R118, R37, R36 ;  /* 0x000000242576723e */ /* 0x000fe200000010ff */
[C---:B------:R-:W-:Y:S01]  /*70c0*/  FMUL R50, R78.reuse, R54 ;  /* 0x000000364e327220 */ /* 0x040fe20000400000 */
[----:B------:R-:W-:Y:S01]  /*70d0*/  F2FP.BF16.F32.PACK_AB R119, R43, R38 ;  /* 0x000000262b77723e */ /* 0x000fe200000010ff */
[----:B------:R-:W-:Y:S01]  /*70e0*/  FMUL R55, R78, R55 ;  /* 0x000000374e377220 */ /* 0x000fe20000400000 */
[----:B----4-:R-:W-:Y:S01]  /*70f0*/  F2FP.BF16.F32.PACK_AB R124, R41, R40 ;  /* 0x00000028297c723e */ /* 0x010fe200000010ff */
[C---:B------:R-:W-:Y:S01]  /*7100*/  FFMA R48, R81.reuse, R83, R48 ;  /* 0x0000005351307223 */ /* 0x040fe20000000030 */
[C---:B------:R-:W-:Y:S01]  /*7110*/  FFMA R49, R81.reuse, R84, R49 ;  /* 0x0000005451317223 */ /* 0x040fe20000000031 */
[----:B------:R1:W-:Y:S01]  /*7120*/  STS.128 [R177+0x400], R116 ;  /* 0x00040074b1007388 */ /* 0x0003e20000000c00 */
[C---:B------:R-:W-:Y:S01]  /*7130*/  SHF.L.U32 R83, R138.reuse, 0x10, RZ ;  /* 0x000000108a537819 */ /* 0x040fe200000006ff */
[----:B------:R-:W-:Y:S01]  /*7140*/  FFMA R50, R81, R85, R50 ;  /* 0x0000005551327223 */ /* 0x000fe20000000032 */
[----:B------:R-:W-:Y:S01]  /*7150*/  SHF.L.U32 R85, R139, 0x10, RZ ;  /* 0x000000108b557819 */ /* 0x000fe200000006ff */
[----:B------:R-:W-:Y:S01]  /*7160*/  FFMA R55, R81, R82, R55 ;  /* 0x0000005251377223 */ /* 0x000fe20000000037 */
[----:B------:R-:W-:Y:S01]  /*7170*/  LOP3.LUT R82, R138, 0xffff0000, RZ, 0xc0, !PT ;  /* 0xffff00008a527812 */ /* 0x000fe200078ec0ff */
[C---:B------:R-:W-:Y:S01]  /*7180*/  FMUL R52, R78.reuse, R56 ;  /* 0x000000384e347220 */ /* 0x040fe20000400000 */
[----:B------:R-:W-:Y:S01]  /*7190*/  LOP3.LUT R84, R139, 0xffff0000, RZ, 0xc0, !PT ;  /* 0xffff00008b547812 */ /* 0x000fe200078ec0ff */
[C---:B------:R-:W-:Y:S01]  /*71a0*/  FMUL R53, R78.reuse, R57 ;  /* 0x000000394e357220 */ /* 0x040fe20000400000 */
[C---:B------:R-:W-:Y:S01]  /*71b0*/  FMUL R54, R78.reuse, R58 ;  /* 0x0000003a4e367220 */ /* 0x040fe20000400000 */
[----:B------:R-:W-:Y:S01]  /*71c0*/  FMUL R59, R78, R59 ;  /* 0x0000003b4e3b7220 */ /* 0x000fe20000400000 */
[C---:B------:R-:W-:Y:S01]  /*71d0*/  FFMA R52, R81.reuse, R83, R52 ;  /* 0x0000005351347223 */ /* 0x040fe20000000034 */
[C---:B------:R-:W-:Y:S01]  /*71e0*/  FFMA R53, R81.reuse, R82, R53 ;  /* 0x0000005251357223 */ /* 0x040fe20000000035 */
[C---:B------:R-:W-:Y:S01]  /*71f0*/  FFMA R54, R81.reuse, R85, R54 ;  /* 0x0000005551367223 */ /* 0x040fe20000000036 */
[----:B------:R-:W-:Y:S01]  /*7200*/  FFMA R59, R81, R84, R59 ;  /* 0x00000054513b7223 */ /* 0x000fe2000000003b */
[----:B------:R-:W-:Y:S01]  /*7210*/  SHF.L.U32 R82, R144, 0x10, RZ ;  /* 0x0000001090527819 */ /* 0x000fe200000006ff */
[----:B------:R-:W-:Y:S01]  /*7220*/  FMUL R56, R78, R60 ;  /* 0x0000003c4e387220 */ /* 0x000fe20000400000 */
[----:B------:R-:W-:Y:S01]  /*7230*/  LOP3.LUT R84, R144, 0xffff0000, RZ, 0xc0, !PT ;  /* 0xffff000090547812 */ /* 0x000fe200078ec0ff */
[C---:B------:R-:W-:Y:S01]  /*7240*/  FMUL R57, R78.reuse, R61 ;  /* 0x0000003d4e397220 */ /* 0x040fe20000400000 */
[----:B------:R-:W-:Y:S01]  /*7250*/  SHF.L.U32 R83, R145, 0x10, RZ ;  /* 0x0000001091537819 */ /* 0x000fe200000006ff */
[C---:B------:R-:W-:Y:S01]  /*7260*/  FMUL R58, R78.reuse, R62 ;  /* 0x0000003e4e3a7220 */ /* 0x040fe20000400000 */
[----:B------:R-:W-:Y:S01]  /*7270*/  F2FP.BF16.F32.PACK_AB R125, R47, R42 ;  /* 0x0000002a2f7d723e */ /* 0x000fe200000010ff */
[----:B------:R-:W-:Y:S01]  /*7280*/  FFMA R56, R81, R82, R56 ;  /* 0x0000005251387223 */ /* 0x000fe20000000038 */
[----:B------:R-:W-:Y:S01]  /*7290*/  F2FP.BF16.F32.PACK_AB R126, R45, R44 ;  /* 0x0000002c2d7e723e */ /* 0x000fe200000010ff */
[----:B------:R-:W-:Y:S01]  /*72a0*/  FFMA R57, R81, R84, R57 ;  /* 0x0000005451397223 */ /* 0x000fe20000000039 */
[----:B------:R-:W-:Y:S01]  /*72b0*/  F2FP.BF16.F32.PACK_AB R127, R51, R46 ;  /* 0x0000002e337f723e */ /* 0x000fe200000010ff */
[----:B------:R-:W-:Y:S01]  /*72c0*/  FFMA R58, R81, R83, R58 ;  /* 0x00000053513a7223 */ /* 0x000fe2000000003a */
[----:B------:R-:W-:Y:S01]  /*72d0*/  LOP3.LUT R82, R145, 0xffff0000, RZ, 0xc0, !PT ;  /* 0xffff000091527812 */ /* 0x000fe200078ec0ff */
[----:B------:R-:W-:Y:S01]  /*72e0*/  FMUL R63, R78, R63 ;  /* 0x0000003f4e3f7220 */ /* 0x000fe20000400000 */
[----:B------:R-:W-:Y:S01]  /*72f0*/  SHF.L.U32 R83, R146, 0x10, RZ ;  /* 0x0000001092537819 */ /* 0x000fe200000006ff */
[----:B------:R1:W-:Y:S01]  /*7300*/  STS.128 [R176+0x400], R124 ;  /* 0x0004007cb0007388 */ /* 0x0003e20000000c00 */
[----:B------:R-:W-:Y:S01]  /*7310*/  FMUL R60, R78, R64 ;  /* 0x000000404e3c7220 */ /* 0x000fe20000400000 */
[----:B------:R-:W-:Y:S01]  /*7320*/  LOP3.LUT R84, R146, 0xffff0000, RZ, 0xc0, !PT ;  /* 0xffff000092547812 */ /* 0x000fe200078ec0ff */
[C---:B------:R-:W-:Y:S01]  /*7330*/  FMUL R61, R78.reuse, R65 ;  /* 0x000000414e3d7220 */ /* 0x040fe20000400000 */
[----:B------:R-:W-:Y:S01]  /*7340*/  SHF.L.U32 R85, R147, 0x10, RZ ;  /* 0x0000001093557819 */ /* 0x000fe200000006ff */
[C---:B------:R-:W-:Y:S01]  /*7350*/  FMUL R62, R78.reuse, R66 ;  /* 0x000000424e3e7220 */ /* 0x040fe20000400000 */
[----:B------:R-:W-:Y:S01]  /*7360*/  FFMA R63, R81, R82, R63 ;  /* 0x00000052513f7223 */ /* 0x000fe2000000003f */
[----:B------:R-:W-:Y:S01]  /*7370*/  FMUL R67, R78, R67 ;  /* 0x000000434e437220 */ /* 0x000fe20000400000 */
[----:B------:R-:W-:Y:S01]  /*7380*/  F2FP.BF16.F32.PACK_AB R132, R49, R48 ;  /* 0x000000303184723e */ /* 0x000fe200000010ff */
[----:B------:R-:W-:Y:S01]  /*7390*/  FFMA R60, R81, R83, R60 ;  /* 0x00000053513c7223 */ /* 0x000fe2000000003c */
[----:B------:R-:W-:Y:S01]  /*73a0*/  F2FP.BF16.F32.PACK_AB R133, R55, R50 ;  /* 0x000000323785723e */ /* 0x000fe200000010ff */
[----:B------:R-:W-:Y:S01]  /*73b0*/  FFMA R61, R81, R84, R61 ;  /* 0x00000054513d7223 */ /* 0x000fe2000000003d */
[----:B------:R-:W-:Y:S01]  /*73c0*/  F2FP.BF16.F32.PACK_AB R134, R53, R52 ;  /* 0x000000343586723e */ /* 0x000fe200000010ff */
[----:B------:R-:W-:Y:S01]  /*73d0*/  FFMA R62, R81, R85, R62 ;  /* 0x00000055513e7223 */ /* 0x000fe2000000003e */
[----:B------:R-:W-:Y:S01]  /*73e0*/  F2FP.BF16.F32.PACK_AB R135, R59, R54 ;  /* 0x000000363b87723e */ /* 0x000fe200000010ff */
[----:B------:R-:W-:Y:S01]  /*73f0*/  FFMA R67, R81, R86, R67 ;  /* 0x0000005651437223 */ /* 0x000fe20000000043 */
[----:B------:R-:W-:Y:S02]  /*7400*/  F2FP.BF16.F32.PACK_AB R140, R57, R56 ;  /* 0x00000038398c723e */ /* 0x000fe400000010ff */
[----:B------:R-:W-:Y:S01]  /*7410*/  F2FP.BF16.F32.PACK_AB R141, R63, R58 ;  /* 0x0000003a3f8d723e */ /* 0x000fe200000010ff */
[----:B------:R1:W-:Y:S01]  /*7420*/  STS.128 [R175+0x400], R132 ;  /* 0x00040084af007388 */ /* 0x0003e20000000c00 */
[----:B------:R-:W-:Y:S02]  /*7430*/  F2FP.BF16.F32.PACK_AB R142, R61, R60 ;  /* 0x0000003c3d8e723e */ /* 0x000fe400000010ff */
[----:B------:R-:W-:Y:S05]  /*7440*/  F2FP.BF16.F32.PACK_AB R143, R67, R62 ;  /* 0x0000003e438f723e */ /* 0x000fea00000010ff */
[----:B------:R1:W-:Y:S01]  /*7450*/  STS.128 [R174+0x400], R140 ;  /* 0x0004008cae007388 */ /* 0x0003e20000000c00 */
[----:B------:R-:W-:Y:S01]  /*7460*/  @!PT LDS RZ, [RZ] ;  /* 0x00000000fffff984 */ /* 0x000fe20000000800 */
[----:B------:R-:W-:Y:S01]  /*7470*/  @!PT LDS RZ, [RZ] ;  /* 0x00000000fffff984 */ /* 0x000fe20000000800 */
[----:B------:R-:W-:Y:S01]  /*7480*/  @!PT LDS RZ, [RZ] ;  /* 0x00000000fffff984 */ /* 0x000fe20000000800 */
[----:B------:R-:W-:Y:S01]  /*7490*/  @!PT LDS RZ, [RZ] ;  /* 0x00000000fffff984 */ /* 0x000fe20000000800 */
[----:B------:R2:W-:Y:S07]  /*74a0*/  MEMBAR.ALL.CTA ;  /* 0x0000000000007992 */ /* 0x0005ee0000008000 */
[----:B--2---:R-:W2:Y:S02]  /*74b0*/  FENCE.VIEW.ASYNC.S ;  /* 0x00000000000073c6 */ /* 0x004ea40000000000 */
[----:B--2---:R-:W-:Y:S06]  /*74c0*/  BAR.SYNC.DEFER_BLOCKING 0x1, 0x80 ;  /* 0x0042000000007b1d */ /* 0x004fec0000010000 */
[----:B------:R-:W-:Y:S05]  /*74d0*/  @P0 BRA `(.L_x_113) ;  /* 0x0000000000280947 */ /* 0x000fea0003800000 */
[----:B------:R-:W-:Y:S02]  /*74e0*/  UIADD3 UR4, UPT, UPT, UR48, 0x400, URZ ;  /* 0x0000040030047890 */ /* 0x000fe4000fffe0ff */
[----:B------:R-:W-:Y:S01]  /*74f0*/  UIADD3 UR6, UP0, UPT, UR52, 0x680, URZ ;  /* 0x0000068034067890 */ /* 0x000fe2000ff1e0ff */
[----:B------:R-:W-:Y:S03]  /*7500*/  UMOV UR43, UR36 ;  /* 0x00000024002b7c82 */ /* 0x000fe60008000000 */
[----:B------:R-:W-:Y:S01]  /*7510*/  MOV R163, UR4 ;  /* 0x0000000400a37c02 */ /* 0x000fe20008000f00 */
[----:B------:R-:W-:Y:S03]  /*7520*/  UIADD3.X UR7, UPT, UPT, URZ, UR53, URZ, UP0, !UPT ;  /* 0x00000035ff077290 */ /* 0x000fe600087fe4ff */
[----:B------:R-:W-:Y:S11]  /*7530*/  R2UR UR40, R163 ;  /* 0x00000000a32872ca */ /* 0x000ff600000e0000 */
[----:B------:R-:W-:Y:S02]  /*7540*/  @!UPT UIADD3 URZ, UPT, UPT, URZ, URZ, URZ ;  /* 0x000000fffffff290 */ /* 0x000fe4000fffe0ff */
[----:B------:R2:W-:Y:S01]  /*7550*/  UTMASTG.3D [UR40], [UR6] ;  /* 0x00000028060073b5 */ /* 0x0005e20008010000 */
[----:B------:R0:W-:Y:S01]  /*7560*/  UTMACMDFLUSH ;  /* 0x00000000000079b7 */ /* 0x0001e20000000000 */
[----:B--2---:R-:W-:Y:S04]  /*7570*/  DEPBAR.LE SB0, 0x1 ;  /* 0x000080400000791a */ /* 0x004fe80000000000 */
.L_x_113:
[----:B------:R-:W-:Y:S05]  /*7580*/  BSYNC.RECONVERGENT B0 ;  /* 0x0000000000007941 */ /* 0x000fea0003800200 */
.L_x_112:
[----:B------:R-:W-:Y:S01]  /*7590*/  BAR.SYNC.DEFER_BLOCKING 0x1, 0x80 ;  /* 0x0042000000007b1d */ /* 0x000fe20000010000 */
[----:B------:R-:W-:Y:S01]  /*75a0*/  ISETP.NE.AND P1, PT, R179, RZ, PT ;  /* 0x000000ffb300720c */ /* 0x000fe20003f25270 */
[----:B------:R-:W-:Y:S01]  /*75b0*/  UISETP.NE.AND UP0, UPT, UR49, URZ, UPT ;  /* 0x000000ff3100728c */ /* 0x000fe2000bf05270 */
[----:B------:R-:W-:Y:S11]  /*75c0*/  LEA R3, R87, UR48, 0x3 ;  /* 0x0000003057037c11 */ /* 0x000ff6000f8e18ff */
[----:B------:R-:W-:Y:S01]  /*75d0*/  @P1 SHF.L.U32 R2, R167, 0x1f, RZ ;  /* 0x0000001fa7021819 */ /* 0x000fe200000006ff */
[----:B------:R-:W-:Y:S06]  /*75e0*/  BRA.U !UP0, `(.L_x_114) ;  /* 0x0000000108247547 */ /* 0x000fec000b800000 */
[----:B------:R-:W-:Y:S01]  /*75f0*/  IMAD.U32 R5, RZ, RZ, UR51 ;  /* 0x00000033ff057e24 */ /* 0x000fe2000f8e00ff */
[----:B------:R-:W-:Y:S01]  /*7600*/  MOV R0, UR37 ;  /* 0x0000002500007c02 */ /* 0x000fe20008000f00 */
[----:B------:R-:W-:Y:S03]  /*7610*/  UIADD3 UR51, UPT, UPT, UR51, 0x1, URZ ;  /* 0x0000000133337890 */ /* 0x000fe6000fffe0ff */
[----:B------:R-:W-:Y:S01]  /*7620*/  @P1 LEA R5, R5, UR48, 0x3 ;  /* 0x0000003005051c11 */ /* 0x000fe2000f8e18ff */
[----:B------:R-:W-:Y:S04]  /*7630*/  UISETP.NE.AND UP0, UPT, UR51, 0x4, UPT ;  /* 0x000000043300788c */ /* 0x000fe8000bf05270 */
[----:B------:R-:W-:Y:S01]  /*7640*/  @P1 VIADD R5, R5, 0x40 ;  /* 0x0000004005051836 */ /* 0x000fe20000000000 */
[----:B------:R-:W-:Y:S04]  /*7650*/  USEL UR51, UR51, URZ, UP0 ;  /* 0x000000ff33337287 */ /* 0x000fe80008000000 */
[----:B------:R-:W-:Y:S04]  /*7660*/  @P1 PRMT R0, R0, 0x654, R5 ;  /* 0x0000065400001816 */ /* 0x000fe80000000005 */
[----:B------:R2:W-:Y:S04]  /*7670*/  @P1 SYNCS.ARRIVE.TRANS64.RED.A1T0 RZ, [R0+URZ], RZ ;  /* 0x000000ff00ff19a7 */ /* 0x0005e800081004ff */
.L_x_114:
[----:B------:R-:W4:Y:S01]  /*7680*/  @P1 SYNCS.PHASECHK.TRANS64.TRYWAIT P0, [R3+URZ+0x20], R2 ;  /* 0x00002002030015a7 */ /* 0x000f2200080011ff */
[----:B------:R-:W-:Y:S01]  /*7690*/  BSSY B1, `(.L_x_115) ;  /* 0x000001f000017945 */ /* 0x000fe20003800000 */
[----:B----4-:R-:W-:Y:S03]  /*76a0*/  @P1 SEL R101, RZ, 0x1, !P0 ;  /* 0x00000001ff651807 */ /* 0x010fe60004000000 */
[----:B------:R-:W-:Y:S05]  /*76b0*/  @!P1 BRA `(.L_x_116) ;  /* 0x0000000000709947 */ /* 0x000fea0003800000 */
[----:B------:R-:W-:Y:S01]  /*76c0*/  ISETP.NE.AND P1, PT, R103, RZ, PT ;  /* 0x000000ff6700720c */ /* 0x000fe20003f25270 */
[----:B------:R-:W-:Y:S01]  /*76d0*/  BSSY B0, `(.L_x_117) ;  /* 0x000000b000007945 */ /* 0x000fe20003800000 */
[----:B------:R-:W-:Y:S11]  /*76e0*/  ISETP.NE.AND P0, PT, R101, RZ, PT ;  /* 0x000000ff6500720c */ /* 0x000ff60003f05270 */
[----:B------:R-:W-:Y:S05]  /*76f0*/  @P1 IMAD R4, R87, 0x4000, R182 ;  /* 0x0000400057041824 */ /* 0x000fea00078e02b6 */
[----:B------:R-:W-:Y:S04]  /*7700*/  @P1 IADD3 R9, PT, PT, R4, UR48, RZ ;  /* 0x0000003004091c10 */ /* 0x000fe8000fffe0ff */
[----:B------:R-:W-:Y:S01]  /*7710*/  @P1 IADD3 R7, PT, PT, R102, R9, RZ ;  /* 0x0000000966071210 */ /* 0x000fe20007ffe0ff */
[--C-:B------:R-:W-:Y:S02]  /*7720*/  @P1 IMAD.IADD R5, R100, 0x1, R9.reuse ;  /* 0x0000000164051824 */ /* 0x100fe400078e0209 */
[----:B------:R-:W-:Y:S01]  /*7730*/  @P1 IMAD.IADD R2, R108, 0x1, R9 ;  /* 0x000000016c021824 */ /* 0x000fe200078e0209 */
[----:B------:R-:W-:Y:S06]  /*7740*/  @P0 BRA `(.L_x_118) ;  /* 0x00000000000c0947 */ /* 0x000fec0003800000 */
[----:B--2---:R-:W-:Y:S04]  /*7750*/  SHF.L.U32 R0, R167, 0x1f, RZ ;  /* 0x0000001fa7007819 */ /* 0x004fe800000006ff */
[----:B------:R-:W2:Y:S02]  /*7760*/  SYNCS.PHASECHK.TRANS64.TRYWAIT P0, [R3+URZ+0x20], R0 ;  /* 0x00002000030075a7 */ /* 0x000ea400080011ff */
[----:B--2---:R-:W-:Y:S05]  /*7770*/  @!P0 BRA `(.L_x_119) ;  /* 0x0000004800288947 */ /* 0x004fea0003800000 */
.L_x_118:
[----:B------:R-:W-:Y:S05]  /*7780*/  BSYNC B0 ;  /* 0x0000000000007941 */ /* 0x000fea0003800000 */
.L_x_117:
[----:B------:R-:W-:Y:S01]  /*7790*/  ISETP.NE.AND P0, PT, R103, RZ, PT ;  /* 0x000000ff6700720c */ /* 0x000fe20003f05270 */
[----:B------:R-:W-:Y:S11]  /*77a0*/  VIADD R87, R87, 0x1 ;  /* 0x0000000157577836 */ /* 0x000ff60000000000 */
[----:B------:R-:W-:Y:S01]  /*77b0*/  @!UPT UIADD3 URZ, UPT, UPT, URZ, URZ, URZ ;  /* 0x000000fffffff290 */ /* 0x000fe2000fffe0ff */
[----:B------:R4:W1:Y:S01]  /*77c0*/  @P0 LDS.128 R88, [R4+UR48+0x400] ;  /* 0x0004003004580984 */ /* 0x0008620008000c00 */
[--C-:B--2---:R-:W-:Y:S01]  /*77d0*/  @P0 IMAD.IADD R3, R102, 0x1, R5.reuse ;  /* 0x0000000166030824 */ /* 0x104fe200078e0205 */
[C---:B------:R-:W-:Y:S01]  /*77e0*/  @P0 IADD3 R0, PT, PT, R108.reuse, R7, RZ ;  /* 0x000000076c000210 */ /* 0x040fe20007ffe0ff */
[C---:B------:R-:W-:Y:S01]  /*77f0*/  @P0 IMAD.IADD R6, R108.reuse, 0x1, R5 ;  /* 0x000000016c060824 */ /* 0x040fe200078e0205 */
[----:B------:R4:W2:Y:S02]  /*7800*/  @P0 LDS.128 R96, [R2+0x400] ;  /* 0x0004000002600984 */ /* 0x0008a40000000c00 */
[----:B------:R-:W-:Y:S02]  /*7810*/  @P0 IADD3 R8, PT, PT, R108, R3, RZ ;  /* 0x000000036c080210 */ /* 0x000fe40007ffe0ff */
[----:B------:R4:W1:Y:S04]  /*7820*/  @P0 LDS.128 R104, [R7+0x400] ;  /* 0x0004000007680984 */ /* 0x0008680000000c00 */
[----:B------:R4:W1:Y:S04]  /*7830*/  @P0 LDS.128 R112, [R0+0x400] ;  /* 0x0004000000700984 */ /* 0x0008680000000c00 */
[----:B------:R4:W1:Y:S04]  /*7840*/  @P0 LDS.128 R120, [R5+0x400] ;  /* 0x0004000005780984 */ /* 0x0008680000000c00 */
[----:B------:R4:W1:Y:S04]  /*7850*/  @P0 LDS.128 R128, [R6+0x400] ;  /* 0x0004000006800984 */ /* 0x0008680000000c00 */
[----:B------:R4:W1:Y:S04]  /*7860*/  @P0 LDS.128 R136, [R3+0x400] ;  /* 0x0004000003880984 */ /* 0x0008680000000c00 */
[----:B------:R4:W1:Y:S02]  /*7870*/  @P0 LDS.128 R144, [R8+0x400] ;  /* 0x0004000008900984 */ /* 0x0008640000000c00 */
.L_x_116:
[----:B------:R-:W-:Y:S05]  /*7880*/  BSYNC B1 ;  /* 0x0000000000017941 */ /* 0x000fea0003800000 */
.L_x_115:
[----:B----4-:R-:W-:Y:S05]  /*7890*/  VIADD R3, R80, 0x40 ;  /* 0x0000004050037836 */ /* 0x010fea0000000000 */
[----:B------:R-:W-:Y:S04]  /*78a0*/  SHF.R.U32.HI R3, RZ, 0x15, R3 ;  /* 0x00000015ff037819 */ /* 0x000fe80000011603 */
[----:B------:R-:W-:Y:S11]  /*78b0*/  LOP3.LUT P0, RZ, R3, 0x3, R162, 0x48, !PT ;  /* 0x0000000303ff7812 */ /* 0x000ff600078048a2 */
[----:B------:R-:W-:Y:S02]  /*78c0*/  @!UPT UIADD3 URZ, UPT, UPT, URZ, URZ, URZ ;  /* 0x000000fffffff290 */ /* 0x000fe4000fffe0ff */
        /* <DEDUP_REMOVED lines=17> */
.L_x_120:
[----:B------:R-:W-:Y:S01]  /*79e0*/  ISETP.NE.AND P6, PT, R179, RZ, PT ;  /* 0x000000ffb300720c */ /* 0x000fe20003fc5270 */
[----:B------:R-:W-:Y:S05]  /*79f0*/  WARPSYNC.ALL ;  /* 0x0000000000007948 */ /* 0x000fea0003800000 */
[----:B------:R-:W-:Y:S01]  /*7a00*/  R2UR UR4, R80 ;  /* 0x00000000500472ca */ /* 0x000fe200000e0000 */
[----:B------:R-:W-:Y:S01]  /*7a10*/  BSSY.RECONVERGENT B0, `(.L_x_121) ;  /* 0x0000103000007945 */ /* 0x000fe20003800200 */
[----:B--2---:R-:W-:Y:S02]  /*7a20*/  MOV R0, UR51 ;  /* 0x0000003300007c02 */ /* 0x004fe40008000f00 */
[----:B------:R-:W-:Y:S02]  /*7a30*/  MOV R85, UR37 ;  /* 0x0000002500557c02 */ /* 0x000fe40008000f00 */
[----:B-1----:R-:W-:Y:S02]  /*7a40*/  SHF.L.U32 R82, R88, 0x10, RZ ;  /* 0x0000001058527819 */ /* 0x002fe400000006ff */
[----:B------:R-:W-:Y:S02]  /*7a50*/  @P6 LEA R0, R0, UR48, 0x3 ;  /* 0x0000003000006c11 */ /* 0x000fe4000f8e18ff */
[----:B------:R-:W-:Y:S02]  /*7a60*/  LOP3.LUT R83, R88, 0xffff0000, RZ, 0xc0, !PT ;  /* 0xffff000058537812 */ /* 0x000fe400078ec0ff */
[----:B------:R-:W-:Y:S01]  /*7a70*/  @P6 IADD3 R0, PT, PT, R0, 0x40, RZ ;  /* 0x0000004000006810 */ /* 0x000fe20007ffe0ff */
[----:B------:R-:W1:Y:S01]  /*7a80*/  LDTM.x64 R4, tmem[UR4+0x40] ;  /* 0x00004004000479ee */ /* 0x000e620008340000 */
[----:B------:R-:W-:Y:S02]  /*7a90*/  SHF.L.U32 R84, R89, 0x10, RZ ;  /* 0x0000001059547819 */ /* 0x000fe400000006ff */
[----:B------:R-:W-:Y:S02]  /*7aa0*/  @P6 PRMT R85, R85, 0x654, R0 ;  /* 0x0000065455556816 */ /* 0x000fe40000000000 */
[----:B------:R-:W-:Y:S02]  /*7ab0*/  LOP3.LUT R86, R89, 0xffff0000, RZ, 0xc0, !PT ;  /* 0xffff000059567812 */ /* 0x000fe400078ec0ff */
[----:B------:R-:W-:Y:S01]  /*7ac0*/  ISETP.NE.AND P0, PT, R170, RZ, PT ;  /* 0x000000ffaa00720c */ /* 0x000fe20003f05270 */
[C---:B-1----:R-:W-:Y:S01]  /*7ad0*/  FMUL R0, R78.reuse, R4 ;  /* 0x000000044e007220 */ /* 0x042fe20000400000 */
[C---:B------:R-:W-:Y:S01]  /*7ae0*/  FMUL R2, R78.reuse, R5 ;  /* 0x000000054e027220 */ /* 0x040fe20000400000 */
[C---:B------:R-:W-:Y:S01]  /*7af0*/  FMUL R3, R78.reuse, R6 ;  /* 0x000000064e037220 */ /* 0x040fe20000400000 */
[----:B------:R-:W-:Y:S01]  /*7b00*/  FMUL R7, R78, R7 ;  /* 0x000000074e077220 */ /* 0x000fe20000400000 */
[C---:B------:R-:W-:Y:S01]  /*7b10*/  FFMA R0, R81.reuse, R82, R0 ;  /* 0x0000005251007223 */ /* 0x040fe20000000000 */
[C---:B------:R-:W-:Y:S01]  /*7b20*/  LOP3.LUT R82, R90.reuse, 0xffff0000, RZ, 0xc0, !PT ;  /* 0xffff00005a527812 */ /* 0x040fe200078ec0ff */
[C---:B------:R-:W-:Y:S01]  /*7b30*/  FFMA R2, R81.reuse, R83, R2 ;  /* 0x0000005351027223 */ /* 0x040fe20000000002 */
[----:B------:R-:W-:Y:S01]  /*7b40*/  SHF.L.U32 R83, R90, 0x10, RZ ;  /* 0x000000105a537819 */ /* 0x000fe200000006ff */
[C---:B------:R-:W-:Y:S01]  /*7b50*/  FFMA R3, R81.reuse, R84, R3 ;  /* 0x0000005451037223 */ /* 0x040fe20000000003 */
[----:B------:R-:W-:Y:S01]  /*7b60*/  FMUL R4, R78, R8 ;  /* 0x000000084e047220 */ /* 0x000fe20000400000 */
[----:B------:R-:W-:Y:S01]  /*7b70*/  FFMA R7, R81, R86, R7 ;  /* 0x0000005651077223 */ /* 0x000fe20000000007 */
[----:B------:R-:W-:Y:S01]  /*7b80*/  F2FP.BF16.F32.PACK_AB R92, R2, R0 ;  /* 0x00000000025c723e */ /* 0x000fe200000010ff */
[C---:B------:R-:W-:Y:S01]  /*7b90*/  FMUL R5, R78.reuse, R9 ;  /* 0x000000094e057220 */ /* 0x040fe20000400000 */
[----:B------:R-:W-:Y:S01]  /*7ba0*/  LOP3.LUT R0, R91, 0xffff0000, RZ, 0xc0, !PT ;  /* 0xffff00005b007812 */ /* 0x000fe200078ec0ff */
[----:B------:R-:W-:Y:S01]  /*7bb0*/  FFMA R4, R81, R83, R4 ;  /* 0x0000005351047223 */ /* 0x000fe20000000004 */
[----:B------:R-:W-:Y:S01]  /*7bc0*/  SHF.L.U32 R83, R91, 0x10, RZ ;  /* 0x000000105b537819 */ /* 0x000fe200000006ff */
[----:B------:R-:W-:Y:S01]  /*7bd0*/  FFMA R5, R81, R82, R5 ;  /* 0x0000005251057223 */ /* 0x000fe20000000005 */
[----:B------:R-:W-:Y:S01]  /*7be0*/  F2FP.BF16.F32.PACK_AB R93, R7, R3 ;  /* 0x00000003075d723e */ /* 0x000fe200000010ff */
[----:B------:R-:W-:Y:S01]  /*7bf0*/  FMUL R6, R78, R10 ;  /* 0x0000000a4e067220 */ /* 0x000fe20000400000 */
[----:B------:R-:W-:Y:S01]  /*7c00*/  SHF.L.U32 R3, R96, 0x10, RZ ;  /* 0x0000001060037819 */ /* 0x000fe200000006ff */
[----:B------:R-:W-:Y:S01]  /*7c10*/  FMUL R11, R78, R11 ;  /* 0x0000000b4e0b7220 */ /* 0x000fe20000400000 */
[----:B------:R-:W-:Y:S01]  /*7c20*/  LOP3.LUT R2, R96, 0xffff0000, RZ, 0xc0, !PT ;  /* 0xffff000060027812 */ /* 0x000fe200078ec0ff */
[C---:B------:R-:W-:Y:S01]  /*7c30*/  FMUL R8, R78.reuse, R12 ;  /* 0x0000000c4e087220 */ /* 0x040fe20000400000 */
[----:B------:R-:W-:Y:S01]  /*7c40*/  LOP3.LUT R82, R107, 0xffff0000, RZ, 0xc0, !PT ;  /* 0xffff00006b527812 */ /* 0x000fe200078ec0ff */
[----:B------:R-:W-:Y:S01]  /*7c50*/  FMUL R9, R78, R13 ;  /* 0x0000000d4e097220 */ /* 0x000fe20000400000 */
[----:B------:R-:W-:Y:S01]  /*7c60*/  F2FP.BF16.F32.PACK_AB R94, R5, R4 ;  /* 0x00000004055e723e */ /* 0x000fe200000010ff */
[C---:B------:R-:W-:Y:S01]  /*7c70*/  FFMA R6, R81.reuse, R83, R6 ;  /* 0x0000005351067223 */ /* 0x040fe20000000006 */
[----:B------:R-:W-:Y:S01]  /*7c80*/  SHF.L.U32 R83, R104, 0x10, RZ ;  /* 0x0000001068537819 */ /* 0x000fe200000006ff */
[----:B------:R-:W-:Y:S01]  /*7c90*/  FFMA R11, R81, R0, R11 ;  /* 0x00000000510b7223 */ /* 0x000fe2000000000b */
[----:B------:R-:W-:Y:S01]  /*7ca0*/  SHF.L.U32 R0, R97, 0x10, RZ ;  /* 0x0000001061007819 */ /* 0x000fe200000006ff */
[C---:B------:R-:W-:Y:S01]  /*7cb0*/  FFMA R8, R81.reuse, R3, R8 ;  /* 0x0000000351087223 */ /* 0x040fe20000000008 */
[----:B------:R-:W-:Y:S01]  /*7cc0*/  SHF.L.U32 R3, R98, 0x10, RZ ;  /* 0x0000001062037819 */ /* 0x000fe200000006ff */
[----:B------:R-:W-:Y:S01]  /*7cd0*/  FFMA R9, R81, R2, R9 ;  /* 0x0000000251097223 */ /* 0x000fe20000000009 */
[----:B------:R-:W-:Y:S01]  /*7ce0*/  LOP3.LUT R2, R97, 0xffff0000, RZ, 0xc0, !PT ;  /* 0xffff000061027812 */ /* 0x000fe200078ec0ff */
[C---:B------:R-:W-:Y:S01]  /*7cf0*/  FMUL R10, R78.reuse, R14 ;  /* 0x0000000e4e0a7220 */ /* 0x040fe20000400000 */
[----:B------:R-:W-:Y:S01]  /*7d00*/  F2FP.BF16.F32.PACK_AB R95, R11, R6 ;  /* 0x000000060b5f723e */ /* 0x000fe200000010ff */
[C---:B------:R-:W-:Y:S01]  /*7d10*/  FMUL R15, R78.reuse, R15 ;  /* 0x0000000f4e0f7220 */ /* 0x040fe20000400000 */
[----:B------:R-:W-:Y:S01]  /*7d20*/  F2FP.BF16.F32.PACK_AB R116, R9, R8 ;  /* 0x000000080974723e */ /* 0x000fe200000010ff */
[----:B------:R-:W-:Y:S01]  /*7d30*/  FMUL R12, R78, R16 ;  /* 0x000000104e0c7220 */ /* 0x000fe20000400000 */
[C---:B------:R-:W-:Y:S01]  /*7d40*/  FFMA R10, R81.reuse, R0, R10 ;  /* 0x00000000510a7223 */ /* 0x040fe2000000000a */
[----:B------:R-:W-:Y:S01]  /*7d50*/  LOP3.LUT R0, R98, 0xffff0000, RZ, 0xc0, !PT ;  /* 0xffff000062007812 */ /* 0x000fe200078ec0ff */
[----:B------:R-:W-:Y:S01]  /*7d60*/  FFMA R15, R81, R2, R15 ;  /* 0x00000002510f7223 */ /* 0x000fe2000000000f */
        /* <DEDUP_REMOVED lines=9> */
[----:B------:R-:W-:Y:S01]  /*7e00*/  FMUL R16, R78, R20 ;  /* 0x000000144e107220 */ /* 0x000fe20000400000 */
[----:B------:R-:W-:Y:S01]  /*7e10*/  FFMA R14, R81, R3, R14 ;  /* 0x00000003510e7223 */ /* 0x000fe2000000000e */
[----:B------:R-:W-:Y:S01]  /*7e20*/  SHF.L.U32 R3, R106, 0x10, RZ ;  /* 0x000000106a037819 */ /* 0x000fe200000006ff */
[C---:B------:R-:W-:Y:S01]  /*7e30*/  FMUL R17, R78.reuse, R21 ;  /* 0x000000154e117220 */ /* 0x040fe20000400000 */
[----:B------:R-:W-:Y:S01]  /*7e40*/  F2FP.BF16.F32.PACK_AB R118, R13, R12 ;  /* 0x0000000c0d76723e */ /* 0x000fe200000010ff */
[----:B------:R-:W-:Y:S01]  /*7e50*/  FFMA R19, R81, R2, R19 ;  /* 0x0000000251137223 */ /* 0x000fe20000000013 */
[----:B------:R-:W-:Y:S01]  /*7e60*/  SHF.L.U32 R2, R105, 0x10, RZ ;  /* 0x0000001069027819 */ /* 0x000fe200000006ff */
        /* <DEDUP_REMOVED lines=12> */
[C---:B------:R-:W-:Y:S01]  /*7f30*/  FFMA R23, R81.reuse, R0, R23 ;  /* 0x0000000051177223 */ /* 0x040fe20000000017 */
[----:B------:R-:W-:Y:S01]  /*7f40*/  SHF.L.U32 R0, R112, 0x10, RZ ;  /* 0x0000001070007819 */ /* 0x000fe200000006ff */
[C---:B------:R-:W-:Y:S01]  /*7f50*/  FMUL R22, R78.reuse, R26 ;  /* 0x0000001a4e167220 */ /* 0x040fe20000400000 */
[----:B------:R-:W-:Y:S01]  /*7f60*/  FMUL R27, R78, R27 ;  /* 0x0000001b4e1b7220 */ /* 0x000fe20000400000 */
        /* <DEDUP_REMOVED lines=9> */
[----:B------:R-:W-:Y:S01]  /*8000*/  LOP3.LUT R82, R115, 0xffff0000, RZ, 0xc0, !PT ;  /* 0xffff000073527812 */ /* 0x000fe200078ec0ff */
[----:B------:R-:W-:Y:S01]  /*8010*/  FFMA R24, R81, R0, R24 ;  /* 0x0000000051187223 */ /* 0x000fe20000000018 */
[----:B------:R-:W-:Y:S01]  /*8020*/  SHF.L.U32 R0, R113, 0x10, RZ ;  /* 0x0000001071007819 */ /* 0x000fe200000006ff */
[C---:B------:R-:W-:Y:S01]  /*8030*/  FMUL R25, R78.reuse, R29 ;  /* 0x0000001d4e197220 */ /* 0x040fe20000400000 */
[----:B------:R-:W-:Y:S01]  /*8040*/  F2FP.BF16.F32.PACK_AB R126, R21, R20 ;  /* 0x00000014157e723e */ /* 0x000fe200000010ff */
[----:B------:R-:W-:Y:S01]  /*8050*/  FMUL R26, R78, R30 ;  /* 0x0000001e4e1a7220 */ /* 0x000fe20000400000 */
[----:B------:R-:W-:Y:S01]  /*8060*/  F2FP.BF16.F32.PACK_AB R127, R27, R22 ;  /* 0x000000161b7f723e */ /* 0x000fe200000010ff */
        /* <DEDUP_REMOVED lines=38> */
[----:B------:R1:W-:Y:S01]  /*82d0*/  STS.128 [R182+UR48+0x4400], R92 ;  /* 0x0044005cb6007988 */ /* 0x0003e20008000c30 */
        /* <DEDUP_REMOVED lines=12> */
[----:B------:R2:W-:Y:S01]  /*83a0*/  STS.128 [R181+0x4400], R116 ;  /* 0x00440074b5007388 */ /* 0x0005e20000000c00 */
        /* <DEDUP_REMOVED lines=12> */
[----:B------:R4:W-:Y:S01]  /*8470*/  STS.128 [R180+0x4400], R124 ;  /* 0x0044007cb4007388 */ /* 0x0009e20000000c00 */
[----:B------:R-:W-:Y:S01]  /*8480*/  FMUL R51, R78, R51 ;  /* 0x000000334e337220 */ /* 0x000fe20000400000 */
[C---:B------:R-:W-:Y:S01]  /*8490*/  FFMA R44, R81.reuse, R3, R44 ;  /* 0x00000003512c7223 */ /* 0x040fe2000000002c */
[C---:B------:R-:W-:Y:S01]  /*84a0*/  SHF.L.U32 R3, R136.reuse, 0x10, RZ ;  /* 0x0000001088037819 */ /* 0x040fe200000006ff */
[----:B------:R-:W-:Y:S01]  /*84b0*/  FFMA R45, R81, R2, R45 ;  /* 0x00000002512d7223 */ /* 0x000fe2000000002d */
[----:B------:R-:W-:Y:S01]  /*84c0*/  LOP3.LUT R2, R137, 0xffff0000, RZ, 0xc0, !PT ;  /* 0xffff000089027812 */ /* 0x000fe200078ec0ff */
        /* <DEDUP_REMOVED lines=8> */
[C---:B------:R-:W-:Y:S01]  /*8550*/  FMUL R50, R78.reuse, R54 ;  /* 0x000000364e327220 */ /* 0x040fe20000400000 */
[----:B------:R-:W-:Y:S01]  /*8560*/  F2FP.BF16.F32.PACK_AB R94, R37, R36 ;  /* 0x00000024255e723e */ /* 0x000fe200000010ff */
[----:B------:R1:W-:Y:S01]  /*8570*/  STS.128 [R178+0x4400], R132 ;  /* 0x00440084b2007388 */ /* 0x0003e20000000c00 */
[----:B------:R-:W-:Y:S01]  /*8580*/  F2FP.BF16.F32.PACK_AB R95, R43, R38 ;  /* 0x000000262b5f723e */ /* 0x000fe200000010ff */
[----:B------:R-:W-:Y:S01]  /*8590*/  FMUL R55, R78, R55 ;  /* 0x000000374e377220 */ /* 0x000fe20000400000 */
[----:B--2---:R-:W-:Y:S01]  /*85a0*/  F2FP.BF16.F32.PACK_AB R116, R41, R40 ;  /* 0x000000282974723e */ /* 0x004fe200000010ff */
[----:B------:R-:W-:Y:S01]  /*85b0*/  FFMA R48, R81, R3, R48 ;  /* 0x0000000351307223 */ /* 0x000fe20000000030 */
[----:B------:R-:W-:Y:S01]  /*85c0*/  SHF.L.U32 R3, R139, 0x10, RZ ;  /* 0x000000108b037819 */ /* 0x000fe200000006ff */
[----:B------:R-:W-:Y:S01]  /*85d0*/  FFMA R49, R81, R0, R49 ;  /* 0x0000000051317223 */ /* 0x000fe20000000031 */
[C---:B------:R-:W-:Y:S01]  /*85e0*/  SHF.L.U32 R0, R138.reuse, 0x10, RZ ;  /* 0x000000108a007819 */ /* 0x040fe200000006ff */
[----:B------:R2:W-:Y:S01]  /*85f0*/  STS.128 [R177+0x4400], R92 ;  /* 0x0044005cb1007388 */ /* 0x0005e20000000c00 */
[----:B------:R-:W-:Y:S01]  /*8600*/  F2FP.BF16.F32.PACK_AB R117, R47, R42 ;  /* 0x0000002a2f75723e */ /* 0x000fe200000010ff */
[----:B------:R-:W-:Y:S01]  /*8610*/  FFMA R50, R81, R83, R50 ;  /* 0x0000005351327223 */ /* 0x000fe20000000032 */
[----:B------:R-:W-:Y:S01]  /*8620*/  SHF.L.U32 R83, R145, 0x10, RZ ;  /* 0x0000001091537819 */ /* 0x000fe200000006ff */
[----:B------:R-:W-:Y:S01]  /*8630*/  FFMA R55, R81, R2, R55 ;  /* 0x0000000251377223 */ /* 0x000fe20000000037 */
[----:B------:R-:W-:Y:S01]  /*8640*/  LOP3.LUT R2, R138, 0xffff0000, RZ, 0xc0, !PT ;  /* 0xffff00008a027812 */ /* 0x000fe200078ec0ff */
[C---:B------:R-:W-:Y:S01]  /*8650*/  FMUL R52, R78.reuse, R56 ;  /* 0x000000384e347220 */ /* 0x040fe20000400000 */
[----:B------:R-:W-:Y:S01]  /*8660*/  F2FP.BF16.F32.PACK_AB R118, R45, R44 ;  /* 0x0000002c2d76723e */ /* 0x000fe200000010ff */
[C---:B------:R-:W-:Y:S01]  /*8670*/  FMUL R53, R78.reuse, R57 ;  /* 0x000000394e357220 */ /* 0x040fe20000400000 */
[C---:B------:R-:W-:Y:S01]  /*8680*/  FMUL R54, R78.reuse, R58 ;  /* 0x0000003a4e367220 */ /* 0x040fe20000400000 */
[----:B------:R-:W-:Y:S01]  /*8690*/  FFMA R52, R81, R0, R52 ;  /* 0x0000000051347223 */ /* 0x000fe20000000034 */
[----:B------:R-:W-:Y:S01]  /*86a0*/  LOP3.LUT R0, R139, 0xffff0000, RZ, 0xc0, !PT ;  /* 0xffff00008b007812 */ /* 0x000fe200078ec0ff */
[C---:B------:R-:W-:Y:S01]  /*86b0*/  FFMA R53, R81.reuse, R2, R53 ;  /* 0x0000000251357223 */ /* 0x040fe20000000035 */
[----:B------:R-:W-:Y:S01]  /*86c0*/  FFMA R54, R81, R3, R54 ;  /* 0x0000000351367223 */ /* 0x000fe20000000036 */
[----:B------:R-:W-:Y:S01]  /*86d0*/  FMUL R59, R78, R59 ;  /* 0x0000003b4e3b7220 */ /* 0x000fe20000400000 */
[----:B------:R-:W-:Y:S01]  /*86e0*/  SHF.L.U32 R3, R144, 0x10, RZ ;  /* 0x0000001090037819 */ /* 0x000fe200000006ff */
[----:B------:R-:W-:Y:S01]  /*86f0*/  FMUL R56, R78, R60 ;  /* 0x0000003c4e387220 */ /* 0x000fe20000400000 */
[----:B------:R-:W-:Y:S01]  /*8700*/  LOP3.LUT R2, R144, 0xffff0000, RZ, 0xc0, !PT ;  /* 0xffff000090027812 */ /* 0x000fe200078ec0ff */
[C---:B------:R-:W-:Y:S01]  /*8710*/  FMUL R57, R78.reuse, R61 ;  /* 0x0000003d4e397220 */ /* 0x040fe20000400000 */
[----:B------:R-:W-:Y:S01]  /*8720*/  F2FP.BF16.F32.PACK_AB R119, R51, R46 ;  /* 0x0000002e3377723e */ /* 0x000fe200000010ff */
[C---:B------:R-:W-:Y:S01]  /*8730*/  FMUL R58, R78.reuse, R62 ;  /* 0x0000003e4e3a7220 */ /* 0x040fe20000400000 */
[C---:B------:R-:W-:Y:S01]  /*8740*/  FFMA R59, R81.reuse, R0, R59 ;  /* 0x00000000513b7223 */ /* 0x040fe2000000003b */
[----:B------:R-:W-:Y:S01]  /*8750*/  FFMA R56, R81, R3, R56 ;  /* 0x0000000351387223 */ /* 0x000fe20000000038 */
[----:B------:R-:W-:Y:S01]  /*8760*/  LOP3.LUT R0, R145, 0xffff0000, RZ, 0xc0, !PT ;  /* 0xffff000091007812 */ /* 0x000fe200078ec0ff */
[----:B------:R2:W-:Y:S01]  /*8770*/  STS.128 [R176+0x4400], R116 ;  /* 0x00440074b0007388 */ /* 0x0005e20000000c00 */
[C---:B------:R-:W-:Y:S01]  /*8780*/  FFMA R57, R81.reuse, R2, R57 ;  /* 0x0000000251397223 */ /* 0x040fe20000000039 */
[----:B------:R-:W-:Y:S01]  /*8790*/  FMUL R63, R78, R63 ;  /* 0x0000003f4e3f7220 */ /* 0x000fe20000400000 */
[----:B------:R-:W-:Y:S01]  /*87a0*/  SHF.L.U32 R3, R146, 0x10, RZ ;  /* 0x0000001092037819 */ /* 0x000fe200000006ff */
[----:B------:R-:W-:Y:S01]  /*87b0*/  FFMA R58, R81, R83, R58 ;  /* 0x00000053513a7223 */ /* 0x000fe2000000003a */
[----:B------:R-:W-:Y:S01]  /*87c0*/  FMUL R60, R78, R64 ;  /* 0x000000404e3c7220 */ /* 0x000fe20000400000 */
[----:B------:R-:W-:Y:S01]  /*87d0*/  LOP3.LUT R2, R146, 0xffff0000, RZ, 0xc0, !PT ;  /* 0xffff000092027812 */ /* 0x000fe200078ec0ff */
[C---:B------:R-:W-:Y:S01]  /*87e0*/  FMUL R61, R78.reuse, R65 ;  /* 0x000000414e3d7220 */ /* 0x040fe20000400000 */
[----:B------:R-:W-:Y:S01]  /*87f0*/  SHF.L.U32 R83, R147, 0x10, RZ ;  /* 0x0000001093537819 */ /* 0x000fe200000006ff */
[C---:B------:R-:W-:Y:S01]  /*8800*/  FMUL R62, R78.reuse, R66 ;  /* 0x000000424e3e7220 */ /* 0x040fe20000400000 */
[----:B------:R-:W-:Y:S01]  /*8810*/  FFMA R63, R81, R0, R63 ;  /* 0x00000000513f7223 */ /* 0x000fe2000000003f */
[----:B------:R-:W-:Y:S01]  /*8820*/  FMUL R67, R78, R67 ;  /* 0x000000434e437220 */ /* 0x000fe20000400000 */
[----:B----4-:R-:W-:Y:S01]  /*8830*/  F2FP.BF16.F32.PACK_AB R124, R49, R48 ;  /* 0x00000030317c723e */ /* 0x010fe200000010ff */
[----:B------:R-:W-:Y:S01]  /*8840*/  FFMA R60, R81, R3, R60 ;  /* 0x00000003513c7223 */ /* 0x000fe2000000003c */
[----:B------:R-:W-:Y:S01]  /*8850*/  F2FP.BF16.F32.PACK_AB R125, R55, R50 ;  /* 0x00000032377d723e */ /* 0x000fe200000010ff */
[----:B------:R-:W-:Y:S01]  /*8860*/  FFMA R61, R81, R2, R61 ;  /* 0x00000002513d7223 */ /* 0x000fe2000000003d */
[----:B------:R-:W-:Y:S01]  /*8870*/  F2FP.BF16.F32.PACK_AB R126, R53, R52 ;  /* 0x00000034357e723e */ /* 0x000fe200000010ff */
[----:B------:R-:W-:Y:S01]  /*8880*/  FFMA R62, R81, R83, R62 ;  /* 0x00000053513e7223 */ /* 0x000fe2000000003e */
[----:B------:R-:W-:Y:S01]  /*8890*/  F2FP.BF16.F32.PACK_AB R127, R59, R54 ;  /* 0x000000363b7f723e */ /* 0x000fe200000010ff */
[----:B------:R-:W-:Y:S01]  /*88a0*/  FFMA R67, R81, R82, R67 ;  /* 0x0000005251437223 */ /* 0x000fe20000000043 */
[----:B-1----:R-:W-:Y:S02]  /*88b0*/  F2FP.BF16.F32.PACK_AB R132, R57, R56 ;  /* 0x000000383984723e */ /* 0x002fe400000010ff */
[----:B------:R-:W-:Y:S01]  /*88c0*/  F2FP.BF16.F32.PACK_AB R133, R63, R58 ;  /* 0x0000003a3f85723e */ /* 0x000fe200000010ff */
[----:B------:R2:W-:Y:S01]  /*88d0*/  STS.128 [R175+0x4400], R124 ;  /* 0x0044007caf007388 */ /* 0x0005e20000000c00 */
[----:B------:R-:W-:Y:S02]  /*88e0*/  F2FP.BF16.F32.PACK_AB R134, R61, R60 ;  /* 0x0000003c3d86723e */ /* 0x000fe400000010ff */
[----:B------:R-:W-:Y:S02]  /*88f0*/  F2FP.BF16.F32.PACK_AB R135, R67, R62 ;  /* 0x0000003e4387723e */ /* 0x000fe400000010ff */
[----:B------:R-:W-:Y:S02]  /*8900*/  LEA R0, R87, UR48, 0x3 ;  /* 0x0000003057007c11 */ /* 0x000fe4000f8e18ff */
[----:B------:R-:W-:Y:S01]  /*8910*/  @P6 SHF.L.U32 R3, R167, 0x1f, RZ ;  /* 0x0000001fa7036819 */ /* 0x000fe200000006ff */
[----:B------:R2:W-:Y:S01]  /*8920*/  STS.128 [R174+0x4400], R132 ;  /* 0x00440084ae007388 */ /* 0x0005e20000000c00 */
[----:B------:R-:W-:Y:S01]  /*8930*/  @!PT LDS RZ, [RZ] ;  /* 0x00000000fffff984 */ /* 0x000fe20000000800 */
[----:B------:R-:W-:Y:S01]  /*8940*/  @!PT LDS RZ, [RZ] ;  /* 0x00000000fffff984 */ /* 0x000fe20000000800 */
[----:B------:R-:W-:Y:S01]  /*8950*/  @!PT LDS RZ, [RZ] ;  /* 0x00000000fffff984 */ /* 0x000fe20000000800 */
[----:B------:R-:W-:Y:S01]  /*8960*/  @!PT LDS RZ, [RZ] ;  /* 0x00000000fffff984 */ /* 0x000fe20000000800 */
[----:B------:R1:W-:Y:S07]  /*8970*/  MEMBAR.ALL.CTA ;  /* 0x0000000000007992 */ /* 0x0003ee0000008000 */
[----:B-1----:R-:W1:Y:S02]  /*8980*/  FENCE.VIEW.ASYNC.S ;  /* 0x00000000000073c6 */ /* 0x002e640000000000 */
[----:B-1----:R-:W-:Y:S06]  /*8990*/  BAR.SYNC.DEFER_BLOCKING 0x1, 0x80 ;  /* 0x0042000000007b1d */ /* 0x002fec0000010000 */
[----:B------:R-:W-:Y:S05]  /*89a0*/  @P0 BRA `(.L_x_122) ;  /* 0x0000000000240947 */ /* 0x000fea0003800000 */
[----:B------:R-:W-:Y:S02]  /*89b0*/  UIADD3 UR8, UP0, UPT, UR52, 0x680, URZ ;  /* 0x0000068034087890 */ /* 0x000fe4000ff1e0ff */
[----:B------:R-:W-:Y:S02]  /*89c0*/  UIADD3 UR5, UPT, UPT, UR41, 0x40, URZ ;  /* 0x0000004029057890 */ /* 0x000fe4000fffe0ff */
[----:B------:R-:W-:Y:S02]  /*89d0*/  UIADD3 UR4, UPT, UPT, UR48, 0x4400, URZ ;  /* 0x0000440030047890 */ /* 0x000fe4000fffe0ff */
[----:B------:R-:W-:Y:S01]  /*89e0*/  UIADD3.X UR9, UPT, UPT, URZ, UR53, URZ, UP0, !UPT ;  /* 0x00000035ff097290 */ /* 0x000fe200087fe4ff */
[----:B------:R-:W-:Y:S01]  /*89f0*/  UMOV UR6, UR42 ;  /* 0x0000002a00067c82 */ /* 0x000fe20008000000 */
[----:B------:R-:W-:Y:S07]  /*8a00*/  UMOV UR7, UR36 ;  /* 0x0000002400077c82 */ /* 0x000fee0008000000 */
[----:B------:R1:W-:Y:S01]  /*8a10*/  UTMASTG.3D [UR4], [UR8] ;  /* 0x00000004080073b5 */ /* 0x0003e20008010000 */
[----:B------:R0:W-:Y:S01]  /*8a20*/  UTMACMDFLUSH ;  /* 0x00000000000079b7 */ /* 0x0001e20000000000 */
[----:B-1----:R-:W-:Y:S04]  /*8a30*/  DEPBAR.LE SB0, 0x1 ;  /* 0x000080400000791a */ /* 0x002fe80000000000 */
.L_x_122:
[----:B------:R-:W-:Y:S05]  /*8a40*/  BSYNC.RECONVERGENT B0 ;  /* 0x0000000000007941 */ /* 0x000fea0003800200 */
.L_x_121:
[----:B------:R-:W-:Y:S01]  /*8a50*/  BAR.SYNC.DEFER_BLOCKING 0x1, 0x80 ;  /* 0x0042000000007b1d */ /* 0x000fe20000010000 */
[----:B------:R-:W-:Y:S04]  /*8a60*/  UIADD3 UR40, UPT, UPT, UR51, 0x1, URZ ;  /* 0x0000000133287890 */ /* 0x000fe8000fffe0ff */
[----:B------:R-:W-:Y:S04]  /*8a70*/  UISETP.NE.AND UP0, UPT, UR40, 0x4, UPT ;  /* 0x000000042800788c */ /* 0x000fe8000bf05270 */
[----:B------:R-:W-:Y:S01]  /*8a80*/  USEL UR40, UR40, URZ, UP0 ;  /* 0x000000ff28287287 */ /* 0x000fe20008000000 */
[----:B------:R1:W-:Y:S01]  /*8a90*/  @P6 SYNCS.ARRIVE.TRANS64.RED.A1T0 RZ, [R85+URZ], RZ ;  /* 0x000000ff55ff69a7 */ /* 0x0003e200081004ff */
[----:B------:R-:W-:Y:S01]  /*8aa0*/  BSSY B1, `(.L_x_123) ;  /* 0x0000020000017945 */ /* 0x000fe20003800000 */
[----:B------:R-:W4:Y:S02]  /*8ab0*/  @P6 SYNCS.PHASECHK.TRANS64.TRYWAIT P0, [R0+URZ+0x20], R3 ;  /* 0x00002003000065a7 */ /* 0x000f2400080011ff */
[----:B----4-:R-:W-:Y:S01]  /*8ac0*/  @P6 SEL R101, RZ, 0x1, !P0 ;  /* 0x00000001ff656807 */ /* 0x010fe20004000000 */
[----:B-1----:R-:W-:Y:S06]  /*8ad0*/  @!P6 BRA `(.L_x_124) ;  /* 0x000000000070e947 */ /* 0x002fec0003800000 */
        /* <DEDUP_REMOVED lines=9> */
[----:B------:R-:W-:Y:S04]  /*8b70*/  SHF.L.U32 R7, R167, 0x1f, RZ ;  /* 0x0000001fa7077819 */ /* 0x000fe800000006ff */
[----:B------:R-:W1:Y:S02]  /*8b80*/  SYNCS.PHASECHK.TRANS64.TRYWAIT P0, [R0+URZ+0x20], R7 ;  /* 0x00002007000075a7 */ /* 0x000e6400080011ff */
[----:B-1----:R-:W-:Y:S05]  /*8b90*/  @!P0 BRA `(.L_x_127) ;  /* 0x0000003400348947 */ /* 0x002fea0003800000 */
.L_x_126:
[----:B------:R-:W-:Y:S05]  /*8ba0*/  BSYNC B0 ;  /* 0x0000000000007941 */ /* 0x000fea0003800000 */
.L_x_125:
[----:B------:R-:W-:Y:S01]  /*8bb0*/  ISETP.NE.AND P0, PT, R103, RZ, PT ;  /* 0x000000ff6700720c */ /* 0x000fe20003f05270 */
[----:B------:R-:W-:Y:S11]  /*8bc0*/  VIADD R87, R87, 0x1 ;  /* 0x0000000157577836 */ /* 0x000ff60000000000 */
[----:B------:R-:W-:Y:S01]  /*8bd0*/  @!UPT UIADD3 URZ, UPT, UPT, URZ, URZ, URZ ;  /* 0x000000fffffff290 */ /* 0x000fe2000fffe0ff */
[----:B------:R4:W2:Y:S01]  /*8be0*/  @P0 LDS.128 R88, [R4+UR48+0x400] ;  /* 0x0004003004580984 */ /* 0x0008a20008000c00 */
[--C-:B-1----:R-:W-:Y:S01]  /*8bf0*/  @P0 IMAD.IADD R7, R102, 0x1, R3.reuse ;  /* 0x0000000166070824 */ /* 0x102fe200078e0203 */
[C---:B------:R-:W-:Y:S01]  /*8c00*/  @P0 IADD3 R0, PT, PT, R108.reuse, R5, RZ ;  /* 0x000000056c000210 */ /* 0x040fe20007ffe0ff */
[C---:B------:R-:W-:Y:S01]  /*8c10*/  @P0 IMAD.IADD R6, R108.reuse, 0x1, R3 ;  /* 0x000000016c060824 */ /* 0x040fe200078e0203 */
[----:B------:R4:W1:Y:S02]  /*8c20*/  @P0 LDS.128 R96, [R2+0x400] ;  /* 0x0004000002600984 */ /* 0x0008640000000c00 */
[----:B------:R-:W-:Y:S02]  /*8c30*/  @P0 IADD3 R8, PT, PT, R108, R7, RZ ;  /* 0x000000076c080210 */ /* 0x000fe40007ffe0ff */
[----:B------:R4:W1:Y:S04]  /*8c40*/  @P0 LDS.128 R104, [R5+0x400] ;  /* 0x0004000005680984 */ /* 0x0008680000000c00 */
[----:B------:R4:W1:Y:S04]  /*8c50*/  @P0 LDS.128 R112, [R0+0x400] ;  /* 0x0004000000700984 */ /* 0x0008680000000c00 */
[----:B------:R4:W1:Y:S04]  /*8c60*/  @P0 LDS.128 R120, [R3+0x400] ;  /* 0x0004000003780984 */ /* 0x0008680000000c00 */
[----:B------:R4:W1:Y:S04]  /*8c70*/  @P0 LDS.128 R128, [R6+0x400] ;  /* 0x0004000006800984 */ /* 0x0008680000000c00 */
[----:B------:R4:W1:Y:S04]  /*8c80*/  @P0 LDS.128 R136, [R7+0x400] ;  /* 0x0004000007880984 */ /* 0x0008680000000c00 */
[----:B------:R4:W1:Y:S02]  /*8c90*/  @P0 LDS.128 R144, [R8+0x400] ;  /* 0x0004000008900984 */ /* 0x0008640000000c00 */
.L_x_124:
[----:B------:R-:W-:Y:S05]  /*8ca0*/  BSYNC B1 ;  /* 0x0000000000017941 */ /* 0x000fea0003800000 */
.L_x_123:
        /* <DEDUP_REMOVED lines=21> */
.L_x_128:
[----:B------:R-:W-:Y:S01]  /*8e00*/  ISETP.NE.AND P6, PT, R179, RZ, PT ;  /* 0x000000ffb300720c */ /* 0x000fe20003fc5270 */
[----:B------:R-:W-:Y:S05]  /*8e10*/  WARPSYNC.ALL ;  /* 0x0000000000007948 */ /* 0x000fea0003800000 */
[----:B------:R-:W-:Y:S01]  /*8e20*/  R2UR UR4, R80 ;  /* 0x00000000500472ca */ /* 0x000fe200000e0000 */
[----:B------:R-:W-:Y:S01]  /*8e30*/  BSSY.RECONVERGENT B0, `(.L_x_129) ;  /* 0x0000103000007945 */ /* 0x000fe20003800200 */
[----:B------:R-:W-:Y:S02]  /*8e40*/  MOV R3, UR40 ;  /* 0x0000002800037c02 */ /* 0x000fe40008000f00 */
[----:B------:R-:W-:Y:S02]  /*8e50*/  MOV R84, UR37 ;  /* 0x0000002500547c02 */ /* 0x000fe40008000f00 */
[C---:B--2---:R-:W-:Y:S02]  /*8e60*/  SHF.L.U32 R82, R88.reuse, 0x10, RZ ;  /* 0x0000001058527819 */ /* 0x044fe400000006ff */
[----:B------:R-:W-:Y:S02]  /*8e70*/  @P6 LEA R3, R3, UR48, 0x3 ;  /* 0x0000003003036c11 */ /* 0x000fe4000f8e18ff */
[----:B------:R-:W-:Y:S02]  /*8e80*/  LOP3.LUT R83, R88, 0xffff0000, RZ, 0xc0, !PT ;  /* 0xffff000058537812 */ /* 0x000fe400078ec0ff */
[----:B------:R-:W-:Y:S01]  /*8e90*/  @P6 IADD3 R3, PT, PT, R3, 0x40, RZ ;  /* 0x0000004003036810 */ /* 0x000fe20007ffe0ff */
[----:B------:R-:W2:Y:S01]  /*8ea0*/  LDTM.x64 R4, tmem[UR4+0x80] ;  /* 0x00008004000479ee */ /* 0x000ea20008340000 */
[----:B------:R-:W-:Y:S02]  /*8eb0*/  ISETP.NE.AND P0, PT, R170, RZ, PT ;  /* 0x000000ffaa00720c */ /* 0x000fe40003f05270 */
[----:B------:R-:W-:Y:S01]  /*8ec0*/  @P6 PRMT R84, R84, 0x654, R3 ;  /* 0x0000065454546816 */ /* 0x000fe20000000003 */
[C---:B--2---:R-:W-:Y:S01]  /*8ed0*/  FMUL R0, R78.reuse, R4 ;  /* 0x000000044e007220 */ /* 0x044fe20000400000 */
[C---:B------:R-:W-:Y:S01]  /*8ee0*/  FMUL R3, R78.reuse, R6 ;  /* 0x000000064e037220 */ /* 0x040fe20000400000 */
        /* <DEDUP_REMOVED lines=38> */
[C---:B------:R-:W-:Y:S01]  /*9150*/  FFMA R0, R81.reuse, R82, R0 ;  /* 0x0000005251007223 */ /* 0x040fe20000000000 */
[----:B------:R-:W-:Y:S01]  /*9160*/  FFMA R2, R81, R83, R2 ;  /* 0x0000005351027223 */ /* 0x000fe20000000002 */
[C---:B------:R-:W-:Y:S01]  /*9170*/  FMUL R45, R78.reuse, R49 ;  /* 0x000000314e2d7220 */ /* 0x040fe20000400000 */
[C---:B------:R-:W-:Y:S01]  /*9180*/  FMUL R58, R78.reuse, R62 ;  /* 0x0000003e4e3a7220 */ /* 0x040fe20000400000 */
[C---:B------:R-:W-:Y:S01]  /*9190*/  FMUL R60, R78.reuse, R64 ;  /* 0x000000404e3c7220 */ /* 0x040fe20000400000 */
[C---:B------:R-:W-:Y:S01]  /*91a0*/  SHF.L.U32 R64, R89.reuse, 0x10, RZ ;  /* 0x0000001059407819 */ /* 0x040fe200000006ff */
[----:B------:R-:W-:Y:S01]  /*91b0*/  FMUL R49, R78, R53 ;  /* 0x000000354e317220 */ /* 0x000fe20000400000 */
[----:B------:R-:W-:Y:S01]  /*91c0*/  F2FP.BF16.F32.PACK_AB R92, R2, R0 ;  /* 0x00000000025c723e */ /* 0x000fe200000010ff */
[C---:B------:R-:W-:Y:S01]  /*91d0*/  FMUL R62, R78.reuse, R66 ;  /* 0x000000424e3e7220 */ /* 0x040fe20000400000 */
[----:B------:R-:W-:Y:S01]  /*91e0*/  LOP3.LUT R66, R89, 0xffff0000, RZ, 0xc0, !PT ;  /* 0xffff000059427812 */ /* 0x000fe200078ec0ff */
[C---:B------:R-:W-:Y:S01]  /*91f0*/  FMUL R53, R78.reuse, R57 ;  /* 0x000000394e357220 */ /* 0x040fe20000400000 */
[----:B------:R-:W-:Y:S01]  /*9200*/  LOP3.LUT R0, R91, 0xffff0000, RZ, 0xc0, !PT ;  /* 0xffff00005b007812 */ /* 0x000fe200078ec0ff */
[----:B------:R-:W-:Y:S01]  /*9210*/  FMUL R7, R78, R7 ;  /* 0x000000074e077220 */ /* 0x000fe20000400000 */
[----:B-1----:R-:W-:Y:S01]  /*9220*/  LOP3.LUT R2, R96, 0xffff0000, RZ, 0xc0, !PT ;  /* 0xffff000060027812 */ /* 0x002fe200078ec0ff */
[C---:B------:R-:W-:Y:S01]  /*9230*/  FMUL R57, R78.reuse, R61 ;  /* 0x0000003d4e397220 */ /* 0x040fe20000400000 */
[----:B------:R-:W-:Y:S01]  /*9240*/  FMUL R61, R78, R65 ;  /* 0x000000414e3d7220 */ /* 0x000fe20000400000 */
[C---:B------:R-:W-:Y:S01]  /*9250*/  SHF.L.U32 R65, R90.reuse, 0x10, RZ ;  /* 0x000000105a417819 */ /* 0x040fe200000006ff */
[C---:B------:R-:W-:Y:S01]  /*9260*/  FFMA R3, R81.reuse, R64, R3 ;  /* 0x0000004051037223 */ /* 0x040fe20000000003 */
[----:B------:R-:W-:Y:S01]  /*9270*/  LOP3.LUT R64, R90, 0xffff0000, RZ, 0xc0, !PT ;  /* 0xffff00005a407812 */ /* 0x000fe200078ec0ff */
[C---:B------:R-:W-:Y:S01]  /*9280*/  FFMA R7, R81.reuse, R66, R7 ;  /* 0x0000004251077223 */ /* 0x040fe20000000007 */
[C---:B------:R-:W-:Y:S01]  /*9290*/  FMUL R11, R78.reuse, R11 ;  /* 0x0000000b4e0b7220 */ /* 0x040fe20000400000 */
[----:B------:R-:W-:Y:S01]  /*92a0*/  FFMA R4, R81, R65, R4 ;  /* 0x0000004151047223 */ /* 0x000fe20000000004 */
[----:B------:R-:W-:Y:S01]  /*92b0*/  SHF.L.U32 R65, R91, 0x10, RZ ;  /* 0x000000105b417819 */ /* 0x000fe200000006ff */
[----:B------:R-:W-:Y:S01]  /*92c0*/  FFMA R5, R81, R64, R5 ;  /* 0x0000004051057223 */ /* 0x000fe20000000005 */
[----:B------:R-:W-:Y:S01]  /*92d0*/  F2FP.BF16.F32.PACK_AB R93, R7, R3 ;  /* 0x00000003075d723e */ /* 0x000fe200000010ff */
[----:B------:R-:W-:Y:S01]  /*92e0*/  FMUL R15, R78, R15 ;  /* 0x0000000f4e0f7220 */ /* 0x000fe20000400000 */
[----:B------:R-:W-:Y:S01]  /*92f0*/  SHF.L.U32 R3, R96, 0x10, RZ ;  /* 0x0000001060037819 */ /* 0x000fe200000006ff */
[----:B------:R-:W-:Y:S01]  /*9300*/  FFMA R6, R81, R65, R6 ;  /* 0x0000004151067223 */ /* 0x000fe20000000006 */
[----:B------:R-:W-:Y:S01]  /*9310*/  F2FP.BF16.F32.PACK_AB R94, R5, R4 ;  /* 0x00000004055e723e */ /* 0x000fe200000010ff */
[----:B------:R-:W-:Y:S01]  /*9320*/  FFMA R11, R81, R0, R11 ;  /* 0x00000000510b7223 */ /* 0x000fe2000000000b */
[----:B------:R-:W-:Y:S01]  /*9330*/  SHF.L.U32 R0, R97, 0x10, RZ ;  /* 0x0000001061007819 */ /* 0x000fe200000006ff */
[C---:B------:R-:W-:Y:S01]  /*9340*/  FFMA R8, R81.reuse, R3, R8 ;  /* 0x0000000351087223 */ /* 0x040fe20000000008 */
[C---:B------:R-:W-:Y:S01]  /*9350*/  SHF.L.U32 R3, R98.reuse, 0x10, RZ ;  /* 0x0000001062037819 */ /* 0x040fe200000006ff */
[----:B------:R-:W-:Y:S01]  /*9360*/  FFMA R9, R81, R2, R9 ;  /* 0x0000000251097223 */ /* 0x000fe20000000009 */
[----:B------:R-:W-:Y:S01]  /*9370*/  LOP3.LUT R2, R97, 0xffff0000, RZ, 0xc0, !PT ;  /* 0xffff000061027812 */ /* 0x000fe200078ec0ff */
[C---:B------:R-:W-:Y:S01]  /*9380*/  FFMA R10, R81.reuse, R0, R10 ;  /* 0x00000000510a7223 */ /* 0x040fe2000000000a */
[----:B------:R-:W-:Y:S01]  /*9390*/  LOP3.LUT R0, R98, 0xffff0000, RZ, 0xc0, !PT ;  /* 0xffff000062007812 */ /* 0x000fe200078ec0ff */
[----:B------:R-:W-:Y:S01]  /*93a0*/  FMUL R19, R78, R19 ;  /* 0x000000134e137220 */ /* 0x000fe20000400000 */
[C---:B------:R-:W-:Y:S01]  /*93b0*/  SHF.L.U32 R5, R104.reuse, 0x10, RZ ;  /* 0x0000001068057819 */ /* 0x040fe200000006ff */
[----:B------:R-:W-:Y:S01]  /*93c0*/  FFMA R15, R81, R2, R15 ;  /* 0x00000002510f7223 */ /* 0x000fe2000000000f */
[----:B------:R-:W-:Y:S01]  /*93d0*/  LOP3.LUT R2, R99, 0xffff0000, RZ, 0xc0, !PT ;  /* 0xffff000063027812 */ /* 0x000fe200078ec0ff */
[----:B------:R-:W-:Y:S01]  /*93e0*/  FFMA R12, R81, R3, R12 ;  /* 0x00000003510c7223 */ /* 0x000fe2000000000c */
[----:B------:R-:W-:Y:S01]  /*93f0*/  SHF.L.U32 R3, R99, 0x10, RZ ;  /* 0x0000001063037819 */ /* 0x000fe200000006ff */
[----:B------:R-:W-:Y:S01]  /*9400*/  FFMA R13, R81, R0, R13 ;  /* 0x00000000510d7223 */ /* 0x000fe2000000000d */
[----:B------:R-:W-:Y:S01]  /*9410*/  LOP3.LUT R0, R104, 0xffff0000, RZ, 0xc0, !PT ;  /* 0xffff000068007812 */ /* 0x000fe200078ec0ff */
[----:B------:R-:W-:Y:S01]  /*9420*/  FMUL R23, R78, R23 ;  /* 0x000000174e177220 */ /* 0x000fe20000400000 */
[----:B------:R-:W-:Y:S01]  /*9430*/  LOP3.LUT R4, R107, 0xffff0000, RZ, 0xc0, !PT ;  /* 0xffff00006b047812 */ /* 0x000fe200078ec0ff */
[C---:B------:R-:W-:Y:S01]  /*9440*/  FFMA R14, R81.reuse, R3, R14 ;  /* 0x00000003510e7223 */ /* 0x040fe2000000000e */
[C---:B------:R-:W-:Y:S01]  /*9450*/  SHF.L.U32 R3, R106.reuse, 0x10, RZ ;  /* 0x000000106a037819 */ /* 0x040fe200000006ff */
[----:B------:R-:W-:Y:S01]  /*9460*/  FFMA R19, R81, R2, R19 ;  /* 0x0000000251137223 */ /* 0x000fe20000000013 */
[----:B------:R-:W-:Y:S01]  /*9470*/  SHF.L.U32 R2, R105, 0x10, RZ ;  /* 0x0000001069027819 */ /* 0x000fe200000006ff */
[----:B------:R-:W-:Y:S01]  /*9480*/  FFMA R16, R81, R5, R16 ;  /* 0x0000000551107223 */ /* 0x000fe20000000010 */
[----:B------:R-:W-:Y:S01]  /*9490*/  SHF.L.U32 R5, R107, 0x10, RZ ;  /* 0x000000106b057819 */ /* 0x000fe200000006ff */
[----:B------:R-:W-:Y:S01]  /*94a0*/  FFMA R17, R81, R0, R17 ;  /* 0x0000000051117223 */ /* 0x000fe20000000011 */
[----:B------:R-:W-:Y:S01]  /*94b0*/  LOP3.LUT R0, R105, 0xffff0000, RZ, 0xc0, !PT ;  /* 0xffff000069007812 */ /* 0x000fe200078ec0ff */
[----:B------:R-:W-:Y:S01]  /*94c0*/  FFMA R18, R81, R2, R18 ;  /* 0x0000000251127223 */ /* 0x000fe20000000012 */
[----:B------:R-:W-:Y:S01]  /*94d0*/  LOP3.LUT R2, R106, 0xffff0000, RZ, 0xc0, !PT ;  /* 0xffff00006a027812 */ /* 0x000fe200078ec0ff */
[----:B------:R-:W-:Y:S01]  /*94e0*/  FMUL R27, R78, R27 ;  /* 0x0000001b4e1b7220 */ /* 0x000fe20000400000 */
[----:B------:R-:W-:Y:S01]  /*94f0*/  F2FP.BF16.F32.PACK_AB R95, R11, R6 ;  /* 0x000000060b5f723e */ /* 0x000fe200000010ff */
[C---:B------:R-:W-:Y:S01]  /*9500*/  FFMA R23, R81.reuse, R0, R23 ;  /* 0x0000000051177223 */ /* 0x040fe20000000017 */
[----:B------:R-:W-:Y:S01]  /*9510*/  SHF.L.U32 R0, R112, 0x10, RZ ;  /* 0x0000001070007819 */ /* 0x000fe200000006ff */
[C---:B------:R-:W-:Y:S01]  /*9520*/  FFMA R20, R81.reuse, R3, R20 ;  /* 0x0000000351147223 */ /* 0x040fe20000000014 */
[----:B------:R-:W-:Y:S01]  /*9530*/  SHF.L.U32 R3, R114, 0x10, RZ ;  /* 0x0000001072037819 */ /* 0x000fe200000006ff */
        /* <DEDUP_REMOVED lines=8> */
[----:B------:R-:W-:Y:S01]  /*95c0*/  FFMA R25, R81, R2, R25 ;  /* 0x0000000251197223 */ /* 0x000fe20000000019 */
[----:B------:R-:W-:Y:S01]  /*95d0*/  LOP3.LUT R2, R114, 0xffff0000, RZ, 0xc0, !PT ;  /* 0xffff000072027812 */ /* 0x000fe200078ec0ff */
[C---:B------:R-:W-:Y:S01]  /*95e0*/  FMUL R31, R78.reuse, R31 ;  /* 0x0000001f4e1f7220 */ /* 0x040fe20000400000 */
[----:B------:R-:W-:Y:S01]  /*95f0*/  F2FP.BF16.F32.PACK_AB R8, R9, R8 ;  /* 0x000000080908723e */ /* 0x000fe200000010ff */
[----:B------:R-:W-:Y:S01]  /*9600*/  FFMA R26, R81, R0, R26 ;  /* 0x00000000511a7223 */ /* 0x000fe2000000001a */
[----:B------:R-:W-:Y:S01]  /*9610*/  LOP3.LUT R0, R113, 0xffff0000, RZ, 0xc0, !PT ;  /* 0xffff000071007812 */ /* 0x000fe200078ec0ff */
[C---:B------:R-:W-:Y:S01]  /*9620*/  FMUL R35, R78.reuse, R35 ;  /* 0x000000234e237220 */ /* 0x040fe20000400000 */
[----:B------:R-:W-:Y:S01]  /*9630*/  F2FP.BF16.F32.PACK_AB R9, R15, R10 ;  /* 0x0000000a0f09723e */ /* 0x000fe200000010ff */
[----:B------:R-:W-:Y:S01]  /*9640*/  FMUL R39, R78, R39 ;  /* 0x000000274e277220 */ /* 0x000fe20000400000 */
[----:B------:R-:W-:Y:S01]  /*9650*/  F2FP.BF16.F32.PACK_AB R10, R13, R12 ;  /* 0x0000000c0d0a723e */ /* 0x000fe200000010ff */
[C---:B------:R-:W-:Y:S01]  /*9660*/  FFMA R31, R81.reuse, R0, R31 ;  /* 0x00000000511f7223 */ /* 0x040fe2000000001f */
[C---:B------:R-:W-:Y:S01]  /*9670*/  SHF.L.U32 R0, R120.reuse, 0x10, RZ ;  /* 0x0000001078007819 */ /* 0x040fe200000006ff */
[----:B------:R-:W-:Y:S01]  /*9680*/  FFMA R28, R81, R3, R28 ;  /* 0x00000003511c7223 */ /* 0x000fe2000000001c */
[----:B------:R-:W-:Y:S01]  /*9690*/  SHF.L.U32 R3, R121, 0x10, RZ ;  /* 0x0000001079037819 */ /* 0x000fe200000006ff */
        /* <DEDUP_REMOVED lines=8> */
[----:B------:R-:W-:Y:S01]  /*9720*/  FFMA R33, R81, R2, R33 ;  /* 0x0000000251217223 */ /* 0x000fe20000000021 */
[----:B------:R-:W-:Y:S01]  /*9730*/  LOP3.LUT R2, R123, 0xffff0000, RZ, 0xc0, !PT ;  /* 0xffff00007b027812 */ /* 0x000fe200078ec0ff */
[C---:B------:R-:W-:Y:S01]  /*9740*/  FFMA R34, R81.reuse, R3, R34 ;  /* 0x0000000351227223 */ /* 0x040fe20000000022 */
[C---:B------:R-:W-:Y:S01]  /*9750*/  SHF.L.U32 R3, R122.reuse, 0x10, RZ ;  /* 0x000000107a037819 */ /* 0x040fe200000006ff */
[----:B------:R-:W-:Y:S01]  /*9760*/  FFMA R39, R81, R0, R39 ;  /* 0x0000000051277223 */ /* 0x000fe20000000027 */
[----:B------:R-:W-:Y:S01]  /*9770*/  LOP3.LUT R0, R122, 0xffff0000, RZ, 0xc0, !PT ;  /* 0xffff00007a007812 */ /* 0x000fe200078ec0ff */
[----:B------:R-:W-:Y:S01]  /*9780*/  FMUL R43, R78, R43 ;  /* 0x0000002b4e2b7220 */ /* 0x000fe20000400000 */
[----:B------:R-:W-:Y:S01]  /*9790*/  F2FP.BF16.F32.PACK_AB R16, R17, R16 ;  /* 0x000000101110723e */ /* 0x000fe200000010ff */
[----:B------:R-:W-:Y:S01]  /*97a0*/  FFMA R36, R81, R3, R36 ;  /* 0x0000000351247223 */ /* 0x000fe20000000024 */
[----:B------:R-:W-:Y:S01]  /*97b0*/  SHF.L.U32 R3, R129, 0x10, RZ ;  /* 0x0000001081037819 */ /* 0x000fe200000006ff */
[C---:B------:R-:W-:Y:S01]  /*97c0*/  FFMA R37, R81.reuse, R0, R37 ;  /* 0x0000000051257223 */ /* 0x040fe20000000025 */
[C---:B------:R-:W-:Y:S01]  /*97d0*/  SHF.L.U32 R0, R128.reuse, 0x10, RZ ;  /* 0x0000001080007819 */ /* 0x040fe200000006ff */
[----:B------:R-:W-:Y:S01]  /*97e0*/  FFMA R38, R81, R5, R38 ;  /* 0x0000000551267223 */ /* 0x000fe20000000026 */
[----:B------:R-:W-:Y:S01]  /*97f0*/  F2FP.BF16.F32.PACK_AB R17, R23, R18 ;  /* 0x000000121711723e */ /* 0x000fe200000010ff */
[----:B------:R1:W-:Y:S01]  /*9800*/  STS.128 [R182+UR48+0x8400], R92 ;  /* 0x0084005cb6007988 */ /* 0x0003e20008000c30 */
[----:B------:R-:W-:Y:S01]  /*9810*/  SHF.L.U32 R5, R131, 0x10, RZ ;  /* 0x0000001083057819 */ /* 0x000fe200000006ff */
[C---:B------:R-:W-:Y:S01]  /*9820*/  FFMA R43, R81.reuse, R2, R43 ;  /* 0x00000002512b7223 */ /* 0x040fe2000000002b */
[----:B------:R-:W-:Y:S01]  /*9830*/  LOP3.LUT R2, R128, 0xffff0000, RZ, 0xc0, !PT ;  /* 0xffff000080027812 */ /* 0x000fe200078ec0ff */
[----:B------:R-:W-:Y:S01]  /*9840*/  FFMA R40, R81, R0, R40 ;  /* 0x0000000051287223 */ /* 0x000fe20000000028 */
[----:B------:R-:W-:Y:S01]  /*9850*/  LOP3.LUT R0, R129, 0xffff0000, RZ, 0xc0, !PT ;  /* 0xffff000081007812 */ /* 0x000fe200078ec0ff */
[----:B------:R-:W-:Y:S01]  /*9860*/  FMUL R47, R78, R47 ;  /* 0x0000002f4e2f7220 */ /* 0x000fe20000400000 */
[----:B------:R-:W-:Y:S01]  /*9870*/  F2FP.BF16.F32.PACK_AB R18, R21, R20 ;  /* 0x000000141512723e */ /* 0x000fe200000010ff */
[C---:B------:R-:W-:Y:S01]  /*9880*/  FFMA R41, R81.reuse, R2, R41 ;  /* 0x0000000251297223 */ /* 0x040fe20000000029 */
[C---:B------:R-:W-:Y:S01]  /*9890*/  LOP3.LUT R2, R130.reuse, 0xffff0000, RZ, 0xc0, !PT ;  /* 0xffff000082027812 */ /* 0x040fe200078ec0ff */
[----:B------:R-:W-:Y:S01]  /*98a0*/  FFMA R42, R81, R3, R42 ;  /* 0x00000003512a7223 */ /* 0x000fe2000000002a */
[----:B------:R-:W-:Y:S01]  /*98b0*/  SHF.L.U32 R3, R130, 0x10, RZ ;  /* 0x0000001082037819 */ /* 0x000fe200000006ff */
[----:B------:R1:W-:Y:S01]  /*98c0*/  STS.128 [R181+0x8400], R8 ;  /* 0x00840008b5007388 */ /* 0x0003e20000000c00 */
[----:B------:R-:W-:Y:S01]  /*98d0*/  F2FP.BF16.F32.PACK_AB R19, R27, R22 ;  /* 0x000000161b13723e */ /* 0x000fe200000010ff */
[----:B------:R-:W-:Y:S01]  /*98e0*/  FFMA R47, R81, R0, R47 ;  /* 0x00000000512f7223 */ /* 0x000fe2000000002f */
[----:B------:R-:W-:Y:S01]  /*98f0*/  LOP3.LUT R0, R131, 0xffff0000, RZ, 0xc0, !PT ;  /* 0xffff000083007812 */ /* 0x000fe200078ec0ff */
[----:B------:R-:W-:Y:S01]  /*9900*/  FMUL R51, R78, R51 ;  /* 0x000000334e337220 */ /* 0x000fe20000400000 */
[----:B------:R-:W-:Y:S01]  /*9910*/  F2FP.BF16.F32.PACK_AB R24, R25, R24 ;  /* 0x000000181918723e */ /* 0x000fe200000010ff */
[C---:B------:R-:W-:Y:S01]  /*9920*/  FFMA R44, R81.reuse, R3, R44 ;  /* 0x00000003512c7223 */ /* 0x040fe2000000002c */
[C---:B------:R-:W-:Y:S01]  /*9930*/  SHF.L.U32 R3, R136.reuse, 0x10, RZ ;  /* 0x0000001088037819 */ /* 0x040fe200000006ff */
[----:B------:R-:W-:Y:S01]  /*9940*/  FFMA R45, R81, R2, R45 ;  /* 0x00000002512d7223 */ /* 0x000fe2000000002d */
[----:B------:R-:W-:Y:S01]  /*9950*/  F2FP.BF16.F32.PACK_AB R25, R31, R26 ;  /* 0x0000001a1f19723e */ /* 0x000fe200000010ff */
[----:B------:R-:W-:Y:S01]  /*9960*/  FFMA R46, R81, R5, R46 ;  /* 0x00000005512e7223 */ /* 0x000fe2000000002e */
[----:B------:R-:W-:Y:S01]  /*9970*/  SHF.L.U32 R5, R137, 0x10, RZ ;  /* 0x0000001089057819 */ /* 0x000fe200000006ff */
[----:B------:R1:W-:Y:S01]  /*9980*/  STS.128 [R180+0x8400], R16 ;  /* 0x00840010b4007388 */ /* 0x0003e20000000c00 */
[----:B------:R-:W-:Y:S01]  /*9990*/  F2FP.BF16.F32.PACK_AB R26, R29, R28 ;  /* 0x0000001c1d1a723e */ /* 0x000fe200000010ff */
[C---:B------:R-:W-:Y:S01]  /*99a0*/  FFMA R51, R81.reuse, R0, R51 ;  /* 0x0000000051337223 */ /* 0x040fe20000000033 */
[----:B------:R-:W-:Y:S01]  /*99b0*/  LOP3.LUT R0, R136, 0xffff0000, RZ, 0xc0, !PT ;  /* 0xffff000088007812 */ /* 0x000fe200078ec0ff */
[----:B------:R-:W-:Y:S01]  /*99c0*/  FFMA R48, R81, R3, R48 ;  /* 0x0000000351307223 */ /* 0x000fe20000000030 */
[----:B------:R-:W-:Y:S01]  /*99d0*/  F2FP.BF16.F32.PACK_AB R27, R35, R30 ;  /* 0x0000001e231b723e */ /* 0x000fe200000010ff */
[----:B------:R-:W-:Y:S01]  /*99e0*/  FMUL R55, R78, R55 ;  /* 0x000000374e377220 */ /* 0x000fe20000400000 */
[----:B------:R-:W-:Y:S01]  /*99f0*/  LOP3.LUT R2, R137, 0xffff0000, RZ, 0xc0, !PT ;  /* 0xffff000089027812 */ /* 0x000fe200078ec0ff */
[C---:B------:R-:W-:Y:S01]  /*9a00*/  FFMA R49, R81.reuse, R0, R49 ;  /* 0x0000000051317223 */ /* 0x040fe20000000031 */
[C---:B------:R-:W-:Y:S01]  /*9a10*/  SHF.L.U32 R0, R138.reuse, 0x10, RZ ;  /* 0x000000108a007819 */ /* 0x040fe200000006ff */
[----:B------:R-:W-:Y:S01]  /*9a20*/  FFMA R50, R81, R5, R50 ;  /* 0x0000000551327223 */ /* 0x000fe20000000032 */
[----:B------:R-:W-:Y:S01]  /*9a30*/  F2FP.BF16.F32.PACK_AB R32, R33, R32 ;  /* 0x000000202120723e */ /* 0x000fe200000010ff */
[----:B------:R1:W-:Y:S01]  /*9a40*/  STS.128 [R178+0x8400], R24 ;  /* 0x00840018b2007388 */ /* 0x0003e20000000c00 */
[----:B------:R-:W-:Y:S01]  /*9a50*/  F2FP.BF16.F32.PACK_AB R33, R39, R34 ;  /* 0x000000222721723e */ /* 0x000fe200000010ff */
[C---:B------:R-:W-:Y:S01]  /*9a60*/  FFMA R55, R81.reuse, R2, R55 ;  /* 0x0000000251377223 */ /* 0x040fe20000000037 */
[----:B------:R-:W-:Y:S01]  /*9a70*/  LOP3.LUT R2, R138, 0xffff0000, RZ, 0xc0, !PT ;  /* 0xffff00008a027812 */ /* 0x000fe200078ec0ff */
[----:B------:R-:W-:Y:S01]  /*9a80*/  FFMA R52, R81, R0, R52 ;  /* 0x0000000051347223 */ /* 0x000fe20000000034 */
[----:B------:R-:W-:Y:S01]  /*9a90*/  SHF.L.U32 R3, R139, 0x10, RZ ;  /* 0x000000108b037819 */ /* 0x000fe200000006ff */
[C---:B------:R-:W-:Y:S01]  /*9aa0*/  FMUL R59, R78.reuse, R59 ;  /* 0x0000003b4e3b7220 */ /* 0x040fe20000400000 */
[----:B------:R-:W-:Y:S01]  /*9ab0*/  F2FP.BF16.F32.PACK_AB R34, R37, R36 ;  /* 0x000000242522723e */ /* 0x000fe200000010ff */
[----:B------:R-:W-:Y:S01]  /*9ac0*/  FFMA R53, R81, R2, R53 ;  /* 0x0000000251357223 */ /* 0x000fe20000000035 */
[----:B------:R-:W-:Y:S01]  /*9ad0*/  F2FP.BF16.F32.PACK_AB R35, R43, R38 ;  /* 0x000000262b23723e */ /* 0x000fe200000010ff */
[----:B------:R-:W-:Y:S01]  /*9ae0*/  FFMA R54, R81, R3, R54 ;  /* 0x0000000351367223 */ /* 0x000fe20000000036 */
[----:B------:R-:W-:Y:S01]  /*9af0*/  LOP3.LUT R0, R139, 0xffff0000, RZ, 0xc0, !PT ;  /* 0xffff00008b007812 */ /* 0x000fe200078ec0ff */
[----:B------:R-:W-:Y:S01]  /*9b00*/  FMUL R63, R78, R63 ;  /* 0x0000003f4e3f7220 */ /* 0x000fe20000400000 */
[----:B------:R-:W-:Y:S01]  /*9b10*/  F2FP.BF16.F32.PACK_AB R40, R41, R40 ;  /* 0x000000282928723e */ /* 0x000fe200000010ff */
[----:B------:R1:W-:Y:S01]  /*9b20*/  STS.128 [R177+0x8400], R32 ;  /* 0x00840020b1007388 */ /* 0x0003e20000000c00 */
[C---:B------:R-:W-:Y:S01]  /*9b30*/  SHF.L.U32 R3, R144.reuse, 0x10, RZ ;  /* 0x0000001090037819 */ /* 0x040fe200000006ff */
[----:B------:R-:W-:Y:S01]  /*9b40*/  FFMA R59, R81, R0, R59 ;  /* 0x00000000513b7223 */ /* 0x000fe2000000003b */
[----:B------:R-:W-:Y:S01]  /*9b50*/  LOP3.LUT R2, R144, 0xffff0000, RZ, 0xc0, !PT ;  /* 0xffff000090027812 */ /* 0x000fe200078ec0ff */
[----:B------:R-:W-:Y:S01]  /*9b60*/  FMUL R67, R78, R67 ;  /* 0x000000434e437220 */ /* 0x000fe20000400000 */
[----:B------:R-:W-:Y:S01]  /*9b70*/  F2FP.BF16.F32.PACK_AB R41, R47, R42 ;  /* 0x0000002a2f29723e */ /* 0x000fe200000010ff */
[----:B------:R-:W-:Y:S01]  /*9b80*/  FFMA R56, R81, R3, R56 ;  /* 0x0000000351387223 */ /* 0x000fe20000000038 */
[----:B------:R-:W-:Y:S01]  /*9b90*/  SHF.L.U32 R5, R145, 0x10, RZ ;  /* 0x0000001091057819 */ /* 0x000fe200000006ff */
[----:B------:R-:W-:Y:S01]  /*9ba0*/  FFMA R57, R81, R2, R57 ;  /* 0x0000000251397223 */ /* 0x000fe20000000039 */
[----:B------:R-:W-:Y:S02]  /*9bb0*/  F2FP.BF16.F32.PACK_AB R42, R45, R44 ;  /* 0x0000002c2d2a723e */ /* 0x000fe400000010ff */
[----:B------:R-:W-:Y:S01]  /*9bc0*/  F2FP.BF16.F32.PACK_AB R43, R51, R46 ;  /* 0x0000002e332b723e */ /* 0x000fe200000010ff */
[----:B------:R-:W-:Y:S01]  /*9bd0*/  FFMA R58, R81, R5, R58 ;  /* 0x00000005513a7223 */ /* 0x000fe2000000003a */
[----:B------:R-:W-:Y:S02]  /*9be0*/  LOP3.LUT R0, R145, 0xffff0000, RZ, 0xc0, !PT ;  /* 0xffff000091007812 */ /* 0x000fe400078ec0ff */
[C---:B------:R-:W-:Y:S01]  /*9bf0*/  SHF.L.U32 R3, R146.reuse, 0x10, RZ ;  /* 0x0000001092037819 */ /* 0x040fe200000006ff */
[----:B------:R1:W-:Y:S01]  /*9c00*/  STS.128 [R176+0x8400], R40 ;  /* 0x00840028b0007388 */ /* 0x0003e20000000c00 */
        /* <DEDUP_REMOVED lines=8> */
[----:B------:R-:W-:Y:S02]  /*9c90*/  F2FP.BF16.F32.PACK_AB R49, R55, R50 ;  /* 0x000000323731723e */ /* 0x000fe400000010ff */
[----:B------:R-:W-:Y:S01]  /*9ca0*/  F2FP.BF16.F32.PACK_AB R50, R53, R52 ;  /* 0x000000343532723e */ /* 0x000fe200000010ff */
[----:B------:R-:W-:Y:S01]  /*9cb0*/  FFMA R67, R81, R4, R67 ;  /* 0x0000000451437223 */ /* 0x000fe20000000043 */
[----:B------:R-:W-:Y:S02]  /*9cc0*/  F2FP.BF16.F32.PACK_AB R51, R59, R54 ;  /* 0x000000363b33723e */ /* 0x000fe400000010ff */
[----:B------:R-:W-:Y:S02]  /*9cd0*/  F2FP.BF16.F32.PACK_AB R56, R57, R56 ;  /* 0x000000383938723e */ /* 0x000fe400000010ff */
        /* <DEDUP_REMOVED lines=23> */
[----:B--2---:R-:W-:Y:S04]  /*9e50*/  DEPBAR.LE SB0, 0x1 ;  /* 0x000080400000791a */ /* 0x004fe80000000000 */
.L_x_130:
[----:B------:R-:W-:Y:S05]  /*9e60*/  BSYNC.RECONVERGENT B0 ;  /* 0x0000000000007941 */ /* 0x000fea0003800200 */
.L_x_129:
        /* <DEDUP_REMOVED lines=8> */
[----:B--2---:R-:W-:Y:S06]  /*9ef0*/  @!P6 BRA `(.L_x_132) ;  /* 0x00000000006ce947 */ /* 0x004fec0003800000 */
[----:B------:R-:W-:Y:S01]  /*9f00*/  ISETP.NE.AND P1, PT, R103, RZ, PT ;  /* 0x000000ff6700720c */ /* 0x000fe20003f25270 */
[----:B------:R-:W-:Y:S01]  /*9f10*/  BSSY B0, `(.L_x_133) ;  /* 0x000000b000007945 */ /* 0x000fe20003800000 */
[----:B------:R-:W-:Y:S11]  /*9f20*/  ISETP.NE.AND P0, PT, R101, RZ, PT ;  /* 0x000000ff6500720c */ /* 0x000ff60003f05270 */
[----:B------:R-:W-:Y:S05]  /*9f30*/  @P1 IMAD R87, R87, 0x4000, R182 ;  /* 0x0000400057571824 */ /* 0x000fea00078e02b6 */
[----:B-1----:R-:W-:Y:S04]  /*9f40*/  @P1 IADD3 R9, PT, PT, R87, UR48, RZ ;  /* 0x0000003057091c10 */ /* 0x002fe8000fffe0ff */
[----:B------:R-:W-:Y:S01]  /*9f50*/  @P1 IADD3 R7, PT, PT, R102, R9, RZ ;  /* 0x0000000966071210 */ /* 0x000fe20007ffe0ff */
[--C-:B------:R-:W-:Y:S02]  /*9f60*/  @P1 IMAD.IADD R5, R100, 0x1, R9.reuse ;  /* 0x0000000164051824 */ /* 0x100fe400078e0209 */
[----:B------:R-:W-:Y:S01]  /*9f70*/  @P1 IMAD.IADD R2, R108, 0x1, R9 ;  /* 0x000000016c021824 */ /* 0x000fe200078e0209 */
[----:B------:R-:W-:Y:S06]  /*9f80*/  @P0 BRA `(.L_x_134) ;  /* 0x00000000000c0947 */ /* 0x000fec0003800000 */
[----:B------:R-:W-:Y:S04]  /*9f90*/  SHF.L.U32 R0, R167, 0x1f, RZ ;  /* 0x0000001fa7007819 */ /* 0x000fe800000006ff */
[----:B------:R-:W1:Y:S02]  /*9fa0*/  SYNCS.PHASECHK.TRANS64.TRYWAIT P0, [R3+URZ+0x20], R0 ;  /* 0x00002000030075a7 */ /* 0x000e6400080011ff */
[----:B-1----:R-:W-:Y:S05]  /*9fb0*/  @!P0 BRA `(.L_x_135) ;  /* 0x0000002000408947 */ /* 0x002fea0003800000 */
.L_x_134:
[----:B------:R-:W-:Y:S05]  /*9fc0*/  BSYNC B0 ;  /* 0x0000000000007941 */ /* 0x000fea0003800000 */
.L_x_133:
[----:B------:R-:W-:Y:S11]  /*9fd0*/  ISETP.NE.AND P0, PT, R103, RZ, PT ;  /* 0x000000ff6700720c */ /* 0x000ff60003f05270 */
[----:B------:R-:W-:Y:S02]  /*9fe0*/  @!UPT UIADD3 URZ, UPT, UPT, URZ, URZ, URZ ;  /* 0x000000fffffff290 */ /* 0x000fe4000fffe0ff */
[----:B------:R2:W4:Y:S01]  /*9ff0*/  @P0 LDS.128 R88, [R87+UR48+0x400] ;  /* 0x0004003057580984 */ /* 0x0005220008000c00 */
[----:B-1----:R-:W-:Y:S01]  /*a000*/  @P0 IMAD.IADD R3, R102, 0x1, R5 ;  /* 0x0000000166030824 */ /* 0x002fe200078e0205 */
        /* <DEDUP_REMOVED lines=10> */
.L_x_132:
[----:B------:R-:W-:Y:S05]  /*a0b0*/  BSYNC B1 ;  /* 0x0000000000017941 */ /* 0x000fea0003800000 */
.L_x_131:
[----:B--2---:R-:W-:Y:S05]  /*a0c0*/  VIADD R3, R80, 0xc0 ;  /* 0x000000c050037836 */ /* 0x004fea0000000000 */
[----:B------:R-:W-:Y:S04]  /*a0d0*/  SHF.R.U32.HI R3, RZ, 0x15, R3 ;  /* 0x00000015ff037819 */ /* 0x000fe80000011603 */
[----:B------:R-:W-:Y:S11]  /*a0e0*/  LOP3.LUT P0, RZ, R3, 0x3, R162, 0x48, !PT ;  /* 0x0000000303ff7812 */ /* 0x000ff600078048a2 */
[----:B------:R-:W-:Y:S02]  /*a0f0*/  @!UPT UIADD3 URZ, UPT, UPT, URZ, URZ, URZ ;  /* 0x000000fffffff290 */ /* 0x000fe4000fffe0ff */
[----:B------:R-:W-:Y:S05]  /*a100*/  @!P0 BRA `(.L_x_136) ;  /* 0x0000000000408947 */ /* 0x000fea0003800000 */
[----:B------:R-:W2:Y:S01]  /*a110*/  LDCU.64 UR8, c[0x4][0x70] ;  /* 0x01000e00ff0877ac */ /* 0x000ea20008000a00 */
[----:B------:R-:W-:Y:S01]  /*a120*/  MOV R3, 0x0 ;  /* 0x0000000000037802 */ /* 0x000fe20000000f00 */
[----:B------:R-:W-:Y:S02]  /*a130*/  HFMA2 R12, -RZ, RZ, 0, 5.9604644775390625e-08 ;  /* 0x00000001ff0c7431 */ /* 0x000fe400000001ff */
[----:B-1----:R-:W-:Y:S02]  /*a140*/  IMAD.MOV.U32 R8, RZ, RZ, 0x192 ;  /* 0x00000192ff087424 */ /* 0x002fe400078e00ff */
[----:B------:R-:W-:Y:S01]  /*a150*/  IMAD.MOV.U32 R13, RZ, RZ, RZ ;  /* 0x000000ffff0d7224 */ /* 0x000fe200078e00ff */
[----:B------:R-:W1:Y:S01]  /*a160*/  LDCU.64 UR6, c[0x4][0x78] ;  /* 0x01000f00ff0677ac */ /* 0x000e620008000a00 */
[----:B------:R-:W3:Y:S01]  /*a170*/  LDC.64 R2, c[0x4][R3] ;  /* 0x0100000003027b82 */ /* 0x000ee20000000a00 */
[----:B------:R-:W5:Y:S01]  /*a180*/  LDCU.64 UR4, c[0x4][0x10] ;  /* 0x01000200ff0477ac */ /* 0x000f620008000a00 */
[----:B--2---:R-:W-:Y:S01]  /*a190*/  MOV R5, UR9 ;  /* 0x0000000900057c02 */ /* 0x004fe20008000f00 */
[----:B------:R-:W-:Y:S01]  /*a1a0*/  IMAD.U32 R4, RZ, RZ, UR8 ;  /* 0x00000008ff047e24 */ /* 0x000fe2000f8e00ff */
[----:B-1----:R-:W-:Y:S01]  /*a1b0*/  MOV R7, UR7 ;  /* 0x0000000700077c02 */ /* 0x002fe20008000f00 */
[----:B------:R-:W-:Y:S01]  /*a1c0*/  IMAD.U32 R6, RZ, RZ, UR6 ;  /* 0x00000006ff067e24 */ /* 0x000fe2000f8e00ff */
[----:B-----5:R-:W-:Y:S01]  /*a1d0*/  MOV R11, UR5 ;  /* 0x00000005000b7c02 */ /* 0x020fe20008000f00 */
[----:B------:R-:W-:Y:S02]  /*a1e0*/  IMAD.U32 R10, RZ, RZ, UR4 ;  /* 0x00000004ff0a7e24 */ /* 0x000fe4000f8e00ff */
[----:B------:R-:W-:Y:S07]  /*a1f0*/  LEPC R20, `(.L_x_136) ;  /* 0x000000001014794e */ /* 0x000fee0000000000 */
[----:B---34-:R-:W-:Y:S05]  /*a200*/  CALL.ABS.NOINC R2 ;  /* 0x0000000002007343 */ /* 0x018fea0003c00000 */
.L_x_136:
[----:B------:R-:W-:Y:S01]  /*a210*/  ISETP.NE.AND P0, PT, R170, RZ, PT ;  /* 0x000000ffaa00720c */ /* 0x000fe20003f05270 */
[----:B------:R-:W-:Y:S05]  /*a220*/  WARPSYNC.ALL ;  /* 0x0000000000007948 */ /* 0x000fea0003800000 */
[----:B------:R-:W-:Y:S01]  /*a230*/  R2UR UR4, R80 ;  /* 0x00000000500472ca */ /* 0x000fe200000e0000 */
[----:B------:R-:W-:Y:S01]  /*a240*/  BSSY.RECONVERGENT B0, `(.L_x_137) ;  /* 0x00000ff000007945 */ /* 0x000fe20003800200 */
[C---:B----4-:R-:W-:Y:S02]  /*a250*/  SHF.L.U32 R82, R88.reuse, 0x10, RZ ;  /* 0x0000001058527819 */ /* 0x050fe400000006ff */
[----:B------:R-:W-:Y:S02]  /*a260*/  LOP3.LUT R84, R88, 0xffff0000, RZ, 0xc0, !PT ;  /* 0xffff000058547812 */ /* 0x000fe400078ec0ff */
[C---:B------:R-:W-:Y:S02]  /*a270*/  SHF.L.U32 R83, R89.reuse, 0x10, RZ ;  /* 0x0000001059537819 */ /* 0x040fe400000006ff */
[----:B------:R-:W-:Y:S02]  /*a280*/  LOP3.LUT R86, R89, 0xffff0000, RZ, 0xc0, !PT ;  /* 0xffff000059567812 */ /* 0x000fe400078ec0ff */
[C---:B------:R-:W-:Y:S02]  /*a290*/  SHF.L.U32 R85, R90.reuse, 0x10, RZ ;  /* 0x000000105a557819 */ /* 0x040fe400000006ff */
[----:B------:R-:W-:Y:S01]  /*a2a0*/  LOP3.LUT R88, R90, 0xffff0000, RZ, 0xc0, !PT ;  /* 0xffff00005a587812 */ /* 0x000fe200078ec0ff */
[----:B-1----:R-:W1:Y:S01]  /*a2b0*/  LDTM.x64 R4, tmem[UR4+0xc0] ;  /* 0x0000c004000479ee */ /* 0x002e620008340000 */
[C---:B------:R-:W-:Y:S01]  /*a2c0*/  SHF.L.U32 R87, R91.reuse, 0x10, RZ ;  /* 0x000000105b577819 */ /* 0x040fe200000006ff */
[----:B------:R-:W-:Y:S01]  /*a2d0*/  NOP ;  /* 0x0000000000007918 */ /* 0x000fe20000000000 */
[----:B------:R-:W-:Y:S02]  /*a2e0*/  LOP3.LUT R90, R91, 0xffff0000, RZ, 0xc0, !PT ;  /* 0xffff00005b5a7812 */ /* 0x000fe400078ec0ff */
[C---:B------:R-:W-:Y:S02]  /*a2f0*/  SHF.L.U32 R89, R96.reuse, 0x10, RZ ;  /* 0x0000001060597819 */ /* 0x040fe400000006ff */
[----:B------:R-:W-:Y:S02]  /*a300*/  LOP3.LUT R91, R96, 0xffff0000, RZ, 0xc0, !PT ;  /* 0xffff0000605b7812 */ /* 0x000fe400078ec0ff */
[C---:B------:R-:W-:Y:S02]  /*a310*/  SHF.L.U32 R92, R97.reuse, 0x10, RZ ;  /* 0x00000010615c7819 */ /* 0x040fe400000006ff */
[----:B------:R-:W-:Y:S02]  /*a320*/  LOP3.LUT R94, R97, 0xffff0000, RZ, 0xc0, !PT ;  /* 0xffff0000615e7812 */ /* 0x000fe400078ec0ff */
[C---:B------:R-:W-:Y:S02]  /*a330*/  SHF.L.U32 R93, R98.reuse, 0x10, RZ ;  /* 0x00000010625d7819 */ /* 0x040fe400000006ff */
[----:B------:R-:W-:Y:S02]  /*a340*/  LOP3.LUT R96, R98, 0xffff0000, RZ, 0xc0, !PT ;  /* 0xffff000062607812 */ /* 0x000fe400078ec0ff */
[----:B------:R-:W-:Y:S02]  /*a350*/  SHF.L.U32 R95, R99, 0x10, RZ ;  /* 0x00000010635f7819 */ /* 0x000fe400000006ff */
[----:B------:R-:W-:Y:S02]  /*a360*/  IADD3 R183, PT, PT, R183, 0xa0, RZ ;  /* 0x000000a0b7b77810 */ /* 0x000fe40007ffe0ff */
[----:B------:R-:W-:Y:S02]  /*a370*/  LOP3.LUT R98, R99, 0xffff0000, RZ, 0xc0, !PT ;  /* 0xffff000063627812 */ /* 0x000fe400078ec0ff */
[----:B------:R-:W-:Y:S01]  /*a380*/  SHF.L.U32 R97, R104, 0x10, RZ ;  /* 0x0000001068617819 */ /* 0x000fe200000006ff */
[----:B-1----:R-:W-:Y:S01]  /*a390*/  FMUL R4, R78, R4 ;  /* 0x000000044e047220 */ /* 0x002fe20000400000 */
[----:B------:R-:W-:Y:S01]  /*a3a0*/  LOP3.LUT R100, R104, 0xffff0000, RZ, 0xc0, !PT ;  /* 0xffff000068647812 */ /* 0x000fe200078ec0ff */
[C---:B------:R-:W-:Y:S01]  /*a3b0*/  FMUL R5, R78.reuse, R5 ;  /* 0x000000054e057220 */ /* 0x040fe20000400000 */
[----:B------:R-:W-:Y:S01]  /*a3c0*/  SHF.L.U32 R99, R105, 0x10, RZ ;  /* 0x0000001069637819 */ /* 0x000fe200000006ff */
[----:B------:R-:W-:Y:S01]  /*a3d0*/  FFMA R4, R81, R82, R4 ;  /* 0x0000005251047223 */ /* 0x000fe20000000004 */
[----:B------:R-:W-:Y:S01]  /*a3e0*/  LOP3.LUT R183, R183, 0xfefffff8, RZ, 0xc0, !PT ;  /* 0xfefffff8b7b77812 */ /* 0x000fe200078ec0ff */
[----:B------:R-:W-:Y:S01]  /*a3f0*/  FFMA R5, R81, R84, R5 ;  /* 0x0000005451057223 */ /* 0x000fe20000000005 */
[----:B------:R-:W-:Y:S01]  /*a400*/  LOP3.LUT R102, R105, 0xffff0000, RZ, 0xc0, !PT ;  /* 0xffff000069667812 */ /* 0x000fe200078ec0ff */
[----:B------:R-:W-:Y:S01]  /*a410*/  FMUL R6, R78, R6 ;  /* 0x000000064e067220 */ /* 0x000fe20000400000 */
[C---:B------:R-:W-:Y:S01]  /*a420*/  SHF.L.U32 R101, R106.reuse, 0x10, RZ ;  /* 0x000000106a657819 */ /* 0x040fe200000006ff */
[----:B------:R1:W-:Y:S01]  /*a430*/  SYNCS.ARRIVE.TRANS64.RED.A1T0 RZ, [R183+URZ], RZ ;  /* 0x000000ffb7ff79a7 */ /* 0x0003e200081004ff */
[----:B------:R-:W-:Y:S01]  /*a440*/  F2FP.BF16.F32.PACK_AB R4, R5, R4 ;  /* 0x000000040504723e */ /* 0x000fe200000010ff */
[----:B------:R-:W-:Y:S01]  /*a450*/  FFMA R6, R81, R83, R6 ;  /* 0x0000005351067223 */ /* 0x000fe20000000006 */
[----:B------:R-:W-:Y:S01]  /*a460*/  LOP3.LUT R104, R106, 0xffff0000, RZ, 0xc0, !PT ;  /* 0xffff00006a687812 */ /* 0x000fe200078ec0ff */
[C---:B------:R-:W-:Y:S01]  /*a470*/  FMUL R7, R78.reuse, R7 ;  /* 0x000000074e077220 */ /* 0x040fe20000400000 */
[C---:B------:R-:W-:Y:S01]  /*a480*/  SHF.L.U32 R103, R107.reuse, 0x10, RZ ;  /* 0x000000106b677819 */ /* 0x040fe200000006ff */
[----:B------:R-:W-:Y:S01]  /*a490*/  FMUL R8, R78, R8 ;  /* 0x000000084e087220 */ /* 0x000fe20000400000 */
[----:B------:R-:W-:Y:S01]  /*a4a0*/  LOP3.LUT R106, R107, 0xffff0000, RZ, 0xc0, !PT ;  /* 0xffff00006b6a7812 */ /* 0x000fe200078ec0ff */
[C---:B------:R-:W-:Y:S01]  /*a4b0*/  FFMA R7, R81.reuse, R86, R7 ;  /* 0x0000005651077223 */ /* 0x040fe20000000007 */
[C---:B------:R-:W-:Y:S01]  /*a4c0*/  SHF.L.U32 R105, R112.reuse, 0x10, RZ ;  /* 0x0000001070697819 */ /* 0x040fe200000006ff */
[----:B------:R-:W-:Y:S01]  /*a4d0*/  FFMA R8, R81, R85, R8 ;  /* 0x0000005551087223 */ /* 0x000fe20000000008 */
[----:B------:R-:W-:Y:S01]  /*a4e0*/  LOP3.LUT R108, R112, 0xffff0000, RZ, 0xc0, !PT ;  /* 0xffff0000706c7812 */ /* 0x000fe200078ec0ff */
[C---:B------:R-:W-:Y:S01]  /*a4f0*/  FMUL R9, R78.reuse, R9 ;  /* 0x000000094e097220 */ /* 0x040fe20000400000 */
[----:B------:R-:W-:Y:S01]  /*a500*/  F2FP.BF16.F32.PACK_AB R5, R7, R6 ;  /* 0x000000060705723e */ /* 0x000fe200000010ff */
[----:B------:R-:W-:Y:S01]  /*a510*/  FMUL R10, R78, R10 ;  /* 0x0000000a4e0a7220 */ /* 0x000fe20000400000 */
        /* <DEDUP_REMOVED lines=8> */
[----:B------:R-:W-:Y:S01]  /*a5a0*/  LOP3.LUT R112, R114, 0xffff0000, RZ, 0xc0, !PT ;  /* 0xffff000072707812 */ /* 0x000fe200078ec0ff */
[----:B------:R-:W-:Y:S01]  /*a5b0*/  FFMA R11, R81, R90, R11 ;  /* 0x0000005a510b7223 */ /* 0x000fe2000000000b */
[----:B------:R-:W-:Y:S01]  /*a5c0*/  SHF.L.U32 R111, R115, 0x10, RZ ;  /* 0x00000010736f7819 */ /* 0x000fe200000006ff */
[----:B------:R-:W-:Y:S01]  /*a5d0*/  FFMA R0, R81, R89, R0 ;  /* 0x0000005951007223 */ /* 0x000fe20000000000 */
[----:B------:R-:W-:Y:S01]  /*a5e0*/  LOP3.LUT R114, R115, 0xffff0000, RZ, 0xc0, !PT ;  /* 0xffff000073727812 */ /* 0x000fe200078ec0ff */
[C---:B------:R-:W-:Y:S01]  /*a5f0*/  FMUL R2, R78.reuse, R13 ;  /* 0x0000000d4e027220 */ /* 0x040fe20000400000 */
[----:B------:R-:W-:Y:S01]  /*a600*/  F2FP.BF16.F32.PACK_AB R7, R11, R10 ;  /* 0x0000000a0b07723e */ /* 0x000fe200000010ff */
[----:B------:R-:W-:Y:S01]  /*a610*/  FMUL R3, R78, R14 ;  /* 0x0000000e4e037220 */ /* 0x000fe20000400000 */
[----:B------:R-:W-:Y:S01]  /*a620*/  SHF.L.U32 R113, R120, 0x10, RZ ;  /* 0x0000001078717819 */ /* 0x000fe200000006ff */
[----:B------:R-:W-:Y:S01]  /*a630*/  FMUL R15, R78, R15 ;  /* 0x0000000f4e0f7220 */ /* 0x000fe20000400000 */
[----:B------:R-:W-:Y:S01]  /*a640*/  LOP3.LUT R116, R120, 0xffff0000, RZ, 0xc0, !PT ;  /* 0xffff000078747812 */ /* 0x000fe200078ec0ff */
[C---:B------:R-:W-:Y:S01]  /*a650*/  FMUL R12, R78.reuse, R16 ;  /* 0x000000104e0c7220 */ /* 0x040fe20000400000 */
[----:B------:R-:W-:Y:S01]  /*a660*/  SHF.L.U32 R115, R121, 0x10, RZ ;  /* 0x0000001079737819 */ /* 0x000fe200000006ff */
[----:B------:R-:W-:Y:S01]  /*a670*/  FFMA R2, R81, R91, R2 ;  /* 0x0000005b51027223 */ /* 0x000fe20000000002 */
[----:B------:R-:W-:Y:S01]  /*a680*/  LOP3.LUT R118, R121, 0xffff0000, RZ, 0xc0, !PT ;  /* 0xffff000079767812 */ /* 0x000fe200078ec0ff */
[----:B------:R-:W-:Y:S01]  /*a690*/  FMUL R13, R78, R17 ;  /* 0x000000114e0d7220 */ /* 0x000fe20000400000 */
[----:B------:R-:W-:Y:S01]  /*a6a0*/  SHF.L.U32 R117, R122, 0x10, RZ ;  /* 0x000000107a757819 */ /* 0x000fe200000006ff */
[C---:B------:R-:W-:Y:S01]  /*a6b0*/  FFMA R3, R81.reuse, R92, R3 ;  /* 0x0000005c51037223 */ /* 0x040fe20000000003 */
[----:B------:R-:W-:Y:S01]  /*a6c0*/  F2FP.BF16.F32.PACK_AB R8, R2, R0 ;  /* 0x000000000208723e */ /* 0x000fe200000010ff */
[----:B------:R-:W-:Y:S01]  /*a6d0*/  FMUL R14, R78, R18 ;  /* 0x000000124e0e7220 */ /* 0x000fe20000400000 */
[----:B------:R-:W-:Y:S01]  /*a6e0*/  LOP3.LUT R120, R122, 0xffff0000, RZ, 0xc0, !PT ;  /* 0xffff00007a787812 */ /* 0x000fe200078ec0ff */
[----:B------:R-:W-:Y:S01]  /*a6f0*/  FFMA R15, R81, R94, R15 ;  /* 0x0000005e510f7223 */ /* 0x000fe2000000000f */
[C---:B------:R-:W-:Y:S01]  /*a700*/  SHF.L.U32 R119, R123.reuse, 0x10, RZ ;  /* 0x000000107b777819 */ /* 0x040fe200000006ff */
[C---:B------:R-:W-:Y:S01]  /*a710*/  FMUL R19, R78.reuse, R19 ;  /* 0x000000134e137220 */ /* 0x040fe20000400000 */
[----:B------:R-:W-:Y:S01]  /*a720*/  LOP3.LUT R122, R123, 0xffff0000, RZ, 0xc0, !PT ;  /* 0xffff00007b7a7812 */ /* 0x000fe200078ec0ff */
[----:B------:R-:W-:Y:S01]  /*a730*/  FFMA R12, R81, R93, R12 ;  /* 0x0000005d510c7223 */ /* 0x000fe2000000000c */
[----:B------:R-:W-:Y:S01]  /*a740*/  F2FP.BF16.F32.PACK_AB R9, R15, R3 ;  /* 0x000000030f09723e */ /* 0x000fe200000010ff */
[----:B------:R-:W-:Y:S01]  /*a750*/  FMUL R16, R78, R20 ;  /* 0x000000144e107220 */ /* 0x000fe20000400000 */
[C---:B------:R-:W-:Y:S01]  /*a760*/  SHF.L.U32 R121, R128.reuse, 0x10, RZ ;  /* 0x0000001080797819 */ /* 0x040fe200000006ff */
[----:B------:R1:W-:Y:S01]  /*a770*/  STS.128 [R182+UR48+0xc400], R4 ;  /* 0x00c40004b6007988 */ /* 0x0003e20008000c30 */
[C---:B------:R-:W-:Y:S01]  /*a780*/  FFMA R13, R81.reuse, R96, R13 ;  /* 0x00000060510d7223 */ /* 0x040fe2000000000d */
[----:B------:R-:W-:Y:S01]  /*a790*/  LOP3.LUT R124, R128, 0xffff0000, RZ, 0xc0, !PT ;  /* 0xffff0000807c7812 */ /* 0x000fe200078ec0ff */
[C---:B------:R-:W-:Y:S01]  /*a7a0*/  FFMA R14, R81.reuse, R95, R14 ;  /* 0x0000005f510e7223 */ /* 0x040fe2000000000e */
[----:B------:R-:W-:Y:S01]  /*a7b0*/  FFMA R19, R81, R98, R19 ;  /* 0x0000006251137223 */ /* 0x000fe20000000013 */
[----:B------:R-:W-:Y:S01]  /*a7c0*/  SHF.L.U32 R123, R129, 0x10, RZ ;  /* 0x00000010817b7819 */ /* 0x000fe200000006ff */
[----:B------:R-:W-:Y:S01]  /*a7d0*/  FFMA R16, R81, R97, R16 ;  /* 0x0000006151107223 */ /* 0x000fe20000000010 */
[----:B------:R-:W-:Y:S01]  /*a7e0*/  F2FP.BF16.F32.PACK_AB R10, R13, R12 ;  /* 0x0000000c0d0a723e */ /* 0x000fe200000010ff */
[C---:B------:R-:W-:Y:S01]  /*a7f0*/  FMUL R17, R78.reuse, R21 ;  /* 0x000000154e117220 */ /* 0x040fe20000400000 */
[----:B------:R-:W-:Y:S01]  /*a800*/  F2FP.BF16.F32.PACK_AB R11, R19, R14 ;  /* 0x0000000e130b723e */ /* 0x000fe200000010ff */
[C---:B------:R-:W-:Y:S01]  /*a810*/  FMUL R18, R78.reuse, R22 ;  /* 0x000000164e127220 */ /* 0x040fe20000400000 */
[C---:B------:R-:W-:Y:S01]  /*a820*/  FMUL R23, R78.reuse, R23 ;  /* 0x000000174e177220 */ /* 0x040fe20000400000 */
[----:B------:R-:W-:Y:S01]  /*a830*/  FFMA R17, R81, R100, R17 ;  /* 0x0000006451117223 */ /* 0x000fe20000000011 */
[C---:B------:R-:W-:Y:S01]  /*a840*/  FMUL R20, R78.reuse, R24 ;  /* 0x000000184e147220 */ /* 0x040fe20000400000 */
[----:B------:R-:W-:Y:S01]  /*a850*/  LOP3.LUT R126, R129, 0xffff0000, RZ, 0xc0, !PT ;  /* 0xffff0000817e7812 */ /* 0x000fe200078ec0ff */
[----:B------:R1:W-:Y:S01]  /*a860*/  STS.128 [R181+0xc400], R8 ;  /* 0x00c40008b5007388 */ /* 0x0003e20000000c00 */
[----:B------:R-:W-:Y:S01]  /*a870*/  FFMA R18, R81, R99, R18 ;  /* 0x0000006351127223 */ /* 0x000fe20000000012 */
[----:B------:R-:W-:Y:S01]  /*a880*/  F2FP.BF16.F32.PACK_AB R16, R17, R16 ;  /* 0x000000101110723e */ /* 0x000fe200000010ff */
[C---:B------:R-:W-:Y:S01]  /*a890*/  FFMA R23, R81.reuse, R102, R23 ;  /* 0x0000006651177223 */ /* 0x040fe20000000017 */
[----:B------:R-:W-:Y:S01]  /*a8a0*/  FFMA R20, R81, R101, R20 ;  /* 0x0000006551147223 */ /* 0x000fe20000000014 */
[----:B------:R-:W-:Y:S01]  /*a8b0*/  FMUL R21, R78, R25 ;  /* 0x000000194e157220 */ /* 0x000fe20000400000 */
[----:B------:R-:W-:Y:S01]  /*a8c0*/  SHF.L.U32 R125, R130, 0x10, RZ ;  /* 0x00000010827d7819 */ /* 0x000fe200000006ff */
[C---:B------:R-:W-:Y:S01]  /*a8d0*/  FMUL R22, R78.reuse, R26 ;  /* 0x0000001a4e167220 */ /* 0x040fe20000400000 */
[----:B------:R-:W-:Y:S01]  /*a8e0*/  F2FP.BF16.F32.PACK_AB R17, R23, R18 ;  /* 0x000000121711723e */ /* 0x000fe200000010ff */
[C---:B------:R-:W-:Y:S01]  /*a8f0*/  FFMA R21, R81.reuse, R104, R21 ;  /* 0x0000006851157223 */ /* 0x040fe20000000015 */
[----:B------:R-:W-:Y:S01]  /*a900*/  FMUL R27, R78, R27 ;  /* 0x0000001b4e1b7220 */ /* 0x000fe20000400000 */
[----:B------:R-:W-:Y:S01]  /*a910*/  FFMA R22, R81, R103, R22 ;  /* 0x0000006751167223 */ /* 0x000fe20000000016 */
[----:B------:R-:W-:Y:S01]  /*a920*/  LOP3.LUT R128, R130, 0xffff0000, RZ, 0xc0, !PT ;  /* 0xffff000082807812 */ /* 0x000fe200078ec0ff */
[C---:B------:R-:W-:Y:S01]  /*a930*/  FMUL R24, R78.reuse, R28 ;  /* 0x0000001c4e187220 */ /* 0x040fe20000400000 */
[----:B------:R-:W-:Y:S01]  /*a940*/  F2FP.BF16.F32.PACK_AB R18, R21, R20 ;  /* 0x000000141512723e */ /* 0x000fe200000010ff */
[C---:B------:R-:W-:Y:S01]  /*a950*/  FFMA R27, R81.reuse, R106, R27 ;  /* 0x0000006a511b7223 */ /* 0x040fe2000000001b */
[C---:B------:R-:W-:Y:S01]  /*a960*/  FMUL R25, R78.reuse, R29 ;  /* 0x0000001d4e197220 */ /* 0x040fe20000400000 */
[----:B------:R-:W-:Y:S01]  /*a970*/  FFMA R24, R81, R105, R24 ;  /* 0x0000006951187223 */ /* 0x000fe20000000018 */
[----:B------:R-:W-:Y:S01]  /*a980*/  SHF.L.U32 R127, R131, 0x10, RZ ;  /* 0x00000010837f7819 */ /* 0x000fe200000006ff */
[C---:B------:R-:W-:Y:S01]  /*a990*/  FMUL R26, R78.reuse, R30 ;  /* 0x0000001e4e1a7220 */ /* 0x040fe20000400000 */
[----:B------:R-:W-:Y:S01]  /*a9a0*/  F2FP.BF16.F32.PACK_AB R19, R27, R22 ;  /* 0x000000161b13723e */ /* 0x000fe200000010ff */
[C---:B------:R-:W-:Y:S01]  /*a9b0*/  FFMA R25, R81.reuse, R108, R25 ;  /* 0x0000006c51197223 */ /* 0x040fe20000000019 */
[C---:B------:R-:W-:Y:S01]  /*a9c0*/  FMUL R31, R78.reuse, R31 ;  /* 0x0000001f4e1f7220 */ /* 0x040fe20000400000 */
[----:B------:R-:W-:Y:S01]  /*a9d0*/  FFMA R26, R81, R107, R26 ;  /* 0x0000006b511a7223 */ /* 0x000fe2000000001a */
[----:B------:R-:W-:Y:S01]  /*a9e0*/  LOP3.LUT R130, R131, 0xffff0000, RZ, 0xc0, !PT ;  /* 0xffff000083827812 */ /* 0x000fe200078ec0ff */
[----:B------:R1:W-:Y:S01]  /*a9f0*/  STS.128 [R180+0xc400], R16 ;  /* 0x00c40010b4007388 */ /* 0x0003e20000000c00 */
[----:B------:R-:W-:Y:S01]  /*aa00*/  F2FP.BF16.F32.PACK_AB R24, R25, R24 ;  /* 0x000000181918723e */ /* 0x000fe200000010ff */
[C---:B------:R-:W-:Y:S01]  /*aa10*/  FFMA R31, R81.reuse, R110, R31 ;  /* 0x0000006e511f7223 */ /* 0x040fe2000000001f */
[C---:B------:R-:W-:Y:S01]  /*aa20*/  FMUL R28, R78.reuse, R32 ;  /* 0x000000204e1c7220 */ /* 0x040fe20000400000 */
[C---:B------:R-:W-:Y:S01]  /*aa30*/  FMUL R29, R78.reuse, R33 ;  /* 0x000000214e1d7220 */ /* 0x040fe20000400000 */
[----:B------:R-:W-:Y:S01]  /*aa40*/  FMUL R30, R78, R34 ;  /* 0x000000224e1e7220 */ /* 0x000fe20000400000 */
[----:B------:R-:W-:Y:S01]  /*aa50*/  SHF.L.U32 R129, R136, 0x10, RZ ;  /* 0x0000001088817819 */ /* 0x000fe200000006ff */
[----:B------:R-:W-:Y:S01]  /*aa60*/  FFMA R28, R81, R109, R28 ;  /* 0x0000006d511c7223 */ /* 0x000fe2000000001c */
[----:B------:R-:W-:Y:S01]  /*aa70*/  F2FP.BF16.F32.PACK_AB R25, R31, R26 ;  /* 0x0000001a1f19723e */ /* 0x000fe200000010ff */
[C---:B------:R-:W-:Y:S01]  /*aa80*/  FFMA R29, R81.reuse, R112, R29 ;  /* 0x00000070511d7223 */ /* 0x040fe2000000001d */
[----:B------:R-:W-:Y:S01]  /*aa90*/  FFMA R30, R81, R111, R30 ;  /* 0x0000006f511e7223 */ /* 0x000fe2000000001e */
[----:B------:R-:W-:Y:S01]  /*aaa0*/  FMUL R35, R78, R35 ;  /* 0x000000234e237220 */ /* 0x000fe20000400000 */
        /* <DEDUP_REMOVED lines=34> */
[----:B------:R-:W-:Y:S01]  /*acd0*/  FFMA R41, R81, R124, R41 ;  /* 0x0000007c51297223 */ /* 0x000fe20000000029 */
[C---:B------:R-:W-:Y:S01]  /*ace0*/  FMUL R47, R78.reuse, R47 ;  /* 0x0000002f4e2f7220 */ /* 0x040fe20000400000 */
[C---:B------:R-:W-:Y:S01]  /*acf0*/  FMUL R44, R78.reuse, R48 ;  /* 0x000000304e2c7220 */ /* 0x040fe20000400000 */
[----:B------:R-:W-:Y:S01]  /*ad00*/  FMUL R45, R78, R49 ;  /* 0x000000314e2d7220 */ /* 0x000fe20000400000 */
[----:B------:R1:W-:Y:S01]  /*ad10*/  STS.128 [R177+0xc400], R32 ;  /* 0x00c40020b1007388 */ /* 0x0003e20000000c00 */
[----:B------:R-:W-:Y:S01]  /*ad20*/  LOP3.LUT R138, R139, 0xffff0000, RZ, 0xc0, !PT ;  /* 0xffff00008b8a7812 */ /* 0x000fe200078ec0ff */
[----:B------:R-:W-:Y:S01]  /*ad30*/  FFMA R42, R81, R123, R42 ;  /* 0x0000007b512a7223 */ /* 0x000fe2000000002a */
[----:B------:R-:W-:Y:S01]  /*ad40*/  F2FP.BF16.F32.PACK_AB R40, R41, R40 ;  /* 0x000000282928723e */ /* 0x000fe200000010ff */
[C---:B------:R-:W-:Y:S01]  /*ad50*/  FFMA R47, R81.reuse, R126, R47 ;  /* 0x0000007e512f7223 */ /* 0x040fe2000000002f */
[C---:B------:R-:W-:Y:S01]  /*ad60*/  FFMA R44, R81.reuse, R125, R44 ;  /* 0x0000007d512c7223 */ /* 0x040fe2000000002c */
[----:B------:R-:W-:Y:S01]  /*ad70*/  SHF.L.U32 R137, R144, 0x10, RZ ;  /* 0x0000001090897819 */ /* 0x000fe200000006ff */
[C---:B------:R-:W-:Y:S01]  /*ad80*/  FFMA R45, R81.reuse, R128, R45 ;  /* 0x00000080512d7223 */ /* 0x040fe2000000002d */
[C---:B------:R-:W-:Y:S01]  /*ad90*/  FMUL R46, R78.reuse, R50 ;  /* 0x000000324e2e7220 */ /* 0x040fe20000400000 */
[C---:B------:R-:W-:Y:S01]  /*ada0*/  FMUL R51, R78.reuse, R51 ;  /* 0x000000334e337220 */ /* 0x040fe20000400000 */
[C---:B------:R-:W-:Y:S01]  /*adb0*/  FMUL R48, R78.reuse, R52 ;  /* 0x000000344e307220 */ /* 0x040fe20000400000 */
[C---:B------:R-:W-:Y:S01]  /*adc0*/  FMUL R49, R78.reuse, R53 ;  /* 0x000000354e317220 */ /* 0x040fe20000400000 */
[C---:B------:R-:W-:Y:S01]  /*add0*/  FFMA R46, R81.reuse, R127, R46 ;  /* 0x0000007f512e7223 */ /* 0x040fe2000000002e */
[C---:B------:R-:W-:Y:S01]  /*ade0*/  FMUL R50, R78.reuse, R54 ;  /* 0x000000364e327220 */ /* 0x040fe20000400000 */
[C---:B------:R-:W-:Y:S01]  /*adf0*/  FFMA R51, R81.reuse, R130, R51 ;  /* 0x0000008251337223 */ /* 0x040fe20000000033 */
[C---:B------:R-:W-:Y:S01]  /*ae00*/  FMUL R55, R78.reuse, R55 ;  /* 0x000000374e377220 */ /* 0x040fe20000400000 */
[C---:B------:R-:W-:Y:S01]  /*ae10*/  FFMA R48, R81.reuse, R129, R48 ;  /* 0x0000008151307223 */ /* 0x040fe20000000030 */
[C---:B------:R-:W-:Y:S01]  /*ae20*/  FMUL R52, R78.reuse, R56 ;  /* 0x000000384e347220 */ /* 0x040fe20000400000 */
[C---:B------:R-:W-:Y:S01]  /*ae30*/  FFMA R49, R81.reuse, R132, R49 ;  /* 0x0000008451317223 */ /* 0x040fe20000000031 */
[C---:B------:R-:W-:Y:S01]  /*ae40*/  FMUL R53, R78.reuse, R57 ;  /* 0x000000394e357220 */ /* 0x040fe20000400000 */
[----:B------:R-:W-:Y:S01]  /*ae50*/  FFMA R50, R81, R131, R50 ;  /* 0x0000008351327223 */ /* 0x000fe20000000032 */
[C---:B------:R-:W-:Y:S01]  /*ae60*/  FMUL R54, R78.reuse, R58 ;  /* 0x0000003a4e367220 */ /* 0x040fe20000400000 */
[----:B------:R-:W-:Y:S01]  /*ae70*/  F2FP.BF16.F32.PACK_AB R41, R47, R42 ;  /* 0x0000002a2f29723e */ /* 0x000fe200000010ff */
[----:B------:R-:W-:Y:S01]  /*ae80*/  FFMA R55, R81, R134, R55 ;  /* 0x0000008651377223 */ /* 0x000fe20000000037 */
[C---:B------:R-:W-:Y:S01]  /*ae90*/  FMUL R59, R78.reuse, R59 ;  /* 0x0000003b4e3b7220 */ /* 0x040fe20000400000 */
[----:B------:R-:W-:Y:S01]  /*aea0*/  F2FP.BF16.F32.PACK_AB R42, R45, R44 ;  /* 0x0000002c2d2a723e */ /* 0x000fe200000010ff */
[----:B------:R-:W-:Y:S01]  /*aeb0*/  FFMA R52, R81, R133, R52 ;  /* 0x0000008551347223 */ /* 0x000fe20000000034 */
[----:B------:R-:W-:Y:S01]  /*aec0*/  F2FP.BF16.F32.PACK_AB R43, R51, R46 ;  /* 0x0000002e332b723e */ /* 0x000fe200000010ff */
[----:B------:R-:W-:Y:S01]  /*aed0*/  FMUL R56, R78, R60 ;  /* 0x0000003c4e387220 */ /* 0x000fe20000400000 */
[----:B------:R-:W-:Y:S01]  /*aee0*/  LOP3.LUT R140, R144, 0xffff0000, RZ, 0xc0, !PT ;  /* 0xffff0000908c7812 */ /* 0x000fe200078ec0ff */
[----:B------:R-:W-:Y:S01]  /*aef0*/  FFMA R53, R81, R136, R53 ;  /* 0x0000008851357223 */ /* 0x000fe20000000035 */
[----:B------:R-:W-:Y:S01]  /*af00*/  SHF.L.U32 R139, R145, 0x10, RZ ;  /* 0x00000010918b7819 */ /* 0x000fe200000006ff */
[----:B------:R1:W-:Y:S01]  /*af10*/  STS.128 [R176+0xc400], R40 ;  /* 0x00c40028b0007388 */ /* 0x0003e20000000c00 */
[C---:B------:R-:W-:Y:S01]  /*af20*/  FMUL R57, R78.reuse, R61 ;  /* 0x0000003d4e397220 */ /* 0x040fe20000400000 */
[----:B------:R-:W-:Y:S01]  /*af30*/  FFMA R54, R81, R135, R54 ;  /* 0x0000008751367223 */ /* 0x000fe20000000036 */
[----:B------:R-:W-:Y:S01]  /*af40*/  LOP3.LUT R142, R145, 0xffff0000, RZ, 0xc0, !PT ;  /* 0xffff0000918e7812 */ /* 0x000fe200078ec0ff */
[----:B------:R-:W-:Y:S01]  /*af50*/  FMUL R58, R78, R62 ;  /* 0x0000003e4e3a7220 */ /* 0x000fe20000400000 */
[C---:B------:R-:W-:Y:S01]  /*af60*/  FFMA R59, R81.reuse, R138, R59 ;  /* 0x0000008a513b7223 */ /* 0x040fe2000000003b */
[----:B------:R-:W-:Y:S01]  /*af70*/  SHF.L.U32 R141, R146, 0x10, RZ ;  /* 0x00000010928d7819 */ /* 0x000fe200000006ff */
[----:B------:R-:W-:Y:S01]  /*af80*/  FMUL R63, R78, R63 ;  /* 0x0000003f4e3f7220 */ /* 0x000fe20000400000 */
        /* <DEDUP_REMOVED lines=9> */
[C---:B------:R-:W-:Y:S01]  /*b020*/  FMUL R62, R78.reuse, R66 ;  /* 0x000000424e3e7220 */ /* 0x040fe20000400000 */
[----:B------:R-:W-:Y:S01]  /*b030*/  F2FP.BF16.F32.PACK_AB R49, R55, R50 ;  /* 0x000000323731723e */ /* 0x000fe200000010ff */
[----:B------:R-:W-:Y:S01]  /*b040*/  FFMA R63, R81, R142, R63 ;  /* 0x0000008e513f7223 */ /* 0x000fe2000000003f */
[----:B------:R-:W-:Y:S01]  /*b050*/  FMUL R67, R78, R67 ;  /* 0x000000434e437220 */ /* 0x000fe20000400000 */
[----:B------:R-:W-:Y:S01]  /*b060*/  F2FP.BF16.F32.PACK_AB R50, R53, R52 ;  /* 0x000000343532723e */ /* 0x000fe200000010ff */
[----:B------:R-:W-:Y:S01]  /*b070*/  FFMA R60, R81, R141, R60 ;  /* 0x0000008d513c7223 */ /* 0x000fe2000000003c */
[----:B------:R-:W-:Y:S01]  /*b080*/  F2FP.BF16.F32.PACK_AB R51, R59, R54 ;  /* 0x000000363b33723e */ /* 0x000fe200000010ff */
[C---:B------:R-:W-:Y:S01]  /*b090*/  FFMA R61, R81.reuse, R144, R61 ;  /* 0x00000090513d7223 */ /* 0x040fe2000000003d */
[C---:B------:R-:W-:Y:S01]  /*b0a0*/  FFMA R62, R81.reuse, R143, R62 ;  /* 0x0000008f513e7223 */ /* 0x040fe2000000003e */
[----:B------:R-:W-:Y:S01]  /*b0b0*/  FFMA R67, R81, R146, R67 ;  /* 0x0000009251437223 */ /* 0x000fe20000000043 */
[----:B------:R-:W-:Y:S01]  /*b0c0*/  F2FP.BF16.F32.PACK_AB R56, R57, R56 ;  /* 0x000000383938723e */ /* 0x000fe200000010ff */
[----:B------:R1:W-:Y:S01]  /*b0d0*/  STS.128 [R175+0xc400], R48 ;  /* 0x00c40030af007388 */ /* 0x0003e20000000c00 */
[----:B------:R-:W-:Y:S02]  /*b0e0*/  F2FP.BF16.F32.PACK_AB R57, R63, R58 ;  /* 0x0000003a3f39723e */ /* 0x000fe400000010ff */
        /* <DEDUP_REMOVED lines=20> */
.L_x_138:
[----:B------:R-:W-:Y:S05]  /*b230*/  BSYNC.RECONVERGENT B0 ;  /* 0x0000000000007941 */ /* 0x000fea0003800200 */
.L_x_137:
[----:B------:R-:W-:Y:S01]  /*b240*/  BAR.SYNC.DEFER_BLOCKING 0x1, 0x80 ;  /* 0x0042000000007b1d */ /* 0x000fe20000010000 */
[----:B------:R-:W-:Y:S01]  /*b250*/  UISETP.NE.AND UP0, UPT, UR49, -0x4, UPT ;  /* 0xfffffffc3100788c */ /* 0x000fe2000bf05270 */
[----:B------:R-:W-:Y:S08]  /*b260*/  IADD3 R76, PT, PT, R76, 0x1, RZ ;  /* 0x000000014c4c7810 */ /* 0x000ff00007ffe0ff */
[----:B------:R-:W-:Y:S05]  /*b270*/  BRA.U !UP0, `(.L_x_139) ;  /* 0x0000000108287547 */ /* 0x000fea000b800000 */
[----:B------:R-:W-:Y:S01]  /*b280*/  ISETP.NE.AND P0, PT, R179, RZ, PT ;  /* 0x000000ffb300720c */ /* 0x000fe20003f05270 */
[----:B------:R-:W-:Y:S01]  /*b290*/  IMAD.U32 R3, RZ, RZ, UR51 ;  /* 0x00000033ff037e24 */ /* 0x000fe2000f8e00ff */
[----:B------:R-:W-:Y:S01]  /*b2a0*/  UIADD3 UR51, UPT, UPT, UR51, 0x1, URZ ;  /* 0x0000000133337890 */ /* 0x000fe2000fffe0ff */
[----:B------:R-:W-:Y:S03]  /*b2b0*/  IMAD.U32 R0, RZ, RZ, UR37 ;  /* 0x00000025ff007e24 */ /* 0x000fe6000f8e00ff */
[----:B------:R-:W-:Y:S04]  /*b2c0*/  UISETP.NE.AND UP0, UPT, UR51, 0x4, UPT ;  /* 0x000000043300788c */ /* 0x000fe8000bf05270 */
[----:B------:R-:W-:Y:S03]  /*b2d0*/  USEL UR51, UR51, URZ, UP0 ;  /* 0x000000ff33337287 */ /* 0x000fe60008000000 */
[----:B------:R-:W-:Y:S05]  /*b2e0*/  @P0 LEA R3, R3, UR48, 0x3 ;  /* 0x0000003003030c11 */ /* 0x000fea000f8e18ff */
[----:B------:R-:W-:Y:S05]  /*b2f0*/  @P0 VIADD R3, R3, 0x40 ;  /* 0x0000004003030836 */ /* 0x000fea0000000000 */
[----:B------:R-:W-:Y:S04]  /*b300*/  @P0 PRMT R0, R0, 0x654, R3 ;  /* 0x0000065400000816 */ /* 0x000fe80000000003 */
[----:B------:R2:W-:Y:S03]  /*b310*/  @P0 SYNCS.ARRIVE.TRANS64.RED.A1T0 RZ, [R0+URZ], RZ ;  /* 0x000000ff00ff09a7 */ /* 0x0005e600081004ff */
.L_x_139:
[----:B------:R-:W-:Y:S01]  /*b320*/  ISETP.NE.AND P2, PT, R171, RZ, PT ;  /* 0x000000ffab00720c */ /* 0x000fe20003f45270 */
[----:B------:R-:W-:Y:S01]  /*b330*/  UIADD3 UR49, UPT, UPT, UR49, 0x4, URZ ;  /* 0x0000000431317890 */ /* 0x000fe2000fffe0ff */
[----:B------:R-:W-:Y:S01]  /*b340*/  ISETP.NE.AND P0, PT, R173, 0x2, PT ;  /* 0x00000002ad00780c */ /* 0x000fe20003f05270 */
[----:B------:R-:W-:Y:S01]  /*b350*/  IMAD.IADD R20, R75, 0x1, R154 ;  /* 0x000000014b147824 */ /* 0x000fe200078e029a */
[----:B------:R-:W-:Y:S01]  /*b360*/  ISETP.NE.AND P1, PT, R76, 0x2, PT ;  /* 0x000000024c00780c */ /* 0x000fe20003f25270 */
[----:B------:R-:W-:Y:S01]  /*b370*/  IMAD.IADD R21, R77, 0x1, R156 ;  /* 0x000000014d157824 */ /* 0x000fe200078e029c */
[----:B--2---:R-:W-:Y:S02]  /*b380*/  SEL R0, RZ, 0x1, P0 ;  /* 0x00000001ff007807 */ /* 0x004fe40000000000 */
[----:B------:R-:W-:Y:S02]  /*b390*/  SEL R3, RZ, 0x1, P1 ;  /* 0x00000001ff037807 */ /* 0x000fe40000800000 */
[----:B------:R-:W-:Y:S02]  /*b3a0*/  LOP3.LUT R165, R165, R0, RZ, 0x3c, !PT ;  /* 0x00000000a5a57212 */ /* 0x000fe400078e3cff */
[----:B------:R-:W-:Y:S02]  /*b3b0*/  LOP3.LUT R166, R166, R3, RZ, 0x3c, !PT ;  /* 0x00000003a6a67212 */ /* 0x000fe400078e3cff */
[----:B------:R-:W-:Y:S02]  /*b3c0*/  @P2 R2UR UR36, R164 ;  /* 0x00000000a42422ca */ /* 0x000fe400000e0000 */
[----:B------:R-:W-:Y:S02]  /*b3d0*/  SEL R173, R173, RZ, P0 ;  /* 0x000000ffadad7207 */ /* 0x000fe40000000000 */
[----:B------:R-:W-:Y:S01]  /*b3e0*/  SEL R76, R76, RZ, P1 ;  /* 0x000000ff4c4c7207 */ /* 0x000fe20000800000 */
[----:B------:R-:W-:Y:S10]  /*b3f0*/  @P2 BRA `(.L_x_140) ;  /* 0xffffffa000282947 */ /* 0x000ff4000383ffff */
[----:B------:R-:W-:-:S09]  /*b400*/  UISETP.NE.AND UP0, UPT, UR50, URZ, UPT ;  /* 0x000000ff3200728c */ /* 0x000fd2000bf05270 */
[----:B------:R-:W-:Y:S05]  /*b410*/  BRA.U !UP0, `(.L_x_141) ;  /* 0x0000000108487547 */ /* 0x000fea000b800000 */
[----:B------:R-:W2:Y:S02]  /*b420*/  LDCU.64 UR4, c[0x0][0x890] ;  /* 0x00011200ff0477ac */ /* 0x000ea40008000a00 */
[----:B--2---:R-:W-:-:S04]  /*b430*/  UISETP.NE.U32.AND UP0, UPT, UR4, URZ, UPT ;  /* 0x000000ff0400728c */ /* 0x004fc8000bf05070 */
[----:B------:R-:W-:-:S09]  /*b440*/  UISETP.NE.AND.EX UP0, UPT, UR5, URZ, UPT, UP0 ;  /* 0x000000ff0500728c */ /* 0x000fd2000bf05300 */
[----:B------:R-:W-:Y:S05]  /*b450*/  BRA.U UP0, `(.L_x_142) ;  /* 0x00000001000c7547 */ /* 0x000fea000b800000 */
[----:B------:R-:W-:-:S13]  /*b460*/  FSETP.NEU.AND P0, PT, R81, RZ, PT ;  /* 0x000000ff5100720b */ /* 0x000fda0003f0d000 */
[----:B------:R-:W-:Y:S05]  /*b470*/  @!P0 EXIT ;  /* 0x000000000000894d */ /* 0x000fea0003800000 */
[----:B------:R-:W-:Y:S05]  /*b480*/  BRA `(.L_x_141) ;  /* 0x00000000002c7947 */ /* 0x000fea0003800000 */
.L_x_142:
[----:B------:R-:W-:Y:S01]  /*b490*/  ISETP.NE.AND P0, PT, R172, RZ, PT ;  /* 0x000000ffac00720c */ /* 0x000fe20003f05270 */
[----:B------:R-:W-:-:S12]  /*b4a0*/  BSSY.RECONVERGENT B0, `(.L_x_141) ;  /* 0x0000009000007945 */ /* 0x000fd80003800200 */
[----:B------:R-:W-:Y:S05]  /*b4b0*/  @P0 BRA `(.L_x_143) ;  /* 0x0000000000140947 */ /* 0x000fea0003800000 */
[----:B------:R-:W2:Y:S02]  /*b4c0*/  LDCU.64 UR4, c[0x0][0x888] ;  /* 0x00011100ff0477ac */ /* 0x000ea40008000a00 */
[----:B--2---:R-:W-:-:S04]  /*b4d0*/  ISETP.NE.U32.AND P0, PT, RZ, UR4, PT ;  /* 0x00000004ff007c0c */ /* 0x004fc8000bf05070 */
[----:B------:R-:W-:-:S13]  /*b4e0*/  ISETP.NE.AND.EX P0, PT, RZ, UR5, PT, P0 ;  /* 0x00000005ff007c0c */ /* 0x000fda000bf05300 */
[----:B------:R-:W-:Y:S05]  /*b4f0*/  @!P0 EXIT ;  /* 0x000000000000894d */ /* 0x000fea0003800000 */
[----:B------:R-:W-:Y:S05]  /*b500*/  BRA `(.L_x_144) ;  /* 0x0000000000087947 */ /* 0x000fea0003800000 */
.L_x_143:
[----:B------:R-:W-:-:S13]  /*b510*/  FSETP.NEU.AND P0, PT, R81, RZ, PT ;  /* 0x000000ff5100720b */ /* 0x000fda0003f0d000 */
[----:B------:R-:W-:Y:S05]  /*b520*/  @!P0 EXIT ;  /* 0x000000000000894d */ /* 0x000fea0003800000 */
.L_x_144:
[----:B------:R-:W-:Y:S05]  /*b530*/  BSYNC.RECONVERGENT B0 ;  /* 0x0000000000007941 */ /* 0x000fea0003800200 */
.L_x_141:
[----:B------:R-:W-:Y:S01]  /*b540*/  ULEA UR4, UR51, UR48, 0x3 ;  /* 0x0000003033047291 */ /* 0x000fe2000f8e18ff */
[----:B------:R-:W-:-:S04]  /*b550*/  DEPBAR.LE SB0, 0x0 ;  /* 0x000080000000791a */ /* 0x000fc80000000000 */
[----:B------:R-:W-:-:S04]  /*b560*/  UIADD3 UR4, UPT, UPT, UR4, 0x40, URZ ;  /* 0x0000004004047890 */ /* 0x000fc8000fffe0ff */
[----:B------:R-:W-:-:S09]  /*b570*/  UPRMT UR4, UR37, 0x654, UR4 ;  /* 0x0000065425047896 */ /* 0x000fd20008000004 */
[----:B------:R-:W-:Y:S01]  /*b580*/  SYNCS.ARRIVE.TRANS64.RED.A1T0 RZ, [UR4], RZ ;  /* 0x000000ffffff79a7 */ /* 0x000fe20008100404 */
[----:B------:R-:W-:Y:S05]  /*b590*/  EXIT ;  /* 0x000000000000794d */ /* 0x000fea0003800000 */
.L_x_24:
[----:B--2---:R2:W4:Y:S02]  /*b5a0*/  SYNCS.PHASECHK.TRANS64.TRYWAIT P0, [R3+URZ+0xc0], R2 ;  /* 0x0000c002030075a7 */ /* 0x00452400080011ff */
[----:B----4-:R-:W-:Y:S05]  /*b5b0*/  @!P0 NANOSLEEP.SYNCS 0x989680 ;  /* 0x009896800000895d */ /* 0x010fea0003900000 */
[----:B------:R-:W4:Y:S02]  /*b5c0*/  @!P0 SYNCS.PHASECHK.TRANS64 P0, [R3+URZ+0xc0], R2 ;  /* 0x0000c002030085a7 */ /* 0x000f2400080010ff */
[----:B----4-:R-:W-:Y:S05]  /*b5d0*/  @!P0 BRA `(.L_x_24) ;  /* 0xfffffffc00f08947 */ /* 0x010fea000383ffff */
[----:B------:R-:W-:Y:S05]  /*b5e0*/  BRA `(.L_x_145) ;  /* 0xffffff6000687947 */ /* 0x000fea000383ffff */
.L_x_27:
[----:B-1----:R-:W-:-:S07]  /*b5f0*/  MOV R2, UR33 ;  /* 0x0000002100027c02 */ /* 0x002fce0008000f00 */
.L_x_146:
[----:B-1----:R1:W2:Y:S02]  /*b600*/  SYNCS.PHASECHK.TRANS64.TRYWAIT P0, [R2+URZ+0x10], R5 ;  /* 0x00001005020075a7 */ /* 0x0022a400080011ff */
[----:B--2---:R-:W-:Y:S05]  /*b610*/  @!P0 NANOSLEEP.SYNCS 0x989680 ;  /* 0x009896800000895d */ /* 0x004fea0003900000 */
[----:B------:R-:W2:Y:S02]  /*b620*/  @!P0 SYNCS.PHASECHK.TRANS64 P0, [R2+URZ+0x10], R5 ;  /* 0x00001005020085a7 */ /* 0x000ea400080010ff */
[----:B--2---:R-:W-:Y:S05]  /*b630*/  @!P0 BRA `(.L_x_146) ;  /* 0xfffffffc00f08947 */ /* 0x004fea000383ffff */
[----:B------:R-:W-:Y:S05]  /*b640*/  BRA `(.L_x_26) ;  /* 0xffffff6000cc7947 */ /* 0x000fea000383ffff */
.L_x_34:
[----:B-1----:R-:W-:-:S07]  /*b650*/  MOV R2, UR33 ;  /* 0x0000002100027c02 */ /* 0x002fce0008000f00 */
.L_x_147:
[----:B-1----:R1:W2:Y:S02]  /*b660*/  SYNCS.PHASECHK.TRANS64.TRYWAIT P0, [R2+URZ+0x10], R5 ;  /* 0x00001005020075a7 */ /* 0x0022a400080011ff */
[----:B--2---:R-:W-:Y:S05]  /*b670*/  @!P0 NANOSLEEP.SYNCS 0x989680 ;  /* 0x009896800000895d */ /* 0x004fea0003900000 */
[----:B------:R-:W2:Y:S02]  /*b680*/  @!P0 SYNCS.PHASECHK.TRANS64 P0, [R2+URZ+0x10], R5 ;  /* 0x00001005020085a7 */ /* 0x000ea400080010ff */
[----:B--2---:R-:W-:Y:S05]  /*b690*/  @!P0 BRA `(.L_x_147) ;  /* 0xfffffffc00f08947 */ /* 0x004fea000383ffff */
[----:B------:R-:W-:Y:S05]  /*b6a0*/  BRA `(.L_x_33) ;  /* 0xffffff6400b47947 */ /* 0x000fea000383ffff */
.L_x_39:
[----:B-1----:R1:W2:Y:S02]  /*b6b0*/  SYNCS.PHASECHK.TRANS64.TRYWAIT P0, [R2+URZ+0x70], R3 ;  /* 0x00007003020075a7 */ /* 0x0022a400080011ff */
[----:B--2---:R-:W-:Y:S05]  /*b6c0*/  @!P0 NANOSLEEP.SYNCS 0x989680 ;  /* 0x009896800000895d */ /* 0x004fea0003900000 */
[----:B------:R-:W2:Y:S02]  /*b6d0*/  @!P0 SYNCS.PHASECHK.TRANS64 P0, [R2+URZ+0x70], R3 ;  /* 0x00007003020085a7 */ /* 0x000ea400080010ff */
[----:B--2---:R-:W-:Y:S05]  /*b6e0*/  @!P0 BRA `(.L_x_39) ;  /* 0xfffffffc00f08947 */ /* 0x004fea000383ffff */
[----:B------:R-:W-:Y:S05]  /*b6f0*/  BRA `(.L_x_148) ;  /* 0xffffff68007c7947 */ /* 0x000fea000383ffff */
.L_x_43:
[----:B---3--:R-:W-:-:S07]  /*b700*/  MOV R0, UR4 ;  /* 0x0000000400007c02 */ /* 0x008fce0008000f00 */
.L_x_149:
[----:B-1----:R1:W2:Y:S02]  /*b710*/  SYNCS.PHASECHK.TRANS64.TRYWAIT P0, [R0+URZ], R3 ;  /* 0x00000003000075a7 */ /* 0x0022a400080011ff */
[----:B--2---:R-:W-:Y:S05]  /*b720*/  @!P0 NANOSLEEP.SYNCS 0x989680 ;  /* 0x009896800000895d */ /* 0x004fea0003900000 */
[----:B------:R-:W2:Y:S02]  /*b730*/  @!P0 SYNCS.PHASECHK.TRANS64 P0, [R0+URZ], R3 ;  /* 0x00000003000085a7 */ /* 0x000ea400080010ff */
[----:B--2---:R-:W-:Y:S05]  /*b740*/  @!P0 BRA `(.L_x_149) ;  /* 0xfffffffc00f08947 */ /* 0x004fea000383ffff */
[----:B------:R-:W-:Y:S05]  /*b750*/  BRA `(.L_x_150) ;  /* 0xffffff6c00ec7947 */ /* 0x000fea000383ffff */
.L_x_46:
[----:B-1----:R1:W2:Y:S02]  /*b760*/  SYNCS.PHASECHK.TRANS64.TRYWAIT P0, [R0+URZ+0xb0], R5 ;  /* 0x0000b005000075a7 */ /* 0x0022a400080011ff */
[----:B--2---:R-:W-:Y:S05]  /*b770*/  @!P0 NANOSLEEP.SYNCS 0x989680 ;  /* 0x009896800000895d */ /* 0x004fea0003900000 */
[----:B------:R-:W2:Y:S02]  /*b780*/  @!P0 SYNCS.PHASECHK.TRANS64 P0, [R0+URZ+0xb0], R5 ;  /* 0x0000b005000085a7 */ /* 0x000ea400080010ff */
[----:B--2---:R-:W-:Y:S05]  /*b790*/  @!P0 BRA `(.L_x_46) ;  /* 0xfffffffc00f08947 */ /* 0x004fea000383ffff */
[----:B------:R-:W-:Y:S05]  /*b7a0*/  BRA `(.L_x_151) ;  /* 0xffffff70004c7947 */ /* 0x000fea000383ffff */
.L_x_47:
[----:B------:R-:W-:-:S07]  /*b7b0*/  MOV R0, UR5 ;  /* 0x0000000500007c02 */ /* 0x000fce0008000f00 */
.L_x_152:
[----:B-1----:R1:W2:Y:S02]  /*b7c0*/  SYNCS.PHASECHK.TRANS64.TRYWAIT P0, [R0+URZ+0x80], R7 ;  /* 0x00008007000075a7 */ /* 0x0022a400080011ff */
[----:B--2---:R-:W-:Y:S05]  /*b7d0*/  @!P0 NANOSLEEP.SYNCS 0x989680 ;  /* 0x009896800000895d */ /* 0x004fea0003900000 */
[----:B------:R-:W2:Y:S02]  /*b7e0*/  @!P0 SYNCS.PHASECHK.TRANS64 P0, [R0+URZ+0x80], R7 ;  /* 0x00008007000085a7 */ /* 0x000ea400080010ff */
[----:B--2---:R-:W-:Y:S05]  /*b7f0*/  @!P0 BRA `(.L_x_152) ;  /* 0xfffffffc00f08947 */ /* 0x004fea000383ffff */
[----:B------:R-:W-:Y:S05]  /*b800*/  BRA `(.L_x_153) ;  /* 0xffffff70005c7947 */ /* 0x000fea000383ffff */
.L_x_48:
[----:B-1----:R1:W2:Y:S02]  /*b810*/  SYNCS.PHASECHK.TRANS64.TRYWAIT P1, [R0+URZ+0x70], R5 ;  /* 0x00007005000075a7 */ /* 0x0022a400080211ff */
[----:B--2---:R-:W-:Y:S05]  /*b820*/  @!P1 NANOSLEEP.SYNCS 0x989680 ;  /* 0x009896800000995d */ /* 0x004fea0003900000 */
[----:B------:R-:W2:Y:S02]  /*b830*/  @!P1 SYNCS.PHASECHK.TRANS64 P1, [R0+URZ+0x70], R5 ;  /* 0x00007005000095a7 */ /* 0x000ea400080210ff */
[----:B--2---:R-:W-:Y:S05]  /*b840*/  @!P1 BRA `(.L_x_48) ;  /* 0xfffffffc00f09947 */ /* 0x004fea000383ffff */
[----:B------:R-:W-:Y:S05]  /*b850*/  BRA `(.L_x_154) ;  /* 0xffffff70008c7947 */ /* 0x000fea000383ffff */
.L_x_51:
[----:B------:R-:W-:-:S07]  /*b860*/  MOV R0, UR5 ;  /* 0x0000000500007c02 */ /* 0x000fce0008000f00 */
.L_x_155:
[----:B-1----:R1:W2:Y:S02]  /*b870*/  SYNCS.PHASECHK.TRANS64.TRYWAIT P0, [R0+URZ+0x80], R3 ;  /* 0x00008003000075a7 */ /* 0x0022a400080011ff */
[----:B--2---:R-:W-:Y:S05]  /*b880*/  @!P0 NANOSLEEP.SYNCS 0x989680 ;  /* 0x009896800000895d */ /* 0x004fea0003900000 */
[----:B------:R-:W2:Y:S02]  /*b890*/  @!P0 SYNCS.PHASECHK.TRANS64 P0, [R0+URZ+0x80], R3 ;  /* 0x00008003000085a7 */ /* 0x000ea400080010ff */
[----:B--2---:R-:W-:Y:S05]  /*b8a0*/  @!P0 BRA `(.L_x_155) ;  /* 0xfffffffc00f08947 */ /* 0x004fea000383ffff */
[----:B------:R-:W-:Y:S05]  /*b8b0*/  BRA `(.L_x_50) ;  /* 0xffffff7000e07947 */ /* 0x000fea000383ffff */
.L_x_60:
[----:B-1----:R-:W-:-:S04]  /*b8c0*/  MOV R4, UR6 ;  /* 0x0000000600047c02 */ /* 0x002fc80008000f00 */
[----:B------:R1:W2:Y:S03]  /*b8d0*/  SYNCS.PHASECHK.TRANS64.TRYWAIT P0, [R4+URZ+0x8], R5 ;  /* 0x00000805040075a7 */ /* 0x0002a600080011ff */
[----:B--2---:R-:W-:Y:S05]  /*b8e0*/  @!P0 NANOSLEEP.SYNCS 0x989680 ;  /* 0x009896800000895d */ /* 0x004fea0003900000 */
[----:B------:R-:W2:Y:S02]  /*b8f0*/  @!P0 SYNCS.PHASECHK.TRANS64 P0, [R4+URZ+0x8], R5 ;  /* 0x00000805040085a7 */ /* 0x000ea400080010ff */
[----:B--2---:R-:W-:Y:S05]  /*b900*/  @!P0 BRA `(.L_x_60) ;  /* 0xfffffffc00ec8947 */ /* 0x004fea000383ffff */
[----:B------:R-:W-:Y:S05]  /*b910*/  BRA `(.L_x_59) ;  /* 0xffffff7400947947 */ /* 0x000fea000383ffff */
.L_x_62:
[----:B------:R-:W-:Y:S01]  /*b920*/  BSSY B0, `(.L_x_156) ;  /* 0x0000006000007945 */ /* 0x000fe20003800000 */
[----:B------:R-:W-:-:S07]  /*b930*/  MOV R15, 0xffffffff ;  /* 0xffffffff000f7802 */ /* 0x000fce0000000f00 */
[----:B-1---5:R-:W-:Y:S05]  /*b940*/  WARPSYNC.COLLECTIVE R15, `(.L_x_157) ;  /* 0x000000000f0c7348 */ /* 0x022fea0003c00000 */
[----:B------:R-:W-:Y:S02]  /*b950*/  ELECT P6, UR79, PT ;  /* 0x00000000004f782f */ /* 0x000fe400038c0000 */
[----:B------:R-:W-:Y:S01]  /*b960*/  MOV R14, UR79 ;  /* 0x0000004f000e7c02 */ /* 0x000fe20008000f00 */
[----:B-1---5:R-:W-:Y:S10]  /*b970*/  ENDCOLLECTIVE ;  /* 0x000000000000791b */ /* 0x022ff40003800000 */
.L_x_157:
[----:B------:R-:W-:Y:S05]  /*b980*/  BSYNC B0 ;  /* 0x0000000000007941 */ /* 0x000fea0003800000 */
.L_x_156:
[----:B------:R-:W-:Y:S05]  /*b990*/  BRA `(.L_x_158) ;  /* 0xffffff7400c47947 */ /* 0x000fea000383ffff */
.L_x_64:
[----:B-1----:R-:W-:-:S04]  /*b9a0*/  MOV R2, UR6 ;  /* 0x0000000600027c02 */ /* 0x002fc80008000f00 */
[----:B------:R1:W2:Y:S03]  /*b9b0*/  SYNCS.PHASECHK.TRANS64.TRYWAIT P0, [R2+URZ+0x8], R3 ;  /* 0x00000803020075a7 */ /* 0x0002a600080011ff */
[----:B--2---:R-:W-:Y:S05]  /*b9c0*/  @!P0 NANOSLEEP.SYNCS 0x989680 ;  /* 0x009896800000895d */ /* 0x004fea0003900000 */
[----:B------:R-:W2:Y:S02]  /*b9d0*/  @!P0 SYNCS.PHASECHK.TRANS64 P0, [R2+URZ+0x8], R3 ;  /* 0x00000803020085a7 */ /* 0x000ea400080010ff */
[----:B--2---:R-:W-:Y:S05]  /*b9e0*/  @!P0 BRA `(.L_x_64) ;  /* 0xfffffffc00ec8947 */ /* 0x004fea000383ffff */
[----:B------:R-:W-:Y:S05]  /*b9f0*/  BRA `(.L_x_63) ;  /* 0xffffff7400c87947 */ /* 0x000fea000383ffff */
.L_x_65:
[----:B-1----:R1:W2:Y:S02]  /*ba00*/  SYNCS.PHASECHK.TRANS64.TRYWAIT P0, [R0+URZ+0x70], R5 ;  /* 0x00007005000075a7 */ /* 0x0022a400080011ff */
[----:B--2---:R-:W-:Y:S05]  /*ba10*/  @!P0 NANOSLEEP.SYNCS 0x989680 ;  /* 0x009896800000895d */ /* 0x004fea0003900000 */
[----:B------:R-:W2:Y:S02]  /*ba20*/  @!P0 SYNCS.PHASECHK.TRANS64 P0, [R0+URZ+0x70], R5 ;  /* 0x00007005000085a7 */ /* 0x000ea400080010ff */
[----:B--2---:R-:W-:Y:S05]  /*ba30*/  @!P0 BRA `(.L_x_65) ;  /* 0xfffffffc00f08947 */ /* 0x004fea000383ffff */
[----:B------:R-:W-:Y:S05]  /*ba40*/  BRA `(.L_x_159) ;  /* 0xffffff7800d47947 */ /* 0x000fea000383ffff */
.L_x_67:
[----:B------:R-:W-:-:S07]  /*ba50*/  MOV R0, UR8 ;  /* 0x0000000800007c02 */ /* 0x000fce0008000f00 */
.L_x_160:
[----:B-1----:R1:W2:Y:S02]  /*ba60*/  SYNCS.PHASECHK.TRANS64.TRYWAIT P0, [R0+URZ+0xa0], R5 ;  /* 0x0000a005000075a7 */ /* 0x0022a400080011ff */
[----:B--2---:R-:W-:Y:S05]  /*ba70*/  @!P0 NANOSLEEP.SYNCS 0x989680 ;  /* 0x009896800000895d */ /* 0x004fea0003900000 */
[----:B------:R-:W2:Y:S02]  /*ba80*/  @!P0 SYNCS.PHASECHK.TRANS64 P0, [R0+URZ+0xa0], R5 ;  /* 0x0000a005000085a7 */ /* 0x000ea400080010ff */
[----:B--2---:R-:W-:Y:S05]  /*ba90*/  @!P0 BRA `(.L_x_160) ;  /* 0xfffffffc00f08947 */ /* 0x004fea000383ffff */
[----:B------:R-:W-:Y:S05]  /*baa0*/  BRA `(.L_x_161) ;  /* 0xffffff7c00207947 */ /* 0x000fea000383ffff */
.L_x_70:
[----:B------:R-:W-:Y:S07]  /*bab0*/  MOV R0, UR14 ;  /* 0x0000000e00007c02 */ /* 0x000fee0008000f00 */
.L_x_162:
[----:B-1----:R1:W2:Y:S02]  /*bac0*/  SYNCS.PHASECHK.TRANS64.TRYWAIT P0, [R0+URZ], R5 ;  /* 0x00000005000075a7 */ /* 0x0022a400080011ff */
[----:B--2---:R-:W-:Y:S05]  /*bad0*/  @!P0 NANOSLEEP.SYNCS 0x989680 ;  /* 0x009896800000895d */ /* 0x004fea0003900000 */
[----:B------:R-:W2:Y:S02]  /*bae0*/  @!P0 SYNCS.PHASECHK.TRANS64 P0, [R0+URZ], R5 ;  /* 0x00000005000085a7 */ /* 0x000ea400080010ff */
[----:B--2---:R-:W-:Y:S05]  /*baf0*/  @!P0 BRA `(.L_x_162) ;  /* 0xfffffffc00f08947 */ /* 0x004fea000383ffff */
[----:B------:R-:W-:Y:S05]  /*bb00*/  BRA `(.L_x_69) ;  /* 0xffffff7c00347947 */ /* 0x000fea000383ffff */
.L_x_74:
[----:B-1----:R-:W-:-:S07]  /*bb10*/  MOV R0, UR5 ;  /* 0x0000000500007c02 */ /* 0x002fce0008000f00 */
.L_x_163:
[----:B-1----:R1:W2:Y:S02]  /*bb20*/  SYNCS.PHASECHK.TRANS64.TRYWAIT P0, [R0+URZ], R3 ;  /* 0x00000003000075a7 */ /* 0x0022a400080011ff */
[----:B--2---:R-:W-:Y:S05]  /*bb30*/  @!P0 NANOSLEEP.SYNCS 0x989680 ;  /* 0x009896800000895d */ /* 0x004fea0003900000 */
[----:B------:R-:W2:Y:S02]  /*bb40*/  @!P0 SYNCS.PHASECHK.TRANS64 P0, [R0+URZ], R3 ;  /* 0x00000003000085a7 */ /* 0x000ea400080010ff */
[----:B--2---:R-:W-:Y:S05]  /*bb50*/  @!P0 BRA `(.L_x_163) ;  /* 0xfffffffc00f08947 */ /* 0x004fea000383ffff */
[----:B------:R-:W-:Y:S05]  /*bb60*/  BRA `(.L_x_164) ;  /* 0xffffff8000787947 */ /* 0x000fea000383ffff */
.L_x_77:
[----:B------:R-:W-:-:S07]  /*bb70*/  MOV R0, UR7 ;  /* 0x0000000700007c02 */ /* 0x000fce0008000f00 */
.L_x_165:
[----:B-1----:R1:W2:Y:S02]  /*bb80*/  SYNCS.PHASECHK.TRANS64.TRYWAIT P1, [R0+URZ+0xd0], R3 ;  /* 0x0000d003000075a7 */ /* 0x0022a400080211ff */
[----:B--2---:R-:W-:Y:S05]  /*bb90*/  @!P1 NANOSLEEP.SYNCS 0x989680 ;  /* 0x009896800000995d */ /* 0x004fea0003900000 */
[----:B------:R-:W2:Y:S02]  /*bba0*/  @!P1 SYNCS.PHASECHK.TRANS64 P1, [R0+URZ+0xd0], R3 ;  /* 0x0000d003000095a7 */ /* 0x000ea400080210ff */
[----:B--2---:R-:W-:Y:S05]  /*bbb0*/  @!P1 BRA `(.L_x_165) ;  /* 0xfffffffc00f09947 */ /* 0x004fea000383ffff */
[----:B------:R-:W-:Y:S05]  /*bbc0*/  BRA `(.L_x_166) ;  /* 0xffffff8000c47947 */ /* 0x000fea000383ffff */
.L_x_82:
[----:B--2---:R2:W4:Y:S02]  /*bbd0*/  SYNCS.PHASECHK.TRANS64.TRYWAIT P0, [R0+URZ+0x70], R3 ;  /* 0x00007003000075a7 */ /* 0x00452400080011ff */
[----:B----4-:R-:W-:Y:S05]  /*bbe0*/  @!P0 NANOSLEEP.SYNCS 0x989680 ;  /* 0x009896800000895d */ /* 0x010fea0003900000 */
[----:B------:R-:W4:Y:S02]  /*bbf0*/  @!P0 SYNCS.PHASECHK.TRANS64 P0, [R0+URZ+0x70], R3 ;  /* 0x00007003000085a7 */ /* 0x000f2400080010ff */
[----:B----4-:R-:W-:Y:S05]  /*bc00*/  @!P0 BRA `(.L_x_82) ;  /* 0xfffffffc00f08947 */ /* 0x010fea000383ffff */
[----:B------:R-:W-:Y:S05]  /*bc10*/  BRA `(.L_x_167) ;  /* 0xffffff8400d87947 */ /* 0x000fea000383ffff */
.L_x_85:
[----:B------:R-:W-:Y:S07]  /*bc20*/  MOV R0, UR6 ;  /* 0x0000000600007c02 */ /* 0x000fee0008000f00 */
.L_x_168:
[----:B--2---:R2:W4:Y:S02]  /*bc30*/  SYNCS.PHASECHK.TRANS64.TRYWAIT P0, [R0+URZ+0x68], R3 ;  /* 0x00006803000075a7 */ /* 0x00452400080011ff */
[----:B----4-:R-:W-:Y:S05]  /*bc40*/  @!P0 NANOSLEEP.SYNCS 0x989680 ;  /* 0x009896800000895d */ /* 0x010fea0003900000 */
[----:B------:R-:W4:Y:S02]  /*bc50*/  @!P0 SYNCS.PHASECHK.TRANS64 P0, [R0+URZ+0x68], R3 ;  /* 0x00006803000085a7 */ /* 0x000f2400080010ff */
[----:B----4-:R-:W-:Y:S05]  /*bc60*/  @!P0 BRA `(.L_x_168) ;  /* 0xfffffffc00f08947 */ /* 0x010fea000383ffff */
[----:B------:R-:W-:Y:S05]  /*bc70*/  BRA `(.L_x_84) ;  /* 0xffffff8800b87947 */ /* 0x000fea000383ffff */
.L_x_88:
[----:B------:R-:W-:Y:S07]  /*bc80*/  MOV R3, UR6 ;  /* 0x0000000600037c02 */ /* 0x000fee0008000f00 */
.L_x_169:
[----:B-1----:R1:W2:Y:S02]  /*bc90*/  SYNCS.PHASECHK.TRANS64.TRYWAIT P0, [R3+URZ+0x40], R12 ;  /* 0x0000400c030075a7 */ /* 0x0022a400080011ff */
[----:B--2---:R-:W-:Y:S05]  /*bca0*/  @!P0 NANOSLEEP.SYNCS 0x989680 ;  /* 0x009896800000895d */ /* 0x004fea0003900000 */
[----:B------:R-:W2:Y:S02]  /*bcb0*/  @!P0 SYNCS.PHASECHK.TRANS64 P0, [R3+URZ+0x40], R12 ;  /* 0x0000400c030085a7 */ /* 0x000ea400080010ff */
[----:B--2---:R-:W-:Y:S05]  /*bcc0*/  @!P0 BRA `(.L_x_169) ;  /* 0xfffffffc00f08947 */ /* 0x004fea000383ffff */
[----:B------:R-:W-:Y:S05]  /*bcd0*/  BRA `(.L_x_170) ;  /* 0xffffff8c00307947 */ /* 0x000fea000383ffff */
.L_x_89:
[----:B-1----:R-:W-:Y:S07]  /*bce0*/  MOV R3, UR6 ;  /* 0x0000000600037c02 */ /* 0x002fee0008000f00 */
.L_x_171:
[----:B-1----:R1:W2:Y:S02]  /*bcf0*/  SYNCS.PHASECHK.TRANS64.TRYWAIT P0, [R3+URZ+0x48], R12 ;  /* 0x0000480c030075a7 */ /* 0x0022a400080011ff */
[----:B--2---:R-:W-:Y:S05]  /*bd00*/  @!P0 NANOSLEEP.SYNCS 0x989680 ;  /* 0x009896800000895d */ /* 0x004fea0003900000 */
[----:B------:R-:W2:Y:S02]  /*bd10*/  @!P0 SYNCS.PHASECHK.TRANS64 P0, [R3+URZ+0x48], R12 ;  /* 0x0000480c030085a7 */ /* 0x000ea400080010ff */
[----:B--2---:R-:W-:Y:S05]  /*bd20*/  @!P0 BRA `(.L_x_171) ;  /* 0xfffffffc00f08947 */ /* 0x004fea000383ffff */
[----:B------:R-:W-:Y:S05]  /*bd30*/  BRA `(.L_x_172) ;  /* 0xffffff8c006c7947 */ /* 0x000fea000383ffff */
.L_x_90:
[----:B-1----:R-:W-:Y:S07]  /*bd40*/  MOV R3, UR6 ;  /* 0x0000000600037c02 */ /* 0x002fee0008000f00 */
.L_x_173:
[----:B-1----:R1:W2:Y:S02]  /*bd50*/  SYNCS.PHASECHK.TRANS64.TRYWAIT P0, [R3+URZ+0x50], R12 ;  /* 0x0000500c030075a7 */ /* 0x0022a400080011ff */
[----:B--2---:R-:W-:Y:S05]  /*bd60*/  @!P0 NANOSLEEP.SYNCS 0x989680 ;  /* 0x009896800000895d */ /* 0x004fea0003900000 */
[----:B------:R-:W2:Y:S02]  /*bd70*/  @!P0 SYNCS.PHASECHK.TRANS64 P0, [R3+URZ+0x50], R12 ;  /* 0x0000500c030085a7 */ /* 0x000ea400080010ff */
[----:B--2---:R-:W-:Y:S05]  /*bd80*/  @!P0 BRA `(.L_x_173) ;  /* 0xfffffffc00f08947 */ /* 0x004fea000383ffff */
[----:B------:R-:W-:Y:S05]  /*bd90*/  BRA `(.L_x_174) ;  /* 0xffffff8c00b47947 */ /* 0x000fea000383ffff */
.L_x_91:
[----:B------:R-:W-:Y:S07]  /*bda0*/  MOV R3, UR6 ;  /* 0x0000000600037c02 */ /* 0x000fee0008000f00 */
.L_x_175:
[----:B-1----:R1:W2:Y:S02]  /*bdb0*/  SYNCS.PHASECHK.TRANS64.TRYWAIT P0, [R3+URZ+0x58], R12 ;  /* 0x0000580c030075a7 */ /* 0x0022a400080011ff */
[----:B--2---:R-:W-:Y:S05]  /*bdc0*/  @!P0 NANOSLEEP.SYNCS 0x989680 ;  /* 0x009896800000895d */ /* 0x004fea0003900000 */
[----:B------:R-:W2:Y:S02]  /*bdd0*/  @!P0 SYNCS.PHASECHK.TRANS64 P0, [R3+URZ+0x58], R12 ;  /* 0x0000580c030085a7 */ /* 0x000ea400080010ff */
[----:B--2---:R-:W-:Y:S05]  /*bde0*/  @!P0 BRA `(.L_x_175) ;  /* 0xfffffffc00f08947 */ /* 0x004fea000383ffff */
[----:B------:R-:W-:Y:S05]  /*bdf0*/  BRA `(.L_x_176) ;  /* 0xffffff90003c7947 */ /* 0x000fea000383ffff */
.L_x_93:
[----:B------:R-:W-:-:S07]  /*be00*/  MOV R0, UR6 ;  /* 0x0000000600007c02 */ /* 0x000fce0008000f00 */
.L_x_177:
[----:B-1----:R1:W4:Y:S02]  /*be10*/  SYNCS.PHASECHK.TRANS64.TRYWAIT P0, [R0+URZ+0x40], R3 ;  /* 0x00004003000075a7 */ /* 0x00232400080011ff */
[----:B----4-:R-:W-:Y:S05]  /*be20*/  @!P0 NANOSLEEP.SYNCS 0x989680 ;  /* 0x009896800000895d */ /* 0x010fea0003900000 */
[----:B------:R-:W4:Y:S02]  /*be30*/  @!P0 SYNCS.PHASECHK.TRANS64 P0, [R0+URZ+0x40], R3 ;  /* 0x00004003000085a7 */ /* 0x000f2400080010ff */
[----:B----4-:R-:W-:Y:S05]  /*be40*/  @!P0 BRA `(.L_x_177) ;  /* 0xfffffffc00f08947 */ /* 0x010fea000383ffff */
[----:B------:R-:W-:Y:S05]  /*be50*/  BRA `(.L_x_178) ;  /* 0xffffff9000ac7947 */ /* 0x000fea000383ffff */
.L_x_94:
[----:B-1----:R-:W-:-:S07]  /*be60*/  MOV R0, UR6 ;  /* 0x0000000600007c02 */ /* 0x002fce0008000f00 */
.L_x_179:
[----:B-1----:R1:W4:Y:S02]  /*be70*/  SYNCS.PHASECHK.TRANS64.TRYWAIT P0, [R0+URZ+0x48], R3 ;  /* 0x00004803000075a7 */ /* 0x00232400080011ff */
[----:B----4-:R-:W-:Y:S05]  /*be80*/  @!P0 NANOSLEEP.SYNCS 0x989680 ;  /* 0x009896800000895d */ /* 0x010fea0003900000 */
[----:B------:R-:W4:Y:S02]  /*be90*/  @!P0 SYNCS.PHASECHK.TRANS64 P0, [R0+URZ+0x48], R3 ;  /* 0x00004803000085a7 */ /* 0x000f2400080010ff */
[----:B----4-:R-:W-:Y:S05]  /*bea0*/  @!P0 BRA `(.L_x_179) ;  /* 0xfffffffc00f08947 */ /* 0x010fea000383ffff */
[----:B------:R-:W-:Y:S05]  /*beb0*/  BRA `(.L_x_180) ;  /* 0xffffff90009c7947 */ /* 0x000fea000383ffff */
.L_x_95:
[----:B-1----:R-:W-:-:S07]  /*bec0*/  MOV R0, UR6 ;  /* 0x0000000600007c02 */ /* 0x002fce0008000f00 */
.L_x_181:
[----:B-1----:R1:W4:Y:S02]  /*bed0*/  SYNCS.PHASECHK.TRANS64.TRYWAIT P0, [R0+URZ+0x50], R3 ;  /* 0x00005003000075a7 */ /* 0x00232400080011ff */
[----:B----4-:R-:W-:Y:S05]  /*bee0*/  @!P0 NANOSLEEP.SYNCS 0x989680 ;  /* 0x009896800000895d */ /* 0x010fea0003900000 */
[----:B------:R-:W4:Y:S02]  /*bef0*/  @!P0 SYNCS.PHASECHK.TRANS64 P0, [R0+URZ+0x50], R3 ;  /* 0x00005003000085a7 */ /* 0x000f2400080010ff */
[----:B----4-:R-:W-:Y:S05]  /*bf00*/  @!P0 BRA `(.L_x_181) ;  /* 0xfffffffc00f08947 */ /* 0x010fea000383ffff */
[----:B------:R-:W-:Y:S05]  /*bf10*/  BRA `(.L_x_182) ;  /* 0xffffff90008c7947 */ /* 0x000fea000383ffff */
.L_x_97:
[----:B--2---:R2:W3:Y:S02]  /*bf20*/  SYNCS.PHASECHK.TRANS64.TRYWAIT P0, [R0+URZ+0x70], R3 ;  /* 0x00007003000075a7 */ /* 0x0044e400080011ff */
[----:B---3--:R-:W-:Y:S05]  /*bf30*/  @!P0 NANOSLEEP.SYNCS 0x989680 ;  /* 0x009896800000895d */ /* 0x008fea0003900000 */
[----:B------:R-:W3:Y:S02]  /*bf40*/  @!P0 SYNCS.PHASECHK.TRANS64 P0, [R0+URZ+0x70], R3 ;  /* 0x00007003000085a7 */ /* 0x000ee400080010ff */
[----:B---3--:R-:W-:Y:S05]  /*bf50*/  @!P0 BRA `(.L_x_97) ;  /* 0xfffffffc00f08947 */ /* 0x008fea000383ffff */
[----:B------:R-:W-:Y:S05]  /*bf60*/  BRA `(.L_x_183) ;  /* 0xffffff9400607947 */ /* 0x000fea000383ffff */
.L_x_108:
[----:B-1----:R-:W-:Y:S04]  /*bf70*/  MOV R2, UR48 ;  /* 0x0000003000027c02 */ /* 0x002fe80008000f00 */
[----:B------:R1:W3:Y:S03]  /*bf80*/  SYNCS.PHASECHK.TRANS64.TRYWAIT P1, [R2+URZ+0x20], R3 ;  /* 0x00002003020075a7 */ /* 0x0002e600080211ff */
[----:B---3--:R-:W-:Y:S05]  /*bf90*/  @!P1 NANOSLEEP.SYNCS 0x989680 ;  /* 0x009896800000995d */ /* 0x008fea0003900000 */
[----:B------:R-:W3:Y:S02]  /*bfa0*/  @!P1 SYNCS.PHASECHK.TRANS64 P1, [R2+URZ+0x20], R3 ;  /* 0x00002003020095a7 */ /* 0x000ee400080210ff */
[----:B---3--:R-:W-:Y:S05]  /*bfb0*/  @!P1 BRA `(.L_x_108) ;  /* 0xfffffffc00ec9947 */ /* 0x008fea000383ffff */
[----:B------:R-:W-:Y:S05]  /*bfc0*/  BRA `(.L_x_107) ;  /* 0xffffffa000e07947 */ /* 0x000fea000383ffff */
.L_x_110:
[----:B-1----:R1:W4:Y:S02]  /*bfd0*/  SYNCS.PHASECHK.TRANS64.TRYWAIT P0, [R183+URZ+0x90], R0 ;  /* 0x00009000b70075a7 */ /* 0x00232400080011ff */
[----:B----4-:R-:W-:Y:S05]  /*bfe0*/  @!P0 NANOSLEEP.SYNCS 0x989680 ;  /* 0x009896800000895d */ /* 0x010fea0003900000 */
[----:B------:R-:W4:Y:S02]  /*bff0*/  @!P0 SYNCS.PHASECHK.TRANS64 P0, [R183+URZ+0x90], R0 ;  /* 0x00009000b70085a7 */ /* 0x000f2400080010ff */
[----:B----4-:R-:W-:Y:S05]  /*c000*/  @!P0 BRA `(.L_x_110) ;  /* 0xfffffffc00f08947 */ /* 0x010fea000383ffff */
[----:B------:R-:W-:Y:S05]  /*c010*/  BRA `(.L_x_109) ;  /* 0xffffffa400187947 */ /* 0x000fea000383ffff */
.L_x_119:
[----:B--2---:R2:W4:Y:S02]  /*c020*/  SYNCS.PHASECHK.TRANS64.TRYWAIT P0, [R3+URZ+0x20], R0 ;  /* 0x00002000030075a7 */ /* 0x00452400080011ff */
[----:B----4-:R-:W-:Y:S05]  /*c030*/  @!P0 NANOSLEEP.SYNCS 0x989680 ;  /* 0x009896800000895d */ /* 0x010fea0003900000 */
[----:B------:R-:W4:Y:S02]  /*c040*/  @!P0 SYNCS.PHASECHK.TRANS64 P0, [R3+URZ+0x20], R0 ;  /* 0x00002000030085a7 */ /* 0x000f2400080010ff */
[----:B----4-:R-:W-:Y:S05]  /*c050*/  @!P0 BRA `(.L_x_119) ;  /* 0xfffffffc00f08947 */ /* 0x010fea000383ffff */
[----:B------:R-:W-:Y:S05]  /*c060*/  BRA `(.L_x_118) ;  /* 0xffffffb400c47947 */ /* 0x000fea000383ffff */
.L_x_127:
[----:B-1----:R1:W4:Y:S02]  /*c070*/  SYNCS.PHASECHK.TRANS64.TRYWAIT P0, [R0+URZ+0x20], R7 ;  /* 0x00002007000075a7 */ /* 0x00232400080011ff */
[----:B----4-:R-:W-:Y:S05]  /*c080*/  @!P0 NANOSLEEP.SYNCS 0x989680 ;  /* 0x009896800000895d */ /* 0x010fea0003900000 */
[----:B------:R-:W4:Y:S02]  /*c090*/  @!P0 SYNCS.PHASECHK.TRANS64 P0, [R0+URZ+0x20], R7 ;  /* 0x00002007000085a7 */ /* 0x000f2400080010ff */
[----:B----4-:R-:W-:Y:S05]  /*c0a0*/  @!P0 BRA `(.L_x_127) ;  /* 0xfffffffc00f08947 */ /* 0x010fea000383ffff */
[----:B------:R-:W-:Y:S05]  /*c0b0*/  BRA `(.L_x_126) ;  /* 0xffffffc800b87947 */ /* 0x000fea000383ffff */
.L_x_135:
[----:B-1----:R1:W2:Y:S02]  /*c0c0*/  SYNCS.PHASECHK.TRANS64.TRYWAIT P0, [R3+URZ+0x20], R0 ;  /* 0x00002000030075a7 */ /* 0x0022a400080011ff */
[----:B--2---:R-:W-:Y:S05]  /*c0d0*/  @!P0 NANOSLEEP.SYNCS 0x989680 ;  /* 0x009896800000895d */ /* 0x004fea0003900000 */
[----:B------:R-:W2:Y:S02]  /*c0e0*/  @!P0 SYNCS.PHASECHK.TRANS64 P0, [R3+URZ+0x20], R0 ;  /* 0x00002000030085a7 */ /* 0x000ea400080010ff */
[----:B--2---:R-:W-:Y:S05]  /*c0f0*/  @!P0 BRA `(.L_x_135) ;  /* 0xfffffffc00f08947 */ /* 0x004fea000383ffff */
[----:B------:R-:W-:Y:S05]  /*c100*/  BRA `(.L_x_134) ;  /* 0xffffffdc00ac7947 */ /* 0x000fea000383ffff */
        .weak           $__internal_0_$__cuda_sm10x_tcgen05_guardrail_trap_col_being_dealloced_not_returned_by_alloc
        .type           $__internal_0_$__cuda_sm10x_tcgen05_guardrail_trap_col_being_dealloced_not_returned_by_alloc,@function
        .size           $__internal_0_$__cuda_sm10x_tcgen05_guardrail_trap_col_being_dealloced_not_returned_by_alloc,($__internal_1_$__cuda_sm10x_tcgen05_guardrail_trap_phase_invalid_during_alloc - $__internal_0_$__cuda_sm10x_tcgen05_guardrail_trap_col_being_dealloced_not_returned_by_alloc)
$__internal_0_$__cuda_sm10x_tcgen05_guardrail_trap_col_being_dealloced_not_returned_by_alloc:
[----:B------:R-:W-:Y:S05]  /*c110*/  BPT.TRAP 0x1 ;  /* 0x000000040000795c */ /* 0x000fea0000300000 */
[----:B------:R-:W-:-:S04]  /*c120*/  HFMA2 R3, -RZ, RZ, 0, 0 ;  /* 0x00000000ff037431 */ /* 0x000fc800000001ff */
[----:B------:R-:W-:Y:S05]  /*c130*/  RET.REL.NODEC R2 `(_ZN7cutlass13device_kernelINS_4gemm6kernel13GemmUniversalIN4cute5tupleIJiiiiEEENS1_10collective13CollectiveMmaINS1_35MainloopSm100TmaUmmaWarpSpecializedILi2ELi2ELi2ENS5_IJNS4_1CILi2EEENSA_ILi1EEESC_EEEEENS5_IJNSA_ILi256EEESF_NSA_ILi128EEEEEENS_10bfloat16_tENS5_IJlSC_lEEESI_SJ_NS4_8TiledMMAINS4_8MMA_AtomIJNS4_26SM100_MMA_F16BF16_2x1SM_SSISI_SI_fLi256ELi256ELNS4_4UMMA5MajorE0ELSO_0ELNSN_7ScaleInE0ELSP_0EEEEEENS4_6LayoutINS5_IJSC_SC_SC_EEENS5_IJNSA_ILi0EEESU_SU_EEEEENS5_IJNS4_10UnderscoreESX_SX_EEEEENS4_18SM100_TMA_2SM_LOADENS4_14ComposedLayoutINS4_7SwizzleILi3ELi4ELi3EEENS4_18smem_ptr_flag_bitsILi16EEENSS_INS5_IJNSA_ILi8EEENSA_ILi64EEEEEENS5_IJS17_SC_EEEEEEEvNS4_8identityES10_S1B_vS1C_EENS_8epilogue10collective18CollectiveEpilogueINS1E_23Sm100TmaWarpSpecializedILi4ELi2ELi64ELb1ELb0EEEJNS5_IJSG_SF_SG_EEENS5_IJNSS_ISG_SC_EENSS_IS17_SC_EEEEESI_SJ_SI_SJ_NS1E_6fusion15FusionCallbacksIS1I_NS1N_17LinearCombinationISI_fSI_fLNS_15FloatRoundStyleE2EEES1J_S1M_JEEENS4_5SM1004TMEM4LOAD26SM100_TMEM_LOAD_32dp32b64xENS4_13SM90_TMA_LOADES1B_NS4_39AutoVectorizingCopyWithAssumedAlignmentILi128EEENS4_14SM90_TMA_STOREES1B_S1Z_S1Z_EEEvvEEEEvNT_6ParamsE) ;  /* 0xffffff3c02b07950 */ /* 0x000fea0003c3ffff */
        .weak           $__internal_1_$__cuda_sm10x_tcgen05_guardrail_trap_phase_invalid_during_alloc
        .type           $__internal_1_$__cuda_sm10x_tcgen05_guardrail_trap_phase_invalid_during_alloc,@function
        .size           $__internal_1_$__cuda_sm10x_tcgen05_guardrail_trap_phase_invalid_during_alloc,($__internal_2_$__cuda_sm10x_tcgen05_guardrail_trap_unallocated_columns_being_dealloced - $__internal_1_$__cuda_sm10x_tcgen05_guardrail_trap_phase_invalid_during_alloc)
$__internal_1_$__cuda_sm10x_tcgen05_guardrail_trap_phase_invalid_during_alloc:
[----:B------:R-:W-:Y:S05]  /*c140*/  BPT.TRAP 0x1 ;  /* 0x000000040000795c */ /* 0x000fea0000300000 */
[----:B------:R-:W-:-:S04]  /*c150*/  MOV R3, 0x0 ;  /* 0x0000000000037802 */ /* 0x000fc80000000f00 */
[----:B------:R-:W-:Y:S05]  /*c160*/  RET.REL.NODEC R2 `(_ZN7cutlass13device_kernelINS_4gemm6kernel13GemmUniversalIN4cute5tupleIJiiiiEEENS1_10collective13CollectiveMmaINS1_35MainloopSm100TmaUmmaWarpSpecializedILi2ELi2ELi2ENS5_IJNS4_1CILi2EEENSA_ILi1EEESC_EEEEENS5_IJNSA_ILi256EEESF_NSA_ILi128EEEEEENS_10bfloat16_tENS5_IJlSC_lEEESI_SJ_NS4_8TiledMMAINS4_8MMA_AtomIJNS4_26SM100_MMA_F16BF16_2x1SM_SSISI_SI_fLi256ELi256ELNS4_4UMMA5MajorE0ELSO_0ELNSN_7ScaleInE0ELSP_0EEEEEENS4_6LayoutINS5_IJSC_SC_SC_EEENS5_IJNSA_ILi0EEESU_SU_EEEEENS5_IJNS4_10UnderscoreESX_SX_EEEEENS4_18SM100_TMA_2SM_LOADENS4_14ComposedLayoutINS4_7SwizzleILi3ELi4ELi3EEENS4_18smem_ptr_flag_bitsILi16EEENSS_INS5_IJNSA_ILi8EEENSA_ILi64EEEEEENS5_IJS17_SC_EEEEEEEvNS4_8identityES10_S1B_vS1C_EENS_8epilogue10collective18CollectiveEpilogueINS1E_23Sm100TmaWarpSpecializedILi4ELi2ELi64ELb1ELb0EEEJNS5_IJSG_SF_SG_EEENS5_IJNSS_ISG_SC_EENSS_IS17_SC_EEEEESI_SJ_SI_SJ_NS1E_6fusion15FusionCallbacksIS1I_NS1N_17LinearCombinationISI_fSI_fLNS_15FloatRoundStyleE2EEES1J_S1M_JEEENS4_5SM1004TMEM4LOAD26SM100_TMEM_LOAD_32dp32b64xENS4_13SM90_TMA_LOADES1B_NS4_39AutoVectorizingCopyWithAssumedAlignmentILi128EEENS4_14SM90_TMA_STOREES1B_S1Z_S1Z_EEEvvEEEEvNT_6ParamsE) ;  /* 0xffffff3c02a47950 */ /* 0x000fea0003c3ffff */
        .weak           $__internal_2_$__cuda_sm10x_tcgen05_guardrail_trap_unallocated_columns_being_dealloced
        .type           $__internal_2_$__cuda_sm10x_tcgen05_guardrail_trap_unallocated_columns_being_dealloced,@function
        .size           $__internal_2_$__cuda_sm10x_tcgen05_guardrail_trap_unallocated_columns_being_dealloced,(.L_x_185 - $__internal_2_$__cuda_sm10x_tcgen05_guardrail_trap_unallocated_columns_being_dealloced)
$__internal_2_$__cuda_sm10x_tcgen05_guardrail_trap_unallocated_columns_being_dealloced:
[----:B------:R-:W-:Y:S05]  /*c170*/  BPT.TRAP 0x1 ;  /* 0x000000040000795c */ /* 0x000fea0000300000 */
[----:B------:R-:W-:-:S04]  /*c180*/  HFMA2 R3, -RZ, RZ, 0, 0 ;  /* 0x00000000ff037431 */ /* 0x000fc800000001ff */
[----:B------:R-:W-:Y:S05]  /*c190*/  RET.REL.NODEC R2 `(_ZN7cutlass13device_kernelINS_4gemm6kernel13GemmUniversalIN4cute5tupleIJiiiiEEENS1_10collective13CollectiveMmaINS1_35MainloopSm100TmaUmmaWarpSpecializedILi2ELi2ELi2ENS5_IJNS4_1CILi2EEENSA_ILi1EEESC_EEEEENS5_IJNSA_ILi256EEESF_NSA_ILi128EEEEEENS_10bfloat16_tENS5_IJlSC_lEEESI_SJ_NS4_8TiledMMAINS4_8MMA_AtomIJNS4_26SM100_MMA_F16BF16_2x1SM_SSISI_SI_fLi256ELi256ELNS4_4UMMA5MajorE0ELSO_0ELNSN_7ScaleInE0ELSP_0EEEEEENS4_6LayoutINS5_IJSC_SC_SC_EEENS5_IJNSA_ILi0EEESU_SU_EEEEENS5_IJNS4_10UnderscoreESX_SX_EEEEENS4_18SM100_TMA_2SM_LOADENS4_14ComposedLayoutINS4_7SwizzleILi3ELi4ELi3EEENS4_18smem_ptr_flag_bitsILi16EEENSS_INS5_IJNSA_ILi8EEENSA_ILi64EEEEEENS5_IJS17_SC_EEEEEEEvNS4_8identityES10_S1B_vS1C_EENS_8epilogue10collective18CollectiveEpilogueINS1E_23Sm100TmaWarpSpecializedILi4ELi2ELi64ELb1ELb0EEEJNS5_IJSG_SF_SG_EEENS5_IJNSS_ISG_SC_EENSS_IS17_SC_EEEEESI_SJ_SI_SJ_NS1E_6fusion15FusionCallbacksIS1I_NS1N_17LinearCombinationISI_fSI_fLNS_15FloatRoundStyleE2EEES1J_S1M_JEEENS4_5SM1004TMEM4LOAD26SM100_TMEM_LOAD_32dp32b64xENS4_13SM90_TMA_LOADES1B_NS4_39AutoVectorizingCopyWithAssumedAlignmentILi128EEENS4_14SM90_TMA_STOREES1B_S1Z_S1Z_EEEvvEEEEvNT_6ParamsE) ;  /* 0xffffff3c02987950 */ /* 0x000fea0003c3ffff */
.L_x_184:
[----:B------:R-:W-:-:S00]  /*c1a0*/  BRA `(.L_x_184) ;  /* 0xfffffffc00fc7947 */ /* 0x000fc0000383ffff */
[----:B------:R-:W-:-:S00]  /*c1b0*/  NOP ;  /* 0x0000000000007918 */ /* 0x000fc00000000000 */
        /* <DEDUP_REMOVED lines=12> */
.L_x_185:


//--------------------- .nv.global.init           --------------------------
	.section	.nv.global.init,"aw",@progbits
.nv.global.init:
	.type		$str$27,@object
	.size		$str$27,($str$28 - $str$27)
$str$27:
        /*0000*/ 	.byte	0x28, 0x61, 0x64, 0x64, 0x72, 0x65, 0x73, 0x73, 0x20, 0x26, 0x20, 0x6d, 0x61, 0x73, 0x6b, 0x29
        /*0010*/ 	.byte	0x20, 0x3d, 0x3d, 0x20, 0x30, 0x00
	.type		$str$28,@object
	.size		$str$28,($str$26 - $str$28)
$str$28:
        /*0016*/ 	.byte	0x2f, 0x74, 0x6d, 0x70, 0x2f, 0x63, 0x75, 0x74, 0x6c, 0x61, 0x73, 0x73, 0x5f, 0x73, 0x77, 0x65
        /*0026*/ 	.byte	0x65, 0x70, 0x5f, 0x73, 0x72, 0x63, 0x2f, 0x69, 0x6e, 0x63, 0x6c, 0x75, 0x64, 0x65, 0x2f, 0x63
        /*0036*/ 	.byte	0x75, 0x74, 0x65, 0x2f, 0x70, 0x6f, 0x69, 0x6e, 0x74, 0x65, 0x72, 0x5f, 0x66, 0x6c, 0x61, 0x67
        /*0046*/ 	.byte	0x67, 0x65, 0x64, 0x2e, 0x68, 0x70, 0x70, 0x00
	.type		$str$26,@object
	.size		$str$26,($str$25 - $str$26)
$str$26:
        /*004e*/ 	.byte	0x2f, 0x74, 0x6d, 0x70, 0x2f, 0x63, 0x75, 0x74, 0x6c, 0x61, 0x73, 0x73, 0x5f, 0x73, 0x77, 0x65
        /*005e*/ 	.byte	0x65, 0x70, 0x5f, 0x73, 0x72, 0x63, 0x2f, 0x69, 0x6e, 0x63, 0x6c, 0x75, 0x64, 0x65, 0x2f, 0x63
        /*006e*/ 	.byte	0x75, 0x74, 0x65, 0x2f, 0x61, 0x74, 0x6f, 0x6d, 0x2f, 0x63, 0x6f, 0x70, 0x79, 0x5f, 0x74, 0x72
        /*007e*/ 	.byte	0x61, 0x69, 0x74, 0x73, 0x5f, 0x73, 0x6d, 0x31, 0x30, 0x30, 0x2e, 0x68, 0x70, 0x70, 0x00
	.type		$str$25,@object
	.size		$str$25,(__unnamed_1 - $str$25)
$str$25:
        /*008d*/ 	.byte	0x28, 0x28, 0x75, 0x69, 0x6e, 0x74, 0x33, 0x32, 0x5f, 0x74, 0x28, 0x74, 0x68, 0x72, 0x65, 0x61
        /*009d*/ 	.byte	0x64, 0x49, 0x64, 0x78, 0x2e, 0x78, 0x29, 0x20, 0x2f, 0x20, 0x33, 0x32, 0x29, 0x20, 0x25, 0x20
        /*00ad*/ 	.byte	0x34, 0x29, 0x20, 0x3d, 0x3d, 0x20, 0x28, 0x28, 0x28, 0x74, 0x6d, 0x65, 0x6d, 0x5f, 0x61, 0x64
        /*00bd*/ 	.byte	0x64, 0x72, 0x20, 0x3e, 0x3e, 0x20, 0x31, 0x36, 0x29, 0x20, 0x2f, 0x20, 0x33, 0x32, 0x29, 0x20
        /*00cd*/ 	.byte	0x25, 0x20, 0x34, 0x29, 0x00
	.type		__unnamed_1,@object
	.size		__unnamed_1,(__unnamed_2 - __unnamed_1)
__unnamed_1:
        /*00d2*/ 	.byte	0x61, 0x75, 0x74, 0x6f, 0x20, 0x63, 0x75, 0x74, 0x65, 0x3a, 0x3a, 0x61, 0x73, 0x5f, 0x70, 0x6f
        /* <DEDUP_REMOVED lines=24> */
        /*0262*/ 	.byte	0x38, 0x31, 0x39, 0x32, 0x3e, 0x3e, 0x3e, 0x3e, 0x5d, 0x00
	.type		__unnamed_2,@object
	.size		__unnamed_2,(.L_2 - __unnamed_2)
__unnamed_2:
        /* <DEDUP_REMOVED lines=43> */
        /*051c*/ 	.byte	0x74, 0x65, 0x3a, 0x3a, 0x43, 0x3c, 0x30, 0x3e, 0x3e, 0x3e, 0x3e, 0x5d, 0x00
.L_2:


//--------------------- .nv.shared._ZN7cutlass13device_kernelINS_4gemm6kernel13GemmUniversalIN4cute5tupleIJiiiiEEENS1_10collective13CollectiveMmaINS1_35MainloopSm100TmaUmmaWarpSpecializedILi2ELi2ELi2ENS5_IJNS4_1CILi2EEENSA_ILi1EEESC_EEEEENS5_IJNSA_ILi256EEESF_NSA_ILi128EEEEEENS_10bfloat16_tENS5_IJlSC_lEEESI_SJ_NS4_8TiledMMAINS4_8MMA_AtomIJNS4_26SM100_MMA_F16BF16_2x1SM_SSISI_SI_fLi256ELi256ELNS4_4UMMA5MajorE0ELSO_0ELNSN_7ScaleInE0ELSP_0EEEEEENS4_6LayoutINS5_IJSC_SC_SC_EEENS5_IJNSA_ILi0EEESU_SU_EEEEENS5_IJNS4_10UnderscoreESX_SX_EEEEENS4_18SM100_TMA_2SM_LOADENS4_14ComposedLayoutINS4_7SwizzleILi3ELi4ELi3EEENS4_18smem_ptr_flag_bitsILi16EEENSS_INS5_IJNSA_ILi8EEENSA_ILi64EEEEEENS5_IJS17_SC_EEEEEEEvNS4_8identityES10_S1B_vS1C_EENS_8epilogue10collective18CollectiveEpilogueINS1E_23Sm100TmaWarpSpecializedILi4ELi2ELi64ELb1ELb0EEEJNS5_IJSG_SF_SG_EEENS5_IJNSS_ISG_SC_EENSS_IS17_SC_EEEEESI_SJ_SI_SJ_NS1E_6fusion15FusionCallbacksIS1I_NS1N_17LinearCombinationISI_fSI_fLNS_15FloatRoundStyleE2EEES1J_S1M_JEEENS4_5SM1004TMEM4LOAD26SM100_TMEM_LOAD_32dp32b64xENS4_13SM90_TMA_LOADES1B_NS4_39AutoVectorizingCopyWithAssumedAlignmentILi128EEENS4_14SM90_TMA_STOREES1B_S1Z_S1Z_EEEvvEEEEvNT_6ParamsE --------------------------
	.section	.nv.shared._ZN7cutlass13device_kernelINS_4gemm6kernel13GemmUniversalIN4cute5tupleIJiiiiEEENS1_10collective13CollectiveMmaINS1_35MainloopSm100TmaUmmaWarpSpecializedILi2ELi2ELi2ENS5_IJNS4_1CILi2EEENSA_ILi1EEESC_EEEEENS5_IJNSA_ILi256EEESF_NSA_ILi128EEEEEENS_10bfloat16_tENS5_IJlSC_lEEESI_SJ_NS4_8TiledMMAINS4_8MMA_AtomIJNS4_26SM100_MMA_F16BF16_2x1SM_SSISI_SI_fLi256ELi256ELNS4_4UMMA5MajorE0ELSO_0ELNSN_7ScaleInE0ELSP_0EEEEEENS4_6LayoutINS5_IJSC_SC_SC_EEENS5_IJNSA_ILi0EEESU_SU_EEEEENS5_IJNS4_10UnderscoreESX_SX_EEEEENS4_18SM100_TMA_2SM_LOADENS4_14ComposedLayoutINS4_7SwizzleILi3ELi4ELi3EEENS4_18smem_ptr_flag_bitsILi16EEENSS_INS5_IJNSA_ILi8EEENSA_ILi64EEEEEENS5_IJS17_SC_EEEEEEEvNS4_8identityES10_S1B_vS1C_EENS_8epilogue10collective18CollectiveEpilogueINS1E_23Sm100TmaWarpSpecializedILi4ELi2ELi64ELb1ELb0EEEJNS5_IJSG_SF_SG_EEENS5_IJNSS_ISG_SC_EENSS_IS17_SC_EEEEESI_SJ_SI_SJ_NS1E_6fusion15FusionCallbacksIS1I_NS1N_17LinearCombinationISI_fSI_fLNS_15FloatRoundStyleE2EEES1J_S1M_JEEENS4_5SM1004TMEM4LOAD26SM100_TMEM_LOAD_32dp32b64xENS4_13SM90_TMA_LOADES1B_NS4_39AutoVectorizingCopyWithAssumedAlignmentILi128EEENS4_14SM90_TMA_STOREES1B_S1Z_S1Z_EEEvvEEEEvNT_6ParamsE,"aw",@nobits
	.sectionflags	@""
	.align	16
	.zero		1024


//--------------------- .nv.shared.reserved.0     --------------------------
	.section	.nv.shared.reserved.0,"aw",@nobits
	.weak		__nv_reservedSMEM_offset_0_alias
	.size		__nv_reservedSMEM_offset_0_alias, 0, 64
	.other		__nv_reservedSMEM_offset_0_alias,@"STO_CUDA_RESERVED_SHARED STV_DEFAULT"
__nv_reservedSMEM_offset_0_alias:
	.zero		0
.nv.shared.reserved.0:
	.zero		64
	.weak		__nv_reservedSMEM_tcgen05_partition
	.type		__nv_reservedSMEM_tcgen05_partition,@object
	.size		__nv_reservedSMEM_tcgen05_partition,(.L_0 - __nv_reservedSMEM_tcgen05_partition)
__nv_reservedSMEM_tcgen05_partition:
	.zero		32
.L_0:


//--------------------- .nv.global                --------------------------
	.section	.nv.global,"aw",@nobits
.nv.global:
	.type		_ZN40_INTERNAL_bedc1a4d_4_k_cu_b4112ddb_149164cute1_E,@object
	.size		_ZN40_INTERNAL_bedc1a4d_4_k_cu_b4112ddb_149164cute1_E,(_ZN40_INTERNAL_bedc1a4d_4_k_cu_b4112ddb_149164cuda3std3__45__cpo6cbeginE - _ZN40_INTERNAL_bedc1a4d_4_k_cu_b4112ddb_149164cute1_E)
_ZN40_INTERNAL_bedc1a4d_4_k_cu_b4112ddb_149164cute1_E:
	.zero		1
	.type		_ZN40_INTERNAL_bedc1a4d_4_k_cu_b4112ddb_149164cuda3std3__45__cpo6cbeginE,@object
	.size		_ZN40_INTERNAL_bedc1a4d_4_k_cu_b4112ddb_149164cuda3std3__45__cpo6cbeginE,(_ZN40_INTERNAL_bedc1a4d_4_k_cu_b4112ddb_149164cuda3std3__48in_placeE - _ZN40_INTERNAL_bedc1a4d_4_k_cu_b4112ddb_149164cuda3std3__45__cpo6cbeginE)
_ZN40_INTERNAL_bedc1a4d_4_k_cu_b4112ddb_149164cuda3std3__45__cpo6cbeginE:
	.zero		1
	.type		_ZN40_INTERNAL_bedc1a4d_4_k_cu_b4112ddb_149164cuda3std3__48in_placeE,@object
	.size		_ZN40_INTERNAL_bedc1a4d_4_k_cu_b4112ddb_149164cuda3std3__48in_placeE,(_ZN40_INTERNAL_bedc1a4d_4_k_cu_b4112ddb_149164cuda3std6ranges3__45__cpo9iter_moveE - _ZN40_INTERNAL_bedc1a4d_4_k_cu_b4112ddb_149164cuda3std3__48in_placeE)
_ZN40_INTERNAL_bedc1a4d_4_k_cu_b4112ddb_149164cuda3std3__48in_placeE:
	.zero		1
	.type		_ZN40_INTERNAL_bedc1a4d_4_k_cu_b4112ddb_149164cuda3std6ranges3__45__cpo9iter_moveE,@object
	.size		_ZN40_INTERNAL_bedc1a4d_4_k_cu_b4112ddb_149164cuda3std6ranges3__45__cpo9iter_moveE,(_ZN40_INTERNAL_bedc1a4d_4_k_cu_b4112ddb_149164cuda3std3__45__cpo5beginE - _ZN40_INTERNAL_bedc1a4d_4_k_cu_b4112ddb_149164cuda3std6ranges3__45__cpo9iter_moveE)
_ZN40_INTERNAL_bedc1a4d_4_k_cu_b4112ddb_149164cuda3std6ranges3__45__cpo9iter_moveE:
	.zero		1
	.type		_ZN40_INTERNAL_bedc1a4d_4_k_cu_b4112ddb_149164cuda3std3__45__cpo5beginE,@object
	.size		_ZN40_INTERNAL_bedc1a4d_4_k_cu_b4112ddb_149164cuda3std3__45__cpo5beginE,(_ZN40_INTERNAL_bedc1a4d_4_k_cu_b4112ddb_149164cuda3std3__442_GLOBAL__N__bedc1a4d_4_k_cu_b4112ddb_149166ignoreE - _ZN40_INTERNAL_bedc1a4d_4_k_cu_b4112ddb_149164cuda3std3__45__cpo5beginE)
_ZN40_INTERNAL_bedc1a4d_4_k_cu_b4112ddb_149164cuda3std3__45__cpo5beginE:
	.zero		1
	.type		_ZN40_INTERNAL_bedc1a4d_4_k_cu_b4112ddb_149164cuda3std3__442_GLOBAL__N__bedc1a4d_4_k_cu_b4112ddb_149166ignoreE,@object
	.size		_ZN40_INTERNAL_bedc1a4d_4_k_cu_b4112ddb_149164cuda3std3__442_GLOBAL__N__bedc1a4d_4_k_cu_b4112ddb_149166ignoreE,(_ZN40_INTERNAL_bedc1a4d_4_k_cu_b4112ddb_149164cute7productE - _ZN40_INTERNAL_bedc1a4d_4_k_cu_b4112ddb_149164cuda3std3__442_GLOBAL__N__bedc1a4d_4_k_cu_b4112ddb_149166ignoreE)
_ZN40_INTERNAL_bedc1a4d_4_k_cu_b4112ddb_149164cuda3std3__442_GLOBAL__N__bedc1a4d_4_k_cu_b4112ddb_149166ignoreE:
	.zero		1
	.type		_ZN40_INTERNAL_bedc1a4d_4_k_cu_b4112ddb_149164cute7productE,@object
	.size		_ZN40_INTERNAL_bedc1a4d_4_k_cu_b4112ddb_149164cute7productE,(_ZN40_INTERNAL_bedc1a4d_4_k_cu_b4112ddb_149164cuda3std3__45__cpo3endE - _ZN40_INTERNAL_bedc1a4d_4_k_cu_b4112ddb_149164cute7productE)
_ZN40_INTERNAL_bedc1a4d_4_k_cu_b4112ddb_149164cute7productE:
	.zero		1
	.type		_ZN40_INTERNAL_bedc1a4d_4_k_cu_b4112ddb_149164cuda3std3__45__cpo3endE,@object
	.size		_ZN40_INTERNAL_bedc1a4d_4_k_cu_b4112ddb_149164cuda3std3__45__cpo3endE,(_ZN40_INTERNAL_bedc1a4d_4_k_cu_b4112ddb_149164cuda3std3__419piecewise_constructE - _ZN40_INTERNAL_bedc1a4d_4_k_cu_b4112ddb_149164cuda3std3__45__cpo3endE)
_ZN40_INTERNAL_bedc1a4d_4_k_cu_b4112ddb_149164cuda3std3__45__cpo3endE:
	.zero		1
	.type		_ZN40_INTERNAL_bedc1a4d_4_k_cu_b4112ddb_149164cuda3std3__419piecewise_constructE,@object
	.size		_ZN40_INTERNAL_bedc1a4d_4_k_cu_b4112ddb_149164cuda3std3__419piecewise_constructE,(_ZN40_INTERNAL_bedc1a4d_4_k_cu_b4112ddb_149164cuda3std3__45__cpo4cendE - _ZN40_INTERNAL_bedc1a4d_4_k_cu_b4112ddb_149164cuda3std3__419piecewise_constructE)
_ZN40_INTERNAL_bedc1a4d_4_k_cu_b4112ddb_149164cuda3std3__419piecewise_constructE:
	.zero		1
	.type		_ZN40_INTERNAL_bedc1a4d_4_k_cu_b4112ddb_149164cuda3std3__45__cpo4cendE,@object
	.size		_ZN40_INTERNAL_bedc1a4d_4_k_cu_b4112ddb_149164cuda3std3__45__cpo4cendE,(_ZN40_INTERNAL_bedc1a4d_4_k_cu_b4112ddb_149164cuda3std6ranges3__45__cpo4swapE - _ZN40_INTERNAL_bedc1a4d_4_k_cu_b4112ddb_149164cuda3std3__45__cpo4cendE)
_ZN40_INTERNAL_bedc1a4d_4_k_cu_b4112ddb_149164cuda3std3__45__cpo4cendE:
	.zero		1
	.type		_ZN40_INTERNAL_bedc1a4d_4_k_cu_b4112ddb_149164cuda3std6ranges3__45__cpo4swapE,@object
	.size		_ZN40_INTERNAL_bedc1a4d_4_k_cu_b4112ddb_149164cuda3std6ranges3__45__cpo4swapE,(.L_10 - _ZN40_INTERNAL_bedc1a4d_4_k_cu_b4112ddb_149164cuda3std6ranges3__45__cpo4swapE)
_ZN40_INTERNAL_bedc1a4d_4_k_cu_b4112ddb_149164cuda3std6ranges3__45__cpo4swapE:
	.zero		1
.L_10:


//--------------------- .nv.constant0._ZN7cutlass13device_kernelINS_4gemm6kernel13GemmUniversalIN4cute5tupleIJiiiiEEENS1_10collective13CollectiveMmaINS1_35MainloopSm100TmaUmmaWarpSpecializedILi2ELi2ELi2ENS5_IJNS4_1CILi2EEENSA_ILi1EEESC_EEEEENS5_IJNSA_ILi256EEESF_NSA_ILi128EEEEEENS_10bfloat16_tENS5_IJlSC_lEEESI_SJ_NS4_8TiledMMAINS4_8MMA_AtomIJNS4_26SM100_MMA_F16BF16_2x1SM_SSISI_SI_fLi256ELi256ELNS4_4UMMA5MajorE0ELSO_0ELNSN_7ScaleInE0ELSP_0EEEEEENS4_6LayoutINS5_IJSC_SC_SC_EEENS5_IJNSA_ILi0EEESU_SU_EEEEENS5_IJNS4_10UnderscoreESX_SX_EEEEENS4_18SM100_TMA_2SM_LOADENS4_14ComposedLayoutINS4_7SwizzleILi3ELi4ELi3EEENS4_18smem_ptr_flag_bitsILi16EEENSS_INS5_IJNSA_ILi8EEENSA_ILi64EEEEEENS5_IJS17_SC_EEEEEEEvNS4_8identityES10_S1B_vS1C_EENS_8epilogue10collective18CollectiveEpilogueINS1E_23Sm100TmaWarpSpecializedILi4ELi2ELi64ELb1ELb0EEEJNS5_IJSG_SF_SG_EEENS5_IJNSS_ISG_SC_EENSS_IS17_SC_EEEEESI_SJ_SI_SJ_NS1E_6fusion15FusionCallbacksIS1I_NS1N_17LinearCombinationISI_fSI_fLNS_15FloatRoundStyleE2EEES1J_S1M_JEEENS4_5SM1004TMEM4LOAD26SM100_TMEM_LOAD_32dp32b64xENS4_13SM90_TMA_LOADES1B_NS4_39AutoVectorizingCopyWithAssumedAlignmentILi128EEENS4_14SM90_TMA_STOREES1B_S1Z_S1Z_EEEvvEEEEvNT_6ParamsE --------------------------
	.section	.nv.constant0._ZN7cutlass13device_kernelINS_4gemm6kernel13GemmUniversalIN4cute5tupleIJiiiiEEENS1_10collective13CollectiveMmaINS1_35MainloopSm100TmaUmmaWarpSpecializedILi2ELi2ELi2ENS5_IJNS4_1CILi2EEENSA_ILi1EEESC_EEEEENS5_IJNSA_ILi256EEESF_NSA_ILi128EEEEEENS_10bfloat16_tENS5_IJlSC_lEEESI_SJ_NS4_8TiledMMAINS4_8MMA_AtomIJNS4_26SM100_MMA_F16BF16_2x1SM_SSISI_SI_fLi256ELi256ELNS4_4UMMA5MajorE0ELSO_0ELNSN_7ScaleInE0ELSP_0EEEEEENS4_6LayoutINS5_IJSC_SC_SC_EEENS5_IJNSA_ILi0EEESU_SU_EEEEENS5_IJNS4_10UnderscoreESX_SX_EEEEENS4_18SM100_TMA_2SM_LOADENS4_14ComposedLayoutINS4_7SwizzleILi3ELi4ELi3EEENS4_18smem_ptr_flag_bitsILi16EEENSS_INS5_IJNSA_ILi8EEENSA_ILi64EEEEEENS5_IJS17_SC_EEEEEEEvNS4_8identityES10_S1B_vS1C_EENS_8epilogue10collective18CollectiveEpilogueINS1E_23Sm100TmaWarpSpecializedILi4ELi2ELi64ELb1ELb0EEEJNS5_IJSG_SF_SG_EEENS5_IJNSS_ISG_SC_EENSS_IS17_SC_EEEEESI_SJ_SI_SJ_NS1E_6fusion15FusionCallbacksIS1I_NS1N_17LinearCombinationISI_fSI_fLNS_15FloatRoundStyleE2EEES1J_S1M_JEEENS4_5SM1004TMEM4LOAD26SM100_TMEM_LOAD_32dp32b64xENS4_13SM90_TMA_LOADES1B_NS4_39AutoVectorizingCopyWithAssumedAlignmentILi128EEENS4_14SM90_TMA_STOREES1B_S1Z_S1Z_EEEvvEEEEvNT_6ParamsE,"a",@progbits
	.sectionflags	@""
	.align	4
.nv.constant0._ZN7cutlass13device_kernelINS_4gemm6kernel13GemmUniversalIN4cute5tupleIJiiiiEEENS1_10collective13CollectiveMmaINS1_35MainloopSm100TmaUmmaWarpSpecializedILi2ELi2ELi2ENS5_IJNS4_1CILi2EEENSA_ILi1EEESC_EEEEENS5_IJNSA_ILi256EEESF_NSA_ILi128EEEEEENS_10bfloat16_tENS5_IJlSC_lEEESI_SJ_NS4_8TiledMMAINS4_8MMA_AtomIJNS4_26SM100_MMA_F16BF16_2x1SM_SSISI_SI_fLi256ELi256ELNS4_4UMMA5MajorE0ELSO_0ELNSN_7ScaleInE0ELSP_0EEEEEENS4_6LayoutINS5_IJSC_SC_SC_EEENS5_IJNSA_ILi0EEESU_SU_EEEEENS5_IJNS4_10UnderscoreESX_SX_EEEEENS4_18SM100_TMA_2SM_LOADENS4_14ComposedLayoutINS4_7SwizzleILi3ELi4ELi3EEENS4_18smem_ptr_flag_bitsILi16EEENSS_INS5_IJNSA_ILi8EEENSA_ILi64EEEEEENS5_IJS17_SC_EEEEEEEvNS4_8identityES10_S1B_vS1C_EENS_8epilogue10collective18CollectiveEpilogueINS1E_23Sm100TmaWarpSpecializedILi4ELi2ELi64ELb1ELb0EEEJNS5_IJSG_SF_SG_EEENS5_IJNSS_ISG_SC_EENSS_IS17_SC_EEEEESI_SJ_SI_SJ_NS1E_6fusion15FusionCallbacksIS1I_NS1N_17LinearCombinationISI_fSI_fLNS_15FloatRoundStyleE2EEES1J_S1M_JEEENS4_5SM1004TMEM4LOAD26SM100_TMEM_LOAD_32dp32b64xENS4_13SM90_TMA_LOADES1B_NS4_39AutoVectorizingCopyWithAssumedAlignmentILi128EEENS4_14SM90_TMA_STOREES1B_S1Z_S1Z_EEEvvEEEEvNT_6ParamsE:
	.zero		2944


//--------------------- SYMBOLS --------------------------

	.type		.nv.reservedSmem.offset0,@object
	.size		.nv.reservedSmem.offset0,0x4
	.type		.nv.reservedSmem.cap,@object
	.size		.nv.reservedSmem.cap,0x4
	.type		__assertfail,@function
